//
// Generated by NVIDIA NVVM Compiler
//
// Compiler Build ID: CL-36424714
// Cuda compilation tools, release 13.0, V13.0.88
// Based on NVVM 20.0.0
//

.version 9.0
.target sm_100
.address_size 64

	// .globl	_Z6fnKernPcPiS_
// _ZZN3cub18CUB_300001_SM_10006detail10radix_sort31DeviceRadixSortSingleTileKernelINS1_5radix10policy_hubIciyE10Policy1000ELNS0_9SortOrderE0EciyNS1_21identity_decomposer_tEEEvPKT1_PSA_PKT2_PSE_T3_iiT4_E12temp_storage has been demoted
// _ZZN3cub18CUB_300001_SM_10006detail10radix_sort30DeviceRadixSortHistogramKernelINS1_5radix10policy_hubIciyE10Policy1000ELNS0_9SortOrderE0EcyNS1_21identity_decomposer_tEEEvPT2_PKT1_SA_iiT3_E12temp_storage has been demoted
// _ZZN3cub18CUB_300001_SM_10006detail10radix_sort33DeviceRadixSortExclusiveSumKernelINS1_5radix10policy_hubIciyE10Policy1000EyEEvPT0_E12temp_storage has been demoted
// _ZZN3cub18CUB_300001_SM_10006detail10radix_sort29DeviceRadixSortOnesweepKernelINS1_5radix10policy_hubIciyE10Policy1000ELNS0_9SortOrderE0EciyiiNS1_21identity_decomposer_tEEEvPT5_SB_PT3_PKSC_PT1_PKSG_PT2_PKSK_T4_iiT6_E1s has been demoted
// _ZZN3cub18CUB_300001_SM_10006detail10radix_sort31DeviceRadixSortSingleTileKernelINS1_5radix10policy_hubIccyE10Policy1000ELNS0_9SortOrderE0EccyNS1_21identity_decomposer_tEEEvPKT1_PSA_PKT2_PSE_T3_iiT4_E12temp_storage has been demoted
// _ZZN3cub18CUB_300001_SM_10006detail10radix_sort30DeviceRadixSortHistogramKernelINS1_5radix10policy_hubIccyE10Policy1000ELNS0_9SortOrderE0EcyNS1_21identity_decomposer_tEEEvPT2_PKT1_SA_iiT3_E12temp_storage has been demoted
// _ZZN3cub18CUB_300001_SM_10006detail10radix_sort33DeviceRadixSortExclusiveSumKernelINS1_5radix10policy_hubIccyE10Policy1000EyEEvPT0_E12temp_storage has been demoted
// _ZZN3cub18CUB_300001_SM_10006detail10radix_sort29DeviceRadixSortOnesweepKernelINS1_5radix10policy_hubIccyE10Policy1000ELNS0_9SortOrderE0EccyiiNS1_21identity_decomposer_tEEEvPT5_SB_PT3_PKSC_PT1_PKSG_PT2_PKSK_T4_iiT6_E1s has been demoted
.global .align 1 .b8 _ZN34_INTERNAL_2a0dd49b_4_k_cu_eba852164cuda3std3__45__cpo5beginE[1];
.global .align 1 .b8 _ZN34_INTERNAL_2a0dd49b_4_k_cu_eba852164cuda3std3__45__cpo3endE[1];
.global .align 1 .b8 _ZN34_INTERNAL_2a0dd49b_4_k_cu_eba852164cuda3std3__45__cpo6cbeginE[1];
.global .align 1 .b8 _ZN34_INTERNAL_2a0dd49b_4_k_cu_eba852164cuda3std3__45__cpo4cendE[1];
.global .align 1 .b8 _ZN34_INTERNAL_2a0dd49b_4_k_cu_eba852164cuda3std3__45__cpo6rbeginE[1];
.global .align 1 .b8 _ZN34_INTERNAL_2a0dd49b_4_k_cu_eba852164cuda3std3__45__cpo4rendE[1];
.global .align 1 .b8 _ZN34_INTERNAL_2a0dd49b_4_k_cu_eba852164cuda3std3__45__cpo7crbeginE[1];
.global .align 1 .b8 _ZN34_INTERNAL_2a0dd49b_4_k_cu_eba852164cuda3std3__45__cpo5crendE[1];
.global .align 1 .b8 _ZN34_INTERNAL_2a0dd49b_4_k_cu_eba852164cuda3std3__436_GLOBAL__N__2a0dd49b_4_k_cu_eba852166ignoreE[1];
.global .align 1 .b8 _ZN34_INTERNAL_2a0dd49b_4_k_cu_eba852164cuda3std3__419piecewise_constructE[1];
.global .align 1 .b8 _ZN34_INTERNAL_2a0dd49b_4_k_cu_eba852164cuda3std3__48in_placeE[1];
.global .align 1 .b8 _ZN34_INTERNAL_2a0dd49b_4_k_cu_eba852164cuda3std3__420unreachable_sentinelE[1];
.global .align 1 .b8 _ZN34_INTERNAL_2a0dd49b_4_k_cu_eba852164cuda3std3__47nulloptE[1];
.global .align 1 .b8 _ZN34_INTERNAL_2a0dd49b_4_k_cu_eba852164cuda3std3__48unexpectE[1];
.global .align 1 .b8 _ZN34_INTERNAL_2a0dd49b_4_k_cu_eba852164cuda3std6ranges3__45__cpo4swapE[1];
.global .align 1 .b8 _ZN34_INTERNAL_2a0dd49b_4_k_cu_eba852164cuda3std6ranges3__45__cpo9iter_moveE[1];
.global .align 1 .b8 _ZN34_INTERNAL_2a0dd49b_4_k_cu_eba852164cuda3std6ranges3__45__cpo5beginE[1];
.global .align 1 .b8 _ZN34_INTERNAL_2a0dd49b_4_k_cu_eba852164cuda3std6ranges3__45__cpo3endE[1];
.global .align 1 .b8 _ZN34_INTERNAL_2a0dd49b_4_k_cu_eba852164cuda3std6ranges3__45__cpo6cbeginE[1];
.global .align 1 .b8 _ZN34_INTERNAL_2a0dd49b_4_k_cu_eba852164cuda3std6ranges3__45__cpo4cendE[1];
.global .align 1 .b8 _ZN34_INTERNAL_2a0dd49b_4_k_cu_eba852164cuda3std6ranges3__45__cpo7advanceE[1];
.global .align 1 .b8 _ZN34_INTERNAL_2a0dd49b_4_k_cu_eba852164cuda3std6ranges3__45__cpo9iter_swapE[1];
.global .align 1 .b8 _ZN34_INTERNAL_2a0dd49b_4_k_cu_eba852164cuda3std6ranges3__45__cpo4nextE[1];
.global .align 1 .b8 _ZN34_INTERNAL_2a0dd49b_4_k_cu_eba852164cuda3std6ranges3__45__cpo4prevE[1];
.global .align 1 .b8 _ZN34_INTERNAL_2a0dd49b_4_k_cu_eba852164cuda3std6ranges3__45__cpo4dataE[1];
.global .align 1 .b8 _ZN34_INTERNAL_2a0dd49b_4_k_cu_eba852164cuda3std6ranges3__45__cpo5cdataE[1];
.global .align 1 .b8 _ZN34_INTERNAL_2a0dd49b_4_k_cu_eba852164cuda3std6ranges3__45__cpo4sizeE[1];
.global .align 1 .b8 _ZN34_INTERNAL_2a0dd49b_4_k_cu_eba852164cuda3std6ranges3__45__cpo5ssizeE[1];
.global .align 1 .b8 _ZN34_INTERNAL_2a0dd49b_4_k_cu_eba852164cuda3std6ranges3__45__cpo8distanceE[1];
.global .align 1 .b8 _ZN34_INTERNAL_2a0dd49b_4_k_cu_eba852166thrust24THRUST_300001_SM_1000_NS8cuda_cub3parE[1];
.global .align 1 .b8 _ZN34_INTERNAL_2a0dd49b_4_k_cu_eba852166thrust24THRUST_300001_SM_1000_NS8cuda_cub10par_nosyncE[1];
.global .align 1 .b8 _ZN34_INTERNAL_2a0dd49b_4_k_cu_eba852166thrust24THRUST_300001_SM_1000_NS6system6detail10sequential3seqE[1];
.global .align 1 .b8 _ZN34_INTERNAL_2a0dd49b_4_k_cu_eba852166thrust24THRUST_300001_SM_1000_NS6system3cpp3parE[1];
.global .align 1 .b8 _ZN34_INTERNAL_2a0dd49b_4_k_cu_eba852166thrust24THRUST_300001_SM_1000_NS12placeholders2_1E[1];
.global .align 1 .b8 _ZN34_INTERNAL_2a0dd49b_4_k_cu_eba852166thrust24THRUST_300001_SM_1000_NS12placeholders2_2E[1];
.global .align 1 .b8 _ZN34_INTERNAL_2a0dd49b_4_k_cu_eba852166thrust24THRUST_300001_SM_1000_NS12placeholders2_3E[1];
.global .align 1 .b8 _ZN34_INTERNAL_2a0dd49b_4_k_cu_eba852166thrust24THRUST_300001_SM_1000_NS12placeholders2_4E[1];
.global .align 1 .b8 _ZN34_INTERNAL_2a0dd49b_4_k_cu_eba852166thrust24THRUST_300001_SM_1000_NS12placeholders2_5E[1];
.global .align 1 .b8 _ZN34_INTERNAL_2a0dd49b_4_k_cu_eba852166thrust24THRUST_300001_SM_1000_NS12placeholders2_6E[1];
.global .align 1 .b8 _ZN34_INTERNAL_2a0dd49b_4_k_cu_eba852166thrust24THRUST_300001_SM_1000_NS12placeholders2_7E[1];
.global .align 1 .b8 _ZN34_INTERNAL_2a0dd49b_4_k_cu_eba852166thrust24THRUST_300001_SM_1000_NS12placeholders2_8E[1];
.global .align 1 .b8 _ZN34_INTERNAL_2a0dd49b_4_k_cu_eba852166thrust24THRUST_300001_SM_1000_NS12placeholders2_9E[1];
.global .align 1 .b8 _ZN34_INTERNAL_2a0dd49b_4_k_cu_eba852166thrust24THRUST_300001_SM_1000_NS12placeholders3_10E[1];
.global .align 1 .b8 _ZN34_INTERNAL_2a0dd49b_4_k_cu_eba852166thrust24THRUST_300001_SM_1000_NS3seqE[1];
.global .align 1 .b8 _ZN34_INTERNAL_2a0dd49b_4_k_cu_eba852166thrust24THRUST_300001_SM_1000_NS6deviceE[1];

.visible .entry _Z6fnKernPcPiS_(
	.param .u64 .ptr .align 1 _Z6fnKernPcPiS__param_0,
	.param .u64 .ptr .align 1 _Z6fnKernPcPiS__param_1,
	.param .u64 .ptr .align 1 _Z6fnKernPcPiS__param_2
)
{
	.reg .b16 	%rs<2>;
	.reg .b32 	%r<2>;
	.reg .b64 	%rd<13>;

	ld.param.u64 	%rd1, [_Z6fnKernPcPiS__param_0];
	ld.param.u64 	%rd2, [_Z6fnKernPcPiS__param_1];
	ld.param.u64 	%rd3, [_Z6fnKernPcPiS__param_2];
	cvta.to.global.u64 	%rd4, %rd3;
	cvta.to.global.u64 	%rd5, %rd1;
	cvta.to.global.u64 	%rd6, %rd2;
	mov.u32 	%r1, %tid.x;
	cvt.u64.u32 	%rd7, %r1;
	mul.wide.u32 	%rd8, %r1, 4;
	add.s64 	%rd9, %rd6, %rd8;
	ld.global.s32 	%rd10, [%rd9];
	add.s64 	%rd11, %rd5, %rd10;
	ld.global.u8 	%rs1, [%rd11+-1];
	add.s64 	%rd12, %rd4, %rd7;
	st.global.u8 	[%rd12], %rs1;
	ret;

}
	// .globl	_ZN3cub18CUB_300001_SM_10006detail11EmptyKernelIvEEvv
.visible .entry _ZN3cub18CUB_300001_SM_10006detail11EmptyKernelIvEEvv()
{


	ret;

}
	// .globl	_ZN3cub18CUB_300001_SM_10006detail10radix_sort31DeviceRadixSortSingleTileKernelINS1_5radix10policy_hubIciyE10Policy1000ELNS0_9SortOrderE0EciyNS1_21identity_decomposer_tEEEvPKT1_PSA_PKT2_PSE_T3_iiT4_
.visible .entry _ZN3cub18CUB_300001_SM_10006detail10radix_sort31DeviceRadixSortSingleTileKernelINS1_5radix10policy_hubIciyE10Policy1000ELNS0_9SortOrderE0EciyNS1_21identity_decomposer_tEEEvPKT1_PSA_PKT2_PSE_T3_iiT4_(
	.param .u64 .ptr .align 1 _ZN3cub18CUB_300001_SM_10006detail10radix_sort31DeviceRadixSortSingleTileKernelINS1_5radix10policy_hubIciyE10Policy1000ELNS0_9SortOrderE0EciyNS1_21identity_decomposer_tEEEvPKT1_PSA_PKT2_PSE_T3_iiT4__param_0,
	.param .u64 .ptr .align 1 _ZN3cub18CUB_300001_SM_10006detail10radix_sort31DeviceRadixSortSingleTileKernelINS1_5radix10policy_hubIciyE10Policy1000ELNS0_9SortOrderE0EciyNS1_21identity_decomposer_tEEEvPKT1_PSA_PKT2_PSE_T3_iiT4__param_1,
	.param .u64 .ptr .align 1 _ZN3cub18CUB_300001_SM_10006detail10radix_sort31DeviceRadixSortSingleTileKernelINS1_5radix10policy_hubIciyE10Policy1000ELNS0_9SortOrderE0EciyNS1_21identity_decomposer_tEEEvPKT1_PSA_PKT2_PSE_T3_iiT4__param_2,
	.param .u64 .ptr .align 1 _ZN3cub18CUB_300001_SM_10006detail10radix_sort31DeviceRadixSortSingleTileKernelINS1_5radix10policy_hubIciyE10Policy1000ELNS0_9SortOrderE0EciyNS1_21identity_decomposer_tEEEvPKT1_PSA_PKT2_PSE_T3_iiT4__param_3,
	.param .u64 _ZN3cub18CUB_300001_SM_10006detail10radix_sort31DeviceRadixSortSingleTileKernelINS1_5radix10policy_hubIciyE10Policy1000ELNS0_9SortOrderE0EciyNS1_21identity_decomposer_tEEEvPKT1_PSA_PKT2_PSE_T3_iiT4__param_4,
	.param .u32 _ZN3cub18CUB_300001_SM_10006detail10radix_sort31DeviceRadixSortSingleTileKernelINS1_5radix10policy_hubIciyE10Policy1000ELNS0_9SortOrderE0EciyNS1_21identity_decomposer_tEEEvPKT1_PSA_PKT2_PSE_T3_iiT4__param_5,
	.param .u32 _ZN3cub18CUB_300001_SM_10006detail10radix_sort31DeviceRadixSortSingleTileKernelINS1_5radix10policy_hubIciyE10Policy1000ELNS0_9SortOrderE0EciyNS1_21identity_decomposer_tEEEvPKT1_PSA_PKT2_PSE_T3_iiT4__param_6,
	.param .align 1 .b8 _ZN3cub18CUB_300001_SM_10006detail10radix_sort31DeviceRadixSortSingleTileKernelINS1_5radix10policy_hubIciyE10Policy1000ELNS0_9SortOrderE0EciyNS1_21identity_decomposer_tEEEvPKT1_PSA_PKT2_PSE_T3_iiT4__param_7[1]
)
.maxntid 256
.minnctapersm 1
{
	.reg .pred 	%p<73>;
	.reg .b16 	%rs<229>;
	.reg .b32 	%r<683>;
	.reg .b64 	%rd<37>;
	// demoted variable
	.shared .align 16 .b8 _ZZN3cub18CUB_300001_SM_10006detail10radix_sort31DeviceRadixSortSingleTileKernelINS1_5radix10policy_hubIciyE10Policy1000ELNS0_9SortOrderE0EciyNS1_21identity_decomposer_tEEEvPKT1_PSA_PKT2_PSE_T3_iiT4_E12temp_storage[19456];
	ld.param.u64 	%rd10, [_ZN3cub18CUB_300001_SM_10006detail10radix_sort31DeviceRadixSortSingleTileKernelINS1_5radix10policy_hubIciyE10Policy1000ELNS0_9SortOrderE0EciyNS1_21identity_decomposer_tEEEvPKT1_PSA_PKT2_PSE_T3_iiT4__param_0];
	ld.param.u64 	%rd6, [_ZN3cub18CUB_300001_SM_10006detail10radix_sort31DeviceRadixSortSingleTileKernelINS1_5radix10policy_hubIciyE10Policy1000ELNS0_9SortOrderE0EciyNS1_21identity_decomposer_tEEEvPKT1_PSA_PKT2_PSE_T3_iiT4__param_1];
	ld.param.u64 	%rd7, [_ZN3cub18CUB_300001_SM_10006detail10radix_sort31DeviceRadixSortSingleTileKernelINS1_5radix10policy_hubIciyE10Policy1000ELNS0_9SortOrderE0EciyNS1_21identity_decomposer_tEEEvPKT1_PSA_PKT2_PSE_T3_iiT4__param_2];
	ld.param.u64 	%rd8, [_ZN3cub18CUB_300001_SM_10006detail10radix_sort31DeviceRadixSortSingleTileKernelINS1_5radix10policy_hubIciyE10Policy1000ELNS0_9SortOrderE0EciyNS1_21identity_decomposer_tEEEvPKT1_PSA_PKT2_PSE_T3_iiT4__param_3];
	ld.param.u64 	%rd9, [_ZN3cub18CUB_300001_SM_10006detail10radix_sort31DeviceRadixSortSingleTileKernelINS1_5radix10policy_hubIciyE10Policy1000ELNS0_9SortOrderE0EciyNS1_21identity_decomposer_tEEEvPKT1_PSA_PKT2_PSE_T3_iiT4__param_4];
	ld.param.u32 	%r193, [_ZN3cub18CUB_300001_SM_10006detail10radix_sort31DeviceRadixSortSingleTileKernelINS1_5radix10policy_hubIciyE10Policy1000ELNS0_9SortOrderE0EciyNS1_21identity_decomposer_tEEEvPKT1_PSA_PKT2_PSE_T3_iiT4__param_5];
	ld.param.u32 	%r194, [_ZN3cub18CUB_300001_SM_10006detail10radix_sort31DeviceRadixSortSingleTileKernelINS1_5radix10policy_hubIciyE10Policy1000ELNS0_9SortOrderE0EciyNS1_21identity_decomposer_tEEEvPKT1_PSA_PKT2_PSE_T3_iiT4__param_6];
	cvta.to.global.u64 	%rd11, %rd10;
	cvt.u32.u64 	%r1, %rd9;
	mov.u32 	%r2, %tid.x;
	mul.lo.s32 	%r3, %r2, 19;
	setp.ge.s32 	%p1, %r3, %r1;
	cvt.u64.u32 	%rd12, %r3;
	add.s64 	%rd1, %rd11, %rd12;
	mov.b16 	%rs228, 255;
	@%p1 bra 	$L__BB2_2;
	ld.global.u8 	%rs116, [%rd1];
	xor.b16  	%rs228, %rs116, -128;
$L__BB2_2:
	add.s32 	%r4, %r3, 1;
	setp.ge.s32 	%p2, %r4, %r1;
	mov.b16 	%rs227, 255;
	@%p2 bra 	$L__BB2_4;
	ld.global.u8 	%rs118, [%rd1+1];
	xor.b16  	%rs227, %rs118, -128;
$L__BB2_4:
	add.s32 	%r5, %r3, 2;
	setp.ge.s32 	%p3, %r5, %r1;
	mov.b16 	%rs226, 255;
	@%p3 bra 	$L__BB2_6;
	ld.global.u8 	%rs120, [%rd1+2];
	xor.b16  	%rs226, %rs120, -128;
$L__BB2_6:
	add.s32 	%r6, %r3, 3;
	setp.ge.s32 	%p4, %r6, %r1;
	mov.b16 	%rs225, 255;
	@%p4 bra 	$L__BB2_8;
	ld.global.u8 	%rs122, [%rd1+3];
	xor.b16  	%rs225, %rs122, -128;
$L__BB2_8:
	add.s32 	%r7, %r3, 4;
	setp.ge.s32 	%p5, %r7, %r1;
	mov.b16 	%rs224, 255;
	@%p5 bra 	$L__BB2_10;
	ld.global.u8 	%rs124, [%rd1+4];
	xor.b16  	%rs224, %rs124, -128;
$L__BB2_10:
	add.s32 	%r8, %r3, 5;
	setp.ge.s32 	%p6, %r8, %r1;
	mov.b16 	%rs223, 255;
	@%p6 bra 	$L__BB2_12;
	ld.global.u8 	%rs126, [%rd1+5];
	xor.b16  	%rs223, %rs126, -128;
$L__BB2_12:
	add.s32 	%r9, %r3, 6;
	setp.ge.s32 	%p7, %r9, %r1;
	mov.b16 	%rs222, 255;
	@%p7 bra 	$L__BB2_14;
	ld.global.u8 	%rs128, [%rd1+6];
	xor.b16  	%rs222, %rs128, -128;
$L__BB2_14:
	add.s32 	%r10, %r3, 7;
	setp.ge.s32 	%p8, %r10, %r1;
	mov.b16 	%rs221, 255;
	@%p8 bra 	$L__BB2_16;
	ld.global.u8 	%rs130, [%rd1+7];
	xor.b16  	%rs221, %rs130, -128;
$L__BB2_16:
	add.s32 	%r11, %r3, 8;
	setp.ge.s32 	%p9, %r11, %r1;
	mov.b16 	%rs220, 255;
	@%p9 bra 	$L__BB2_18;
	ld.global.u8 	%rs132, [%rd1+8];
	xor.b16  	%rs220, %rs132, -128;
$L__BB2_18:
	add.s32 	%r12, %r3, 9;
	setp.ge.s32 	%p10, %r12, %r1;
	mov.b16 	%rs219, 255;
	@%p10 bra 	$L__BB2_20;
	ld.global.u8 	%rs134, [%rd1+9];
	xor.b16  	%rs219, %rs134, -128;
$L__BB2_20:
	add.s32 	%r13, %r3, 10;
	setp.ge.s32 	%p11, %r13, %r1;
	mov.b16 	%rs218, 255;
	@%p11 bra 	$L__BB2_22;
	ld.global.u8 	%rs136, [%rd1+10];
	xor.b16  	%rs218, %rs136, -128;
$L__BB2_22:
	add.s32 	%r14, %r3, 11;
	setp.ge.s32 	%p12, %r14, %r1;
	mov.b16 	%rs217, 255;
	@%p12 bra 	$L__BB2_24;
	ld.global.u8 	%rs138, [%rd1+11];
	xor.b16  	%rs217, %rs138, -128;
$L__BB2_24:
	add.s32 	%r15, %r3, 12;
	setp.ge.s32 	%p13, %r15, %r1;
	mov.b16 	%rs216, 255;
	@%p13 bra 	$L__BB2_26;
	ld.global.u8 	%rs140, [%rd1+12];
	xor.b16  	%rs216, %rs140, -128;
$L__BB2_26:
	add.s32 	%r16, %r3, 13;
	setp.ge.s32 	%p14, %r16, %r1;
	mov.b16 	%rs215, 255;
	@%p14 bra 	$L__BB2_28;
	ld.global.u8 	%rs142, [%rd1+13];
	xor.b16  	%rs215, %rs142, -128;
$L__BB2_28:
	add.s32 	%r17, %r3, 14;
	setp.ge.s32 	%p15, %r17, %r1;
	mov.b16 	%rs214, 255;
	@%p15 bra 	$L__BB2_30;
	ld.global.u8 	%rs144, [%rd1+14];
	xor.b16  	%rs214, %rs144, -128;
$L__BB2_30:
	add.s32 	%r18, %r3, 15;
	setp.ge.s32 	%p16, %r18, %r1;
	mov.b16 	%rs213, 255;
	@%p16 bra 	$L__BB2_32;
	ld.global.u8 	%rs146, [%rd1+15];
	xor.b16  	%rs213, %rs146, -128;
$L__BB2_32:
	add.s32 	%r19, %r3, 16;
	setp.ge.s32 	%p17, %r19, %r1;
	mov.b16 	%rs212, 255;
	@%p17 bra 	$L__BB2_34;
	ld.global.u8 	%rs148, [%rd1+16];
	xor.b16  	%rs212, %rs148, -128;
$L__BB2_34:
	add.s32 	%r20, %r3, 17;
	setp.ge.s32 	%p18, %r20, %r1;
	mov.b16 	%rs211, 255;
	@%p18 bra 	$L__BB2_36;
	ld.global.u8 	%rs150, [%rd1+17];
	xor.b16  	%rs211, %rs150, -128;
$L__BB2_36:
	add.s32 	%r21, %r3, 18;
	setp.ge.s32 	%p19, %r21, %r1;
	mov.b16 	%rs210, 255;
	@%p19 bra 	$L__BB2_38;
	ld.global.u8 	%rs152, [%rd1+18];
	xor.b16  	%rs210, %rs152, -128;
$L__BB2_38:
	bar.sync 	0;
	mov.b64 	{%r196, %r197}, %rd9;
	shfl.sync.idx.b32	%r22|%p20, %r196, 0, 31, -1;
	shfl.sync.idx.b32	%r198|%p21, %r197, 0, 31, -1;
	mov.b64 	%rd2, {%r22, %r198};
	setp.ge.s32 	%p22, %r3, %r22;
	cvta.to.global.u64 	%rd13, %rd7;
	mul.wide.u32 	%rd14, %r3, 4;
	add.s64 	%rd3, %rd13, %rd14;
	@%p22 bra 	$L__BB2_40;
	ld.global.u32 	%r680, [%rd3];
$L__BB2_40:
	setp.ge.s32 	%p23, %r4, %r22;
	@%p23 bra 	$L__BB2_42;
	ld.global.u32 	%r679, [%rd3+4];
$L__BB2_42:
	setp.ge.s32 	%p24, %r5, %r22;
	@%p24 bra 	$L__BB2_44;
	ld.global.u32 	%r678, [%rd3+8];
$L__BB2_44:
	setp.ge.s32 	%p25, %r6, %r22;
	@%p25 bra 	$L__BB2_46;
	ld.global.u32 	%r677, [%rd3+12];
$L__BB2_46:
	setp.ge.s32 	%p26, %r7, %r22;
	@%p26 bra 	$L__BB2_48;
	ld.global.u32 	%r676, [%rd3+16];
$L__BB2_48:
	setp.ge.s32 	%p27, %r8, %r22;
	@%p27 bra 	$L__BB2_50;
	ld.global.u32 	%r675, [%rd3+20];
$L__BB2_50:
	setp.ge.s32 	%p28, %r9, %r22;
	@%p28 bra 	$L__BB2_52;
	ld.global.u32 	%r674, [%rd3+24];
$L__BB2_52:
	setp.ge.s32 	%p29, %r10, %r22;
	@%p29 bra 	$L__BB2_54;
	ld.global.u32 	%r673, [%rd3+28];
$L__BB2_54:
	setp.ge.s32 	%p30, %r11, %r22;
	@%p30 bra 	$L__BB2_56;
	ld.global.u32 	%r672, [%rd3+32];
$L__BB2_56:
	setp.ge.s32 	%p31, %r12, %r22;
	@%p31 bra 	$L__BB2_58;
	ld.global.u32 	%r671, [%rd3+36];
$L__BB2_58:
	setp.ge.s32 	%p32, %r13, %r22;
	@%p32 bra 	$L__BB2_60;
	ld.global.u32 	%r670, [%rd3+40];
$L__BB2_60:
	setp.ge.s32 	%p33, %r14, %r22;
	@%p33 bra 	$L__BB2_62;
	ld.global.u32 	%r669, [%rd3+44];
$L__BB2_62:
	setp.ge.s32 	%p34, %r15, %r22;
	@%p34 bra 	$L__BB2_64;
	ld.global.u32 	%r668, [%rd3+48];
$L__BB2_64:
	setp.ge.s32 	%p35, %r16, %r22;
	@%p35 bra 	$L__BB2_66;
	ld.global.u32 	%r667, [%rd3+52];
$L__BB2_66:
	setp.ge.s32 	%p36, %r17, %r22;
	@%p36 bra 	$L__BB2_68;
	ld.global.u32 	%r666, [%rd3+56];
$L__BB2_68:
	setp.ge.s32 	%p37, %r18, %r22;
	@%p37 bra 	$L__BB2_70;
	ld.global.u32 	%r665, [%rd3+60];
$L__BB2_70:
	setp.ge.s32 	%p38, %r19, %r22;
	@%p38 bra 	$L__BB2_72;
	ld.global.u32 	%r664, [%rd3+64];
$L__BB2_72:
	setp.ge.s32 	%p39, %r20, %r22;
	@%p39 bra 	$L__BB2_74;
	ld.global.u32 	%r663, [%rd3+68];
$L__BB2_74:
	setp.ge.s32 	%p40, %r21, %r22;
	@%p40 bra 	$L__BB2_76;
	ld.global.u32 	%r662, [%rd3+72];
$L__BB2_76:
	bar.sync 	0;
	shr.u32 	%r61, %r2, 5;
	shl.b32 	%r218, %r2, 2;
	mov.u32 	%r219, _ZZN3cub18CUB_300001_SM_10006detail10radix_sort31DeviceRadixSortSingleTileKernelINS1_5radix10policy_hubIciyE10Policy1000ELNS0_9SortOrderE0EciyNS1_21identity_decomposer_tEEEvPKT1_PSA_PKT2_PSE_T3_iiT4_E12temp_storage;
	add.s32 	%r62, %r219, %r218;
	shl.b32 	%r220, %r2, 6;
	add.s32 	%r63, %r62, %r220;
	shl.b32 	%r221, %r61, 2;
	add.s32 	%r222, %r219, %r221;
	add.s32 	%r64, %r222, 17408;
	mad.lo.s32 	%r65, %r2, -49, %r63;
	mad.lo.s32 	%r66, %r2, 57, %r65;
	add.s32 	%r661, %r193, 5;
	sub.s32 	%r660, %r194, %r193;
$L__BB2_77:
	add.s32 	%r282, %r661, -5;
	min.s32 	%r225, %r660, 5;
	mov.b32 	%r311, 0;
	st.shared.u32 	[%r62], %r311;
	st.shared.u32 	[%r62+1024], %r311;
	st.shared.u32 	[%r62+2048], %r311;
	st.shared.u32 	[%r62+3072], %r311;
	st.shared.u32 	[%r62+4096], %r311;
	st.shared.u32 	[%r62+5120], %r311;
	st.shared.u32 	[%r62+6144], %r311;
	st.shared.u32 	[%r62+7168], %r311;
	st.shared.u32 	[%r62+8192], %r311;
	st.shared.u32 	[%r62+9216], %r311;
	st.shared.u32 	[%r62+10240], %r311;
	st.shared.u32 	[%r62+11264], %r311;
	st.shared.u32 	[%r62+12288], %r311;
	st.shared.u32 	[%r62+13312], %r311;
	st.shared.u32 	[%r62+14336], %r311;
	st.shared.u32 	[%r62+15360], %r311;
	st.shared.u32 	[%r62+16384], %r311;
	// begin inline asm
	bmsk.clamp.b32 %r223, %r311, %r225;
	// end inline asm
	cvt.u32.u16 	%r314, %rs228;
	and.b32  	%r227, %r314, 255;
	// begin inline asm
	shr.b32 %r226, %r227, %r282;
	// end inline asm
	and.b32  	%r315, %r223, %r226;
	shl.b32 	%r316, %r315, 10;
	and.b32  	%r317, %r316, 15360;
	add.s32 	%r318, %r62, %r317;
	shr.u32 	%r319, %r315, 3;
	and.b32  	%r320, %r319, 30;
	add.s32 	%r91, %r318, %r320;
	ld.shared.u16 	%rs58, [%r91];
	add.s16 	%rs153, %rs58, 1;
	st.shared.u16 	[%r91], %rs153;
	cvt.u32.u16 	%r321, %rs227;
	and.b32  	%r230, %r321, 255;
	// begin inline asm
	shr.b32 %r229, %r230, %r282;
	// end inline asm
	and.b32  	%r322, %r223, %r229;
	shl.b32 	%r323, %r322, 10;
	and.b32  	%r324, %r323, 15360;
	add.s32 	%r325, %r62, %r324;
	shr.u32 	%r326, %r322, 3;
	and.b32  	%r327, %r326, 30;
	add.s32 	%r92, %r325, %r327;
	ld.shared.u16 	%rs59, [%r92];
	add.s16 	%rs154, %rs59, 1;
	st.shared.u16 	[%r92], %rs154;
	cvt.u32.u16 	%r328, %rs226;
	and.b32  	%r233, %r328, 255;
	// begin inline asm
	shr.b32 %r232, %r233, %r282;
	// end inline asm
	and.b32  	%r329, %r223, %r232;
	shl.b32 	%r330, %r329, 10;
	and.b32  	%r331, %r330, 15360;
	add.s32 	%r332, %r62, %r331;
	shr.u32 	%r333, %r329, 3;
	and.b32  	%r334, %r333, 30;
	add.s32 	%r93, %r332, %r334;
	ld.shared.u16 	%rs60, [%r93];
	add.s16 	%rs155, %rs60, 1;
	st.shared.u16 	[%r93], %rs155;
	cvt.u32.u16 	%r335, %rs225;
	and.b32  	%r236, %r335, 255;
	// begin inline asm
	shr.b32 %r235, %r236, %r282;
	// end inline asm
	and.b32  	%r336, %r223, %r235;
	shl.b32 	%r337, %r336, 10;
	and.b32  	%r338, %r337, 15360;
	add.s32 	%r339, %r62, %r338;
	shr.u32 	%r340, %r336, 3;
	and.b32  	%r341, %r340, 30;
	add.s32 	%r94, %r339, %r341;
	ld.shared.u16 	%rs61, [%r94];
	add.s16 	%rs156, %rs61, 1;
	st.shared.u16 	[%r94], %rs156;
	cvt.u32.u16 	%r342, %rs224;
	and.b32  	%r239, %r342, 255;
	// begin inline asm
	shr.b32 %r238, %r239, %r282;
	// end inline asm
	and.b32  	%r343, %r223, %r238;
	shl.b32 	%r344, %r343, 10;
	and.b32  	%r345, %r344, 15360;
	add.s32 	%r346, %r62, %r345;
	shr.u32 	%r347, %r343, 3;
	and.b32  	%r348, %r347, 30;
	add.s32 	%r95, %r346, %r348;
	ld.shared.u16 	%rs62, [%r95];
	add.s16 	%rs157, %rs62, 1;
	st.shared.u16 	[%r95], %rs157;
	cvt.u32.u16 	%r349, %rs223;
	and.b32  	%r242, %r349, 255;
	// begin inline asm
	shr.b32 %r241, %r242, %r282;
	// end inline asm
	and.b32  	%r350, %r223, %r241;
	shl.b32 	%r351, %r350, 10;
	and.b32  	%r352, %r351, 15360;
	add.s32 	%r353, %r62, %r352;
	shr.u32 	%r354, %r350, 3;
	and.b32  	%r355, %r354, 30;
	add.s32 	%r96, %r353, %r355;
	ld.shared.u16 	%rs63, [%r96];
	add.s16 	%rs158, %rs63, 1;
	st.shared.u16 	[%r96], %rs158;
	cvt.u32.u16 	%r356, %rs222;
	and.b32  	%r245, %r356, 255;
	// begin inline asm
	shr.b32 %r244, %r245, %r282;
	// end inline asm
	and.b32  	%r357, %r223, %r244;
	shl.b32 	%r358, %r357, 10;
	and.b32  	%r359, %r358, 15360;
	add.s32 	%r360, %r62, %r359;
	shr.u32 	%r361, %r357, 3;
	and.b32  	%r362, %r361, 30;
	add.s32 	%r97, %r360, %r362;
	ld.shared.u16 	%rs64, [%r97];
	add.s16 	%rs159, %rs64, 1;
	st.shared.u16 	[%r97], %rs159;
	cvt.u32.u16 	%r363, %rs221;
	and.b32  	%r248, %r363, 255;
	// begin inline asm
	shr.b32 %r247, %r248, %r282;
	// end inline asm
	and.b32  	%r364, %r223, %r247;
	shl.b32 	%r365, %r364, 10;
	and.b32  	%r366, %r365, 15360;
	add.s32 	%r367, %r62, %r366;
	shr.u32 	%r368, %r364, 3;
	and.b32  	%r369, %r368, 30;
	add.s32 	%r98, %r367, %r369;
	ld.shared.u16 	%rs65, [%r98];
	add.s16 	%rs160, %rs65, 1;
	st.shared.u16 	[%r98], %rs160;
	cvt.u32.u16 	%r370, %rs220;
	and.b32  	%r251, %r370, 255;
	// begin inline asm
	shr.b32 %r250, %r251, %r282;
	// end inline asm
	and.b32  	%r371, %r223, %r250;
	shl.b32 	%r372, %r371, 10;
	and.b32  	%r373, %r372, 15360;
	add.s32 	%r374, %r62, %r373;
	shr.u32 	%r375, %r371, 3;
	and.b32  	%r376, %r375, 30;
	add.s32 	%r99, %r374, %r376;
	ld.shared.u16 	%rs66, [%r99];
	add.s16 	%rs161, %rs66, 1;
	st.shared.u16 	[%r99], %rs161;
	cvt.u32.u16 	%r377, %rs219;
	and.b32  	%r254, %r377, 255;
	// begin inline asm
	shr.b32 %r253, %r254, %r282;
	// end inline asm
	and.b32  	%r378, %r223, %r253;
	shl.b32 	%r379, %r378, 10;
	and.b32  	%r380, %r379, 15360;
	add.s32 	%r381, %r62, %r380;
	shr.u32 	%r382, %r378, 3;
	and.b32  	%r383, %r382, 30;
	add.s32 	%r100, %r381, %r383;
	ld.shared.u16 	%rs67, [%r100];
	add.s16 	%rs162, %rs67, 1;
	st.shared.u16 	[%r100], %rs162;
	cvt.u32.u16 	%r384, %rs218;
	and.b32  	%r257, %r384, 255;
	// begin inline asm
	shr.b32 %r256, %r257, %r282;
	// end inline asm
	and.b32  	%r385, %r223, %r256;
	shl.b32 	%r386, %r385, 10;
	and.b32  	%r387, %r386, 15360;
	add.s32 	%r388, %r62, %r387;
	shr.u32 	%r389, %r385, 3;
	and.b32  	%r390, %r389, 30;
	add.s32 	%r101, %r388, %r390;
	ld.shared.u16 	%rs68, [%r101];
	add.s16 	%rs163, %rs68, 1;
	st.shared.u16 	[%r101], %rs163;
	cvt.u32.u16 	%r391, %rs217;
	and.b32  	%r260, %r391, 255;
	// begin inline asm
	shr.b32 %r259, %r260, %r282;
	// end inline asm
	and.b32  	%r392, %r223, %r259;
	shl.b32 	%r393, %r392, 10;
	and.b32  	%r394, %r393, 15360;
	add.s32 	%r395, %r62, %r394;
	shr.u32 	%r396, %r392, 3;
	and.b32  	%r397, %r396, 30;
	add.s32 	%r102, %r395, %r397;
	ld.shared.u16 	%rs69, [%r102];
	add.s16 	%rs164, %rs69, 1;
	st.shared.u16 	[%r102], %rs164;
	cvt.u32.u16 	%r398, %rs216;
	and.b32  	%r263, %r398, 255;
	// begin inline asm
	shr.b32 %r262, %r263, %r282;
	// end inline asm
	and.b32  	%r399, %r223, %r262;
	shl.b32 	%r400, %r399, 10;
	and.b32  	%r401, %r400, 15360;
	add.s32 	%r402, %r62, %r401;
	shr.u32 	%r403, %r399, 3;
	and.b32  	%r404, %r403, 30;
	add.s32 	%r103, %r402, %r404;
	ld.shared.u16 	%rs70, [%r103];
	add.s16 	%rs165, %rs70, 1;
	st.shared.u16 	[%r103], %rs165;
	cvt.u32.u16 	%r405, %rs215;
	and.b32  	%r266, %r405, 255;
	// begin inline asm
	shr.b32 %r265, %r266, %r282;
	// end inline asm
	and.b32  	%r406, %r223, %r265;
	shl.b32 	%r407, %r406, 10;
	and.b32  	%r408, %r407, 15360;
	add.s32 	%r409, %r62, %r408;
	shr.u32 	%r410, %r406, 3;
	and.b32  	%r411, %r410, 30;
	add.s32 	%r104, %r409, %r411;
	ld.shared.u16 	%rs71, [%r104];
	add.s16 	%rs166, %rs71, 1;
	st.shared.u16 	[%r104], %rs166;
	cvt.u32.u16 	%r412, %rs214;
	and.b32  	%r269, %r412, 255;
	// begin inline asm
	shr.b32 %r268, %r269, %r282;
	// end inline asm
	and.b32  	%r413, %r223, %r268;
	shl.b32 	%r414, %r413, 10;
	and.b32  	%r415, %r414, 15360;
	add.s32 	%r416, %r62, %r415;
	shr.u32 	%r417, %r413, 3;
	and.b32  	%r418, %r417, 30;
	add.s32 	%r105, %r416, %r418;
	ld.shared.u16 	%rs72, [%r105];
	add.s16 	%rs167, %rs72, 1;
	st.shared.u16 	[%r105], %rs167;
	cvt.u32.u16 	%r419, %rs213;
	and.b32  	%r272, %r419, 255;
	// begin inline asm
	shr.b32 %r271, %r272, %r282;
	// end inline asm
	and.b32  	%r420, %r223, %r271;
	shl.b32 	%r421, %r420, 10;
	and.b32  	%r422, %r421, 15360;
	add.s32 	%r423, %r62, %r422;
	shr.u32 	%r424, %r420, 3;
	and.b32  	%r425, %r424, 30;
	add.s32 	%r106, %r423, %r425;
	ld.shared.u16 	%rs73, [%r106];
	add.s16 	%rs168, %rs73, 1;
	st.shared.u16 	[%r106], %rs168;
	cvt.u32.u16 	%r426, %rs212;
	and.b32  	%r275, %r426, 255;
	// begin inline asm
	shr.b32 %r274, %r275, %r282;
	// end inline asm
	and.b32  	%r427, %r223, %r274;
	shl.b32 	%r428, %r427, 10;
	and.b32  	%r429, %r428, 15360;
	add.s32 	%r430, %r62, %r429;
	shr.u32 	%r431, %r427, 3;
	and.b32  	%r432, %r431, 30;
	add.s32 	%r107, %r430, %r432;
	ld.shared.u16 	%rs74, [%r107];
	add.s16 	%rs169, %rs74, 1;
	st.shared.u16 	[%r107], %rs169;
	cvt.u32.u16 	%r433, %rs211;
	and.b32  	%r278, %r433, 255;
	// begin inline asm
	shr.b32 %r277, %r278, %r282;
	// end inline asm
	and.b32  	%r434, %r223, %r277;
	shl.b32 	%r435, %r434, 10;
	and.b32  	%r436, %r435, 15360;
	add.s32 	%r437, %r62, %r436;
	shr.u32 	%r438, %r434, 3;
	and.b32  	%r439, %r438, 30;
	add.s32 	%r108, %r437, %r439;
	ld.shared.u16 	%rs75, [%r108];
	add.s16 	%rs170, %rs75, 1;
	st.shared.u16 	[%r108], %rs170;
	cvt.u32.u16 	%r440, %rs210;
	and.b32  	%r281, %r440, 255;
	// begin inline asm
	shr.b32 %r280, %r281, %r282;
	// end inline asm
	and.b32  	%r441, %r223, %r280;
	shl.b32 	%r442, %r441, 10;
	and.b32  	%r443, %r442, 15360;
	add.s32 	%r444, %r62, %r443;
	shr.u32 	%r445, %r441, 3;
	and.b32  	%r446, %r445, 30;
	add.s32 	%r109, %r444, %r446;
	ld.shared.u16 	%rs76, [%r109];
	add.s16 	%rs171, %rs76, 1;
	st.shared.u16 	[%r109], %rs171;
	bar.sync 	0;
	ld.shared.u32 	%r110, [%r63];
	ld.shared.u32 	%r447, [%r63+4];
	ld.shared.u32 	%r448, [%r63+8];
	ld.shared.u32 	%r449, [%r63+12];
	ld.shared.u32 	%r450, [%r63+16];
	ld.shared.u32 	%r451, [%r63+20];
	ld.shared.u32 	%r452, [%r63+24];
	ld.shared.u32 	%r453, [%r63+28];
	ld.shared.u32 	%r454, [%r63+32];
	ld.shared.u32 	%r455, [%r63+36];
	ld.shared.u32 	%r456, [%r63+40];
	ld.shared.u32 	%r457, [%r63+44];
	ld.shared.u32 	%r458, [%r63+48];
	ld.shared.u32 	%r459, [%r63+52];
	ld.shared.u32 	%r460, [%r63+56];
	ld.shared.u32 	%r461, [%r63+60];
	ld.shared.u32 	%r462, [%r63+64];
	add.s32 	%r111, %r447, %r110;
	add.s32 	%r112, %r448, %r111;
	add.s32 	%r113, %r449, %r112;
	add.s32 	%r114, %r450, %r113;
	add.s32 	%r115, %r451, %r114;
	add.s32 	%r116, %r452, %r115;
	add.s32 	%r117, %r453, %r116;
	add.s32 	%r118, %r454, %r117;
	add.s32 	%r119, %r455, %r118;
	add.s32 	%r120, %r456, %r119;
	add.s32 	%r121, %r457, %r120;
	add.s32 	%r122, %r458, %r121;
	add.s32 	%r123, %r459, %r122;
	add.s32 	%r124, %r460, %r123;
	add.s32 	%r125, %r461, %r124;
	add.s32 	%r288, %r462, %r125;
	// begin inline asm
	mov.u32 %r283, %laneid;
	// end inline asm
	mov.b32 	%r286, 1;
	mov.b32 	%r313, -1;
	// begin inline asm
	{  .reg .u32 r0;  .reg .pred p;  shfl.sync.up.b32 r0|p, %r288, %r286, %r311, %r313;  @p add.u32 r0, r0, %r288;  mov.u32 %r284, r0;}
	// end inline asm
	mov.b32 	%r292, 2;
	// begin inline asm
	{  .reg .u32 r0;  .reg .pred p;  shfl.sync.up.b32 r0|p, %r284, %r292, %r311, %r313;  @p add.u32 r0, r0, %r284;  mov.u32 %r290, r0;}
	// end inline asm
	mov.b32 	%r298, 4;
	// begin inline asm
	{  .reg .u32 r0;  .reg .pred p;  shfl.sync.up.b32 r0|p, %r290, %r298, %r311, %r313;  @p add.u32 r0, r0, %r290;  mov.u32 %r296, r0;}
	// end inline asm
	mov.b32 	%r304, 8;
	// begin inline asm
	{  .reg .u32 r0;  .reg .pred p;  shfl.sync.up.b32 r0|p, %r296, %r304, %r311, %r313;  @p add.u32 r0, r0, %r296;  mov.u32 %r302, r0;}
	// end inline asm
	mov.b32 	%r310, 16;
	// begin inline asm
	{  .reg .u32 r0;  .reg .pred p;  shfl.sync.up.b32 r0|p, %r302, %r310, %r311, %r313;  @p add.u32 r0, r0, %r302;  mov.u32 %r308, r0;}
	// end inline asm
	setp.ne.s32 	%p41, %r283, 31;
	@%p41 bra 	$L__BB2_79;
	st.shared.u32 	[%r64], %r308;
$L__BB2_79:
	sub.s32 	%r463, %r308, %r288;
	setp.gt.u32 	%p42, %r2, 31;
	setp.eq.s32 	%p43, %r61, 7;
	setp.eq.s32 	%p44, %r61, 6;
	setp.eq.s32 	%p45, %r61, 5;
	setp.eq.s32 	%p46, %r61, 4;
	setp.eq.s32 	%p47, %r61, 3;
	setp.eq.s32 	%p48, %r61, 2;
	setp.eq.s32 	%p49, %r61, 1;
	bar.sync 	0;
	ld.shared.v4.u32 	{%r464, %r465, %r466, %r467}, [_ZZN3cub18CUB_300001_SM_10006detail10radix_sort31DeviceRadixSortSingleTileKernelINS1_5radix10policy_hubIciyE10Policy1000ELNS0_9SortOrderE0EciyNS1_21identity_decomposer_tEEEvPKT1_PSA_PKT2_PSE_T3_iiT4_E12temp_storage+17408];
	selp.b32 	%r468, %r464, %r681, %p49;
	add.s32 	%r469, %r465, %r464;
	selp.b32 	%r470, %r469, %r468, %p48;
	add.s32 	%r471, %r469, %r466;
	selp.b32 	%r472, %r471, %r470, %p47;
	add.s32 	%r473, %r471, %r467;
	selp.b32 	%r474, %r473, %r472, %p46;
	ld.shared.v4.u32 	{%r475, %r476, %r477, %r478}, [_ZZN3cub18CUB_300001_SM_10006detail10radix_sort31DeviceRadixSortSingleTileKernelINS1_5radix10policy_hubIciyE10Policy1000ELNS0_9SortOrderE0EciyNS1_21identity_decomposer_tEEEvPKT1_PSA_PKT2_PSE_T3_iiT4_E12temp_storage+17424];
	add.s32 	%r479, %r473, %r475;
	selp.b32 	%r480, %r479, %r474, %p45;
	add.s32 	%r481, %r479, %r476;
	selp.b32 	%r482, %r481, %r480, %p44;
	add.s32 	%r483, %r481, %r477;
	selp.b32 	%r681, %r483, %r482, %p43;
	add.s32 	%r130, %r483, %r478;
	setp.ne.s32 	%p50, %r283, 0;
	selp.b32 	%r484, %r463, 0, %p50;
	add.s32 	%r485, %r681, %r484;
	or.pred  	%p51, %p42, %p50;
	selp.b32 	%r682, %r485, %r463, %p42;
	@%p51 bra 	$L__BB2_81;
	shl.b32 	%r682, %r130, 16;
	st.shared.u32 	[_ZZN3cub18CUB_300001_SM_10006detail10radix_sort31DeviceRadixSortSingleTileKernelINS1_5radix10policy_hubIciyE10Policy1000ELNS0_9SortOrderE0EciyNS1_21identity_decomposer_tEEEvPKT1_PSA_PKT2_PSE_T3_iiT4_E12temp_storage+17448], %r682;
$L__BB2_81:
	setp.eq.s32 	%p52, %r2, 0;
	bar.sync 	0;
	ld.shared.u32 	%r486, [_ZZN3cub18CUB_300001_SM_10006detail10radix_sort31DeviceRadixSortSingleTileKernelINS1_5radix10policy_hubIciyE10Policy1000ELNS0_9SortOrderE0EciyNS1_21identity_decomposer_tEEEvPKT1_PSA_PKT2_PSE_T3_iiT4_E12temp_storage+17448];
	selp.b32 	%r487, 0, %r486, %p52;
	add.s32 	%r488, %r682, %r487;
	add.s32 	%r489, %r110, %r488;
	add.s32 	%r490, %r111, %r488;
	add.s32 	%r491, %r112, %r488;
	add.s32 	%r492, %r113, %r488;
	add.s32 	%r493, %r114, %r488;
	add.s32 	%r494, %r115, %r488;
	add.s32 	%r495, %r116, %r488;
	add.s32 	%r496, %r117, %r488;
	add.s32 	%r497, %r118, %r488;
	add.s32 	%r498, %r119, %r488;
	add.s32 	%r499, %r120, %r488;
	add.s32 	%r500, %r121, %r488;
	add.s32 	%r501, %r122, %r488;
	add.s32 	%r502, %r123, %r488;
	add.s32 	%r503, %r124, %r488;
	add.s32 	%r504, %r125, %r488;
	st.shared.u32 	[%r63], %r488;
	st.shared.u32 	[%r63+4], %r489;
	st.shared.u32 	[%r63+8], %r490;
	st.shared.u32 	[%r63+12], %r491;
	st.shared.u32 	[%r63+16], %r492;
	st.shared.u32 	[%r63+20], %r493;
	st.shared.u32 	[%r63+24], %r494;
	st.shared.u32 	[%r63+28], %r495;
	st.shared.u32 	[%r63+32], %r496;
	st.shared.u32 	[%r63+36], %r497;
	st.shared.u32 	[%r63+40], %r498;
	st.shared.u32 	[%r63+44], %r499;
	st.shared.u32 	[%r63+48], %r500;
	st.shared.u32 	[%r63+52], %r501;
	st.shared.u32 	[%r63+56], %r502;
	st.shared.u32 	[%r63+60], %r503;
	st.shared.u32 	[%r63+64], %r504;
	bar.sync 	0;
	cvt.u32.u16 	%r505, %rs58;
	ld.shared.u16 	%r506, [%r91];
	add.s32 	%r134, %r506, %r505;
	cvt.u32.u16 	%r507, %rs59;
	ld.shared.u16 	%r508, [%r92];
	add.s32 	%r135, %r508, %r507;
	cvt.u32.u16 	%r509, %rs60;
	ld.shared.u16 	%r510, [%r93];
	add.s32 	%r136, %r510, %r509;
	cvt.u32.u16 	%r511, %rs61;
	ld.shared.u16 	%r512, [%r94];
	add.s32 	%r137, %r512, %r511;
	cvt.u32.u16 	%r513, %rs62;
	ld.shared.u16 	%r514, [%r95];
	add.s32 	%r138, %r514, %r513;
	cvt.u32.u16 	%r515, %rs63;
	ld.shared.u16 	%r516, [%r96];
	add.s32 	%r139, %r516, %r515;
	cvt.u32.u16 	%r517, %rs64;
	ld.shared.u16 	%r518, [%r97];
	add.s32 	%r140, %r518, %r517;
	cvt.u32.u16 	%r519, %rs65;
	ld.shared.u16 	%r520, [%r98];
	add.s32 	%r141, %r520, %r519;
	cvt.u32.u16 	%r521, %rs66;
	ld.shared.u16 	%r522, [%r99];
	add.s32 	%r142, %r522, %r521;
	cvt.u32.u16 	%r523, %rs67;
	ld.shared.u16 	%r524, [%r100];
	add.s32 	%r143, %r524, %r523;
	cvt.u32.u16 	%r525, %rs68;
	ld.shared.u16 	%r526, [%r101];
	add.s32 	%r144, %r526, %r525;
	cvt.u32.u16 	%r527, %rs69;
	ld.shared.u16 	%r528, [%r102];
	add.s32 	%r145, %r528, %r527;
	cvt.u32.u16 	%r529, %rs70;
	ld.shared.u16 	%r530, [%r103];
	add.s32 	%r146, %r530, %r529;
	cvt.u32.u16 	%r531, %rs71;
	ld.shared.u16 	%r532, [%r104];
	add.s32 	%r147, %r532, %r531;
	cvt.u32.u16 	%r533, %rs72;
	ld.shared.u16 	%r534, [%r105];
	add.s32 	%r148, %r534, %r533;
	cvt.u32.u16 	%r535, %rs73;
	ld.shared.u16 	%r536, [%r106];
	add.s32 	%r149, %r536, %r535;
	cvt.u32.u16 	%r537, %rs74;
	ld.shared.u16 	%r538, [%r107];
	add.s32 	%r150, %r538, %r537;
	cvt.u32.u16 	%r539, %rs75;
	ld.shared.u16 	%r540, [%r108];
	add.s32 	%r151, %r540, %r539;
	cvt.u32.u16 	%r541, %rs76;
	ld.shared.u16 	%r542, [%r109];
	add.s32 	%r152, %r542, %r541;
	bar.sync 	0;
	setp.lt.s32 	%p53, %r661, %r194;
	@%p53 bra 	$L__BB2_121;
	cvt.u64.u32 	%rd15, %r2;
	mov.u32 	%r543, _ZZN3cub18CUB_300001_SM_10006detail10radix_sort31DeviceRadixSortSingleTileKernelINS1_5radix10policy_hubIciyE10Policy1000ELNS0_9SortOrderE0EciyNS1_21identity_decomposer_tEEEvPKT1_PSA_PKT2_PSE_T3_iiT4_E12temp_storage;
	add.s32 	%r544, %r543, %r134;
	st.shared.u8 	[%r544], %rs228;
	add.s32 	%r545, %r543, %r135;
	st.shared.u8 	[%r545], %rs227;
	add.s32 	%r546, %r543, %r136;
	st.shared.u8 	[%r546], %rs226;
	add.s32 	%r547, %r543, %r137;
	st.shared.u8 	[%r547], %rs225;
	add.s32 	%r548, %r543, %r138;
	st.shared.u8 	[%r548], %rs224;
	add.s32 	%r549, %r543, %r139;
	st.shared.u8 	[%r549], %rs223;
	add.s32 	%r550, %r543, %r140;
	st.shared.u8 	[%r550], %rs222;
	add.s32 	%r551, %r543, %r141;
	st.shared.u8 	[%r551], %rs221;
	add.s32 	%r552, %r543, %r142;
	st.shared.u8 	[%r552], %rs220;
	add.s32 	%r553, %r543, %r143;
	st.shared.u8 	[%r553], %rs219;
	add.s32 	%r554, %r543, %r144;
	st.shared.u8 	[%r554], %rs218;
	add.s32 	%r555, %r543, %r145;
	st.shared.u8 	[%r555], %rs217;
	add.s32 	%r556, %r543, %r146;
	st.shared.u8 	[%r556], %rs216;
	add.s32 	%r557, %r543, %r147;
	st.shared.u8 	[%r557], %rs215;
	add.s32 	%r558, %r543, %r148;
	st.shared.u8 	[%r558], %rs214;
	add.s32 	%r559, %r543, %r149;
	st.shared.u8 	[%r559], %rs213;
	add.s32 	%r560, %r543, %r150;
	st.shared.u8 	[%r560], %rs212;
	add.s32 	%r561, %r543, %r151;
	st.shared.u8 	[%r561], %rs211;
	add.s32 	%r562, %r543, %r152;
	st.shared.u8 	[%r562], %rs210;
	bar.sync 	0;
	mad.lo.s32 	%r563, %r2, -75, %r66;
	ld.shared.u8 	%rs77, [%r563];
	ld.shared.u8 	%rs78, [%r563+256];
	ld.shared.u8 	%rs79, [%r563+512];
	ld.shared.u8 	%rs80, [%r563+768];
	ld.shared.u8 	%rs81, [%r563+1024];
	ld.shared.u8 	%rs82, [%r563+1280];
	ld.shared.u8 	%rs83, [%r563+1536];
	ld.shared.u8 	%rs84, [%r563+1792];
	ld.shared.u8 	%rs85, [%r563+2048];
	ld.shared.u8 	%rs86, [%r563+2304];
	ld.shared.u8 	%rs87, [%r563+2560];
	ld.shared.u8 	%rs88, [%r563+2816];
	ld.shared.u8 	%rs89, [%r563+3072];
	ld.shared.u8 	%rs90, [%r563+3328];
	ld.shared.u8 	%rs91, [%r563+3584];
	ld.shared.u8 	%rs92, [%r563+3840];
	ld.shared.u8 	%rs93, [%r563+4096];
	ld.shared.u8 	%rs94, [%r563+4352];
	ld.shared.u8 	%rs95, [%r563+4608];
	bar.sync 	0;
	mad.lo.s32 	%r564, %r134, 3, %r544;
	st.shared.u32 	[%r564], %r680;
	mad.lo.s32 	%r565, %r135, 3, %r545;
	st.shared.u32 	[%r565], %r679;
	mad.lo.s32 	%r566, %r136, 3, %r546;
	st.shared.u32 	[%r566], %r678;
	mad.lo.s32 	%r567, %r137, 3, %r547;
	st.shared.u32 	[%r567], %r677;
	mad.lo.s32 	%r568, %r138, 3, %r548;
	st.shared.u32 	[%r568], %r676;
	mad.lo.s32 	%r569, %r139, 3, %r549;
	st.shared.u32 	[%r569], %r675;
	mad.lo.s32 	%r570, %r140, 3, %r550;
	st.shared.u32 	[%r570], %r674;
	mad.lo.s32 	%r571, %r141, 3, %r551;
	st.shared.u32 	[%r571], %r673;
	mad.lo.s32 	%r572, %r142, 3, %r552;
	st.shared.u32 	[%r572], %r672;
	mad.lo.s32 	%r573, %r143, 3, %r553;
	st.shared.u32 	[%r573], %r671;
	mad.lo.s32 	%r574, %r144, 3, %r554;
	st.shared.u32 	[%r574], %r670;
	mad.lo.s32 	%r575, %r145, 3, %r555;
	st.shared.u32 	[%r575], %r669;
	mad.lo.s32 	%r576, %r146, 3, %r556;
	st.shared.u32 	[%r576], %r668;
	mad.lo.s32 	%r577, %r147, 3, %r557;
	st.shared.u32 	[%r577], %r667;
	mad.lo.s32 	%r578, %r148, 3, %r558;
	st.shared.u32 	[%r578], %r666;
	mad.lo.s32 	%r579, %r149, 3, %r559;
	st.shared.u32 	[%r579], %r665;
	mad.lo.s32 	%r580, %r150, 3, %r560;
	st.shared.u32 	[%r580], %r664;
	mad.lo.s32 	%r581, %r151, 3, %r561;
	st.shared.u32 	[%r581], %r663;
	mad.lo.s32 	%r582, %r152, 3, %r562;
	st.shared.u32 	[%r582], %r662;
	bar.sync 	0;
	mad.lo.s32 	%r153, %r2, 3, %r563;
	ld.shared.u32 	%r154, [%r153+1024];
	ld.shared.u32 	%r155, [%r153+2048];
	ld.shared.u32 	%r156, [%r153+3072];
	ld.shared.u32 	%r157, [%r153+4096];
	ld.shared.u32 	%r158, [%r153+5120];
	ld.shared.u32 	%r159, [%r153+6144];
	ld.shared.u32 	%r160, [%r153+7168];
	ld.shared.u32 	%r161, [%r153+8192];
	ld.shared.u32 	%r162, [%r153+9216];
	ld.shared.u32 	%r163, [%r153+10240];
	ld.shared.u32 	%r164, [%r153+11264];
	ld.shared.u32 	%r165, [%r153+12288];
	ld.shared.u32 	%r166, [%r153+13312];
	ld.shared.u32 	%r167, [%r153+14336];
	ld.shared.u32 	%r168, [%r153+15360];
	ld.shared.u32 	%r169, [%r153+16384];
	ld.shared.u32 	%r170, [%r153+17408];
	ld.shared.u32 	%r171, [%r153+18432];
	setp.gt.u64 	%p54, %rd2, %rd15;
	cvta.to.global.u64 	%rd16, %rd6;
	add.s64 	%rd4, %rd16, %rd15;
	cvta.to.global.u64 	%rd17, %rd8;
	mul.wide.u32 	%rd18, %r2, 4;
	add.s64 	%rd5, %rd17, %rd18;
	@%p54 bra 	$L__BB2_83;
	bra.uni 	$L__BB2_84;
$L__BB2_83:
	xor.b16  	%rs172, %rs77, 128;
	ld.shared.u32 	%r583, [%r153];
	st.global.u8 	[%rd4], %rs172;
	st.global.u32 	[%rd5], %r583;
$L__BB2_84:
	add.s32 	%r584, %r2, 256;
	cvt.u64.u32 	%rd19, %r584;
	setp.le.u64 	%p55, %rd2, %rd19;
	@%p55 bra 	$L__BB2_86;
	xor.b16  	%rs173, %rs78, 128;
	st.global.u8 	[%rd4+256], %rs173;
	st.global.u32 	[%rd5+1024], %r154;
$L__BB2_86:
	add.s32 	%r585, %r2, 512;
	cvt.u64.u32 	%rd20, %r585;
	setp.le.u64 	%p56, %rd2, %rd20;
	@%p56 bra 	$L__BB2_88;
	xor.b16  	%rs174, %rs79, 128;
	st.global.u8 	[%rd4+512], %rs174;
	st.global.u32 	[%rd5+2048], %r155;
$L__BB2_88:
	add.s32 	%r586, %r2, 768;
	cvt.u64.u32 	%rd21, %r586;
	setp.le.u64 	%p57, %rd2, %rd21;
	@%p57 bra 	$L__BB2_90;
	xor.b16  	%rs175, %rs80, 128;
	st.global.u8 	[%rd4+768], %rs175;
	st.global.u32 	[%rd5+3072], %r156;
$L__BB2_90:
	or.b32  	%r587, %r2, 1024;
	cvt.u64.u32 	%rd22, %r587;
	setp.le.u64 	%p58, %rd2, %rd22;
	@%p58 bra 	$L__BB2_92;
	xor.b16  	%rs176, %rs81, 128;
	st.global.u8 	[%rd4+1024], %rs176;
	st.global.u32 	[%rd5+4096], %r157;
$L__BB2_92:
	add.s32 	%r588, %r2, 1280;
	cvt.u64.u32 	%rd23, %r588;
	setp.le.u64 	%p59, %rd2, %rd23;
	@%p59 bra 	$L__BB2_94;
	xor.b16  	%rs177, %rs82, 128;
	st.global.u8 	[%rd4+1280], %rs177;
	st.global.u32 	[%rd5+5120], %r158;
$L__BB2_94:
	add.s32 	%r589, %r2, 1536;
	cvt.u64.u32 	%rd24, %r589;
	setp.le.u64 	%p60, %rd2, %rd24;
	@%p60 bra 	$L__BB2_96;
	xor.b16  	%rs178, %rs83, 128;
	st.global.u8 	[%rd4+1536], %rs178;
	st.global.u32 	[%rd5+6144], %r159;
$L__BB2_96:
	add.s32 	%r590, %r2, 1792;
	cvt.u64.u32 	%rd25, %r590;
	setp.le.u64 	%p61, %rd2, %rd25;
	@%p61 bra 	$L__BB2_98;
	xor.b16  	%rs179, %rs84, 128;
	st.global.u8 	[%rd4+1792], %rs179;
	st.global.u32 	[%rd5+7168], %r160;
$L__BB2_98:
	or.b32  	%r591, %r2, 2048;
	cvt.u64.u32 	%rd26, %r591;
	setp.le.u64 	%p62, %rd2, %rd26;
	@%p62 bra 	$L__BB2_100;
	xor.b16  	%rs180, %rs85, 128;
	st.global.u8 	[%rd4+2048], %rs180;
	st.global.u32 	[%rd5+8192], %r161;
$L__BB2_100:
	add.s32 	%r592, %r2, 2304;
	cvt.u64.u32 	%rd27, %r592;
	setp.le.u64 	%p63, %rd2, %rd27;
	@%p63 bra 	$L__BB2_102;
	xor.b16  	%rs181, %rs86, 128;
	st.global.u8 	[%rd4+2304], %rs181;
	st.global.u32 	[%rd5+9216], %r162;
$L__BB2_102:
	add.s32 	%r593, %r2, 2560;
	cvt.u64.u32 	%rd28, %r593;
	setp.le.u64 	%p64, %rd2, %rd28;
	@%p64 bra 	$L__BB2_104;
	xor.b16  	%rs182, %rs87, 128;
	st.global.u8 	[%rd4+2560], %rs182;
	st.global.u32 	[%rd5+10240], %r163;
$L__BB2_104:
	add.s32 	%r594, %r2, 2816;
	cvt.u64.u32 	%rd29, %r594;
	setp.le.u64 	%p65, %rd2, %rd29;
	@%p65 bra 	$L__BB2_106;
	xor.b16  	%rs183, %rs88, 128;
	st.global.u8 	[%rd4+2816], %rs183;
	st.global.u32 	[%rd5+11264], %r164;
$L__BB2_106:
	or.b32  	%r595, %r2, 3072;
	cvt.u64.u32 	%rd30, %r595;
	setp.le.u64 	%p66, %rd2, %rd30;
	@%p66 bra 	$L__BB2_108;
	xor.b16  	%rs184, %rs89, 128;
	st.global.u8 	[%rd4+3072], %rs184;
	st.global.u32 	[%rd5+12288], %r165;
$L__BB2_108:
	add.s32 	%r596, %r2, 3328;
	cvt.u64.u32 	%rd31, %r596;
	setp.le.u64 	%p67, %rd2, %rd31;
	@%p67 bra 	$L__BB2_110;
	xor.b16  	%rs185, %rs90, 128;
	st.global.u8 	[%rd4+3328], %rs185;
	st.global.u32 	[%rd5+13312], %r166;
$L__BB2_110:
	add.s32 	%r597, %r2, 3584;
	cvt.u64.u32 	%rd32, %r597;
	setp.le.u64 	%p68, %rd2, %rd32;
	@%p68 bra 	$L__BB2_112;
	xor.b16  	%rs186, %rs91, 128;
	st.global.u8 	[%rd4+3584], %rs186;
	st.global.u32 	[%rd5+14336], %r167;
$L__BB2_112:
	add.s32 	%r598, %r2, 3840;
	cvt.u64.u32 	%rd33, %r598;
	setp.le.u64 	%p69, %rd2, %rd33;
	@%p69 bra 	$L__BB2_114;
	xor.b16  	%rs187, %rs92, 128;
	st.global.u8 	[%rd4+3840], %rs187;
	st.global.u32 	[%rd5+15360], %r168;
$L__BB2_114:
	or.b32  	%r599, %r2, 4096;
	cvt.u64.u32 	%rd34, %r599;
	setp.le.u64 	%p70, %rd2, %rd34;
	@%p70 bra 	$L__BB2_116;
	xor.b16  	%rs188, %rs93, 128;
	st.global.u8 	[%rd4+4096], %rs188;
	st.global.u32 	[%rd5+16384], %r169;
$L__BB2_116:
	add.s32 	%r600, %r2, 4352;
	cvt.u64.u32 	%rd35, %r600;
	setp.le.u64 	%p71, %rd2, %rd35;
	@%p71 bra 	$L__BB2_118;
	xor.b16  	%rs189, %rs94, 128;
	st.global.u8 	[%rd4+4352], %rs189;
	st.global.u32 	[%rd5+17408], %r170;
$L__BB2_118:
	add.s32 	%r601, %r2, 4608;
	cvt.u64.u32 	%rd36, %r601;
	setp.le.u64 	%p72, %rd2, %rd36;
	@%p72 bra 	$L__BB2_120;
	xor.b16  	%rs190, %rs95, 128;
	st.global.u8 	[%rd4+4608], %rs190;
	st.global.u32 	[%rd5+18432], %r171;
$L__BB2_120:
	ret;
$L__BB2_121:
	mov.u32 	%r602, _ZZN3cub18CUB_300001_SM_10006detail10radix_sort31DeviceRadixSortSingleTileKernelINS1_5radix10policy_hubIciyE10Policy1000ELNS0_9SortOrderE0EciyNS1_21identity_decomposer_tEEEvPKT1_PSA_PKT2_PSE_T3_iiT4_E12temp_storage;
	add.s32 	%r603, %r602, %r134;
	st.shared.u8 	[%r603], %rs228;
	add.s32 	%r604, %r602, %r135;
	st.shared.u8 	[%r604], %rs227;
	add.s32 	%r605, %r602, %r136;
	st.shared.u8 	[%r605], %rs226;
	add.s32 	%r606, %r602, %r137;
	st.shared.u8 	[%r606], %rs225;
	add.s32 	%r607, %r602, %r138;
	st.shared.u8 	[%r607], %rs224;
	add.s32 	%r608, %r602, %r139;
	st.shared.u8 	[%r608], %rs223;
	add.s32 	%r609, %r602, %r140;
	st.shared.u8 	[%r609], %rs222;
	add.s32 	%r610, %r602, %r141;
	st.shared.u8 	[%r610], %rs221;
	add.s32 	%r611, %r602, %r142;
	st.shared.u8 	[%r611], %rs220;
	add.s32 	%r612, %r602, %r143;
	st.shared.u8 	[%r612], %rs219;
	add.s32 	%r613, %r602, %r144;
	st.shared.u8 	[%r613], %rs218;
	add.s32 	%r614, %r602, %r145;
	st.shared.u8 	[%r614], %rs217;
	add.s32 	%r615, %r602, %r146;
	st.shared.u8 	[%r615], %rs216;
	add.s32 	%r616, %r602, %r147;
	st.shared.u8 	[%r616], %rs215;
	add.s32 	%r617, %r602, %r148;
	st.shared.u8 	[%r617], %rs214;
	add.s32 	%r618, %r602, %r149;
	st.shared.u8 	[%r618], %rs213;
	add.s32 	%r619, %r602, %r150;
	st.shared.u8 	[%r619], %rs212;
	add.s32 	%r620, %r602, %r151;
	st.shared.u8 	[%r620], %rs211;
	add.s32 	%r621, %r602, %r152;
	st.shared.u8 	[%r621], %rs210;
	bar.sync 	0;
	ld.shared.u8 	%rs228, [%r65];
	ld.shared.u8 	%rs227, [%r65+1];
	ld.shared.u8 	%rs226, [%r65+2];
	ld.shared.u8 	%rs225, [%r65+3];
	ld.shared.u8 	%rs224, [%r65+4];
	ld.shared.u8 	%rs223, [%r65+5];
	ld.shared.u8 	%rs222, [%r65+6];
	ld.shared.u8 	%rs221, [%r65+7];
	ld.shared.u8 	%rs220, [%r65+8];
	ld.shared.u8 	%rs219, [%r65+9];
	ld.shared.u8 	%rs218, [%r65+10];
	ld.shared.u8 	%rs217, [%r65+11];
	ld.shared.u8 	%rs216, [%r65+12];
	ld.shared.u8 	%rs215, [%r65+13];
	ld.shared.u8 	%rs214, [%r65+14];
	ld.shared.u8 	%rs213, [%r65+15];
	ld.shared.u8 	%rs212, [%r65+16];
	ld.shared.u8 	%rs211, [%r65+17];
	ld.shared.u8 	%rs210, [%r65+18];
	bar.sync 	0;
	mad.lo.s32 	%r622, %r134, 3, %r603;
	st.shared.u32 	[%r622], %r680;
	mad.lo.s32 	%r623, %r135, 3, %r604;
	st.shared.u32 	[%r623], %r679;
	mad.lo.s32 	%r624, %r136, 3, %r605;
	st.shared.u32 	[%r624], %r678;
	mad.lo.s32 	%r625, %r137, 3, %r606;
	st.shared.u32 	[%r625], %r677;
	mad.lo.s32 	%r626, %r138, 3, %r607;
	st.shared.u32 	[%r626], %r676;
	mad.lo.s32 	%r627, %r139, 3, %r608;
	st.shared.u32 	[%r627], %r675;
	mad.lo.s32 	%r628, %r140, 3, %r609;
	st.shared.u32 	[%r628], %r674;
	mad.lo.s32 	%r629, %r141, 3, %r610;
	st.shared.u32 	[%r629], %r673;
	mad.lo.s32 	%r630, %r142, 3, %r611;
	st.shared.u32 	[%r630], %r672;
	mad.lo.s32 	%r631, %r143, 3, %r612;
	st.shared.u32 	[%r631], %r671;
	mad.lo.s32 	%r632, %r144, 3, %r613;
	st.shared.u32 	[%r632], %r670;
	mad.lo.s32 	%r633, %r145, 3, %r614;
	st.shared.u32 	[%r633], %r669;
	mad.lo.s32 	%r634, %r146, 3, %r615;
	st.shared.u32 	[%r634], %r668;
	mad.lo.s32 	%r635, %r147, 3, %r616;
	st.shared.u32 	[%r635], %r667;
	mad.lo.s32 	%r636, %r148, 3, %r617;
	st.shared.u32 	[%r636], %r666;
	mad.lo.s32 	%r637, %r149, 3, %r618;
	st.shared.u32 	[%r637], %r665;
	mad.lo.s32 	%r638, %r150, 3, %r619;
	st.shared.u32 	[%r638], %r664;
	mad.lo.s32 	%r639, %r151, 3, %r620;
	st.shared.u32 	[%r639], %r663;
	mad.lo.s32 	%r640, %r152, 3, %r621;
	st.shared.u32 	[%r640], %r662;
	bar.sync 	0;
	ld.shared.u32 	%r680, [%r66];
	ld.shared.u32 	%r679, [%r66+4];
	ld.shared.u32 	%r678, [%r66+8];
	ld.shared.u32 	%r677, [%r66+12];
	ld.shared.u32 	%r676, [%r66+16];
	ld.shared.u32 	%r675, [%r66+20];
	ld.shared.u32 	%r674, [%r66+24];
	ld.shared.u32 	%r673, [%r66+28];
	ld.shared.u32 	%r672, [%r66+32];
	ld.shared.u32 	%r671, [%r66+36];
	ld.shared.u32 	%r670, [%r66+40];
	ld.shared.u32 	%r669, [%r66+44];
	ld.shared.u32 	%r668, [%r66+48];
	ld.shared.u32 	%r667, [%r66+52];
	ld.shared.u32 	%r666, [%r66+56];
	ld.shared.u32 	%r665, [%r66+60];
	ld.shared.u32 	%r664, [%r66+64];
	ld.shared.u32 	%r663, [%r66+68];
	ld.shared.u32 	%r662, [%r66+72];
	bar.sync 	0;
	add.s32 	%r661, %r661, 5;
	add.s32 	%r660, %r660, -5;
	bra.uni 	$L__BB2_77;

}
	// .globl	_ZN3cub18CUB_300001_SM_10006detail10radix_sort30DeviceRadixSortHistogramKernelINS1_5radix10policy_hubIciyE10Policy1000ELNS0_9SortOrderE0EcyNS1_21identity_decomposer_tEEEvPT2_PKT1_SA_iiT3_
.visible .entry _ZN3cub18CUB_300001_SM_10006detail10radix_sort30DeviceRadixSortHistogramKernelINS1_5radix10policy_hubIciyE10Policy1000ELNS0_9SortOrderE0EcyNS1_21identity_decomposer_tEEEvPT2_PKT1_SA_iiT3_(
	.param .u64 .ptr .align 1 _ZN3cub18CUB_300001_SM_10006detail10radix_sort30DeviceRadixSortHistogramKernelINS1_5radix10policy_hubIciyE10Policy1000ELNS0_9SortOrderE0EcyNS1_21identity_decomposer_tEEEvPT2_PKT1_SA_iiT3__param_0,
	.param .u64 .ptr .align 1 _ZN3cub18CUB_300001_SM_10006detail10radix_sort30DeviceRadixSortHistogramKernelINS1_5radix10policy_hubIciyE10Policy1000ELNS0_9SortOrderE0EcyNS1_21identity_decomposer_tEEEvPT2_PKT1_SA_iiT3__param_1,
	.param .u64 _ZN3cub18CUB_300001_SM_10006detail10radix_sort30DeviceRadixSortHistogramKernelINS1_5radix10policy_hubIciyE10Policy1000ELNS0_9SortOrderE0EcyNS1_21identity_decomposer_tEEEvPT2_PKT1_SA_iiT3__param_2,
	.param .u32 _ZN3cub18CUB_300001_SM_10006detail10radix_sort30DeviceRadixSortHistogramKernelINS1_5radix10policy_hubIciyE10Policy1000ELNS0_9SortOrderE0EcyNS1_21identity_decomposer_tEEEvPT2_PKT1_SA_iiT3__param_3,
	.param .u32 _ZN3cub18CUB_300001_SM_10006detail10radix_sort30DeviceRadixSortHistogramKernelINS1_5radix10policy_hubIciyE10Policy1000ELNS0_9SortOrderE0EcyNS1_21identity_decomposer_tEEEvPT2_PKT1_SA_iiT3__param_4,
	.param .align 1 .b8 _ZN3cub18CUB_300001_SM_10006detail10radix_sort30DeviceRadixSortHistogramKernelINS1_5radix10policy_hubIciyE10Policy1000ELNS0_9SortOrderE0EcyNS1_21identity_decomposer_tEEEvPT2_PKT1_SA_iiT3__param_5[1]
)
.maxntid 128
{
	.reg .pred 	%p<91>;
	.reg .b16 	%rs<127>;
	.reg .b32 	%r<393>;
	.reg .b64 	%rd<135>;
	// demoted variable
	.shared .align 4 .b8 _ZZN3cub18CUB_300001_SM_10006detail10radix_sort30DeviceRadixSortHistogramKernelINS1_5radix10policy_hubIciyE10Policy1000ELNS0_9SortOrderE0EcyNS1_21identity_decomposer_tEEEvPT2_PKT1_SA_iiT3_E12temp_storage[1024];
	ld.param.u64 	%rd18, [_ZN3cub18CUB_300001_SM_10006detail10radix_sort30DeviceRadixSortHistogramKernelINS1_5radix10policy_hubIciyE10Policy1000ELNS0_9SortOrderE0EcyNS1_21identity_decomposer_tEEEvPT2_PKT1_SA_iiT3__param_0];
	ld.param.u64 	%rd19, [_ZN3cub18CUB_300001_SM_10006detail10radix_sort30DeviceRadixSortHistogramKernelINS1_5radix10policy_hubIciyE10Policy1000ELNS0_9SortOrderE0EcyNS1_21identity_decomposer_tEEEvPT2_PKT1_SA_iiT3__param_1];
	ld.param.u64 	%rd17, [_ZN3cub18CUB_300001_SM_10006detail10radix_sort30DeviceRadixSortHistogramKernelINS1_5radix10policy_hubIciyE10Policy1000ELNS0_9SortOrderE0EcyNS1_21identity_decomposer_tEEEvPT2_PKT1_SA_iiT3__param_2];
	ld.param.u32 	%r111, [_ZN3cub18CUB_300001_SM_10006detail10radix_sort30DeviceRadixSortHistogramKernelINS1_5radix10policy_hubIciyE10Policy1000ELNS0_9SortOrderE0EcyNS1_21identity_decomposer_tEEEvPT2_PKT1_SA_iiT3__param_3];
	ld.param.u32 	%r112, [_ZN3cub18CUB_300001_SM_10006detail10radix_sort30DeviceRadixSortHistogramKernelINS1_5radix10policy_hubIciyE10Policy1000ELNS0_9SortOrderE0EcyNS1_21identity_decomposer_tEEEvPT2_PKT1_SA_iiT3__param_4];
	cvta.to.global.u64 	%rd1, %rd19;
	cvta.to.global.u64 	%rd2, %rd18;
	setp.eq.s64 	%p2, %rd17, 0;
	@%p2 bra 	$L__BB3_153;
	sub.s32 	%r113, %r112, %r111;
	add.s32 	%r114, %r113, 7;
	shr.s32 	%r115, %r114, 31;
	shr.u32 	%r116, %r115, 29;
	add.s32 	%r117, %r114, %r116;
	shr.s32 	%r118, %r117, 3;
	mov.u32 	%r119, %tid.x;
	setp.gt.u32 	%p3, %r119, 255;
	setp.lt.s32 	%p4, %r114, 8;
	mov.u32 	%r120, %ctaid.x;
	shl.b32 	%r121, %r120, 11;
	cvt.u64.u32 	%rd3, %r121;
	mov.u32 	%r122, %nctaid.x;
	shl.b32 	%r123, %r122, 11;
	cvt.u64.u32 	%rd4, %r123;
	add.s32 	%r1, %r118, -1;
	and.b32  	%r2, %r118, 15;
	and.b32  	%r3, %r118, 7;
	add.s32 	%r4, %r3, -1;
	and.b32  	%r5, %r118, 3;
	or.pred  	%p1, %p3, %p4;
	shl.b32 	%r124, %r119, 2;
	mov.u32 	%r125, _ZZN3cub18CUB_300001_SM_10006detail10radix_sort30DeviceRadixSortHistogramKernelINS1_5radix10policy_hubIciyE10Policy1000ELNS0_9SortOrderE0EcyNS1_21identity_decomposer_tEEEvPT2_PKT1_SA_iiT3_E12temp_storage;
	add.s32 	%r6, %r125, %r124;
	and.b32  	%r7, %r118, 268435440;
	cvt.u64.u32 	%rd5, %r119;
	add.s32 	%r8, %r119, 128;
	add.s32 	%r9, %r119, 256;
	add.s32 	%r10, %r119, 384;
	add.s32 	%r11, %r119, 512;
	add.s32 	%r12, %r119, 640;
	add.s32 	%r13, %r119, 768;
	or.b32  	%r14, %r119, 1024;
	add.s32 	%r15, %r119, 1920;
	and.b32  	%r16, %r118, 268435448;
	and.b32  	%r17, %r118, 1;
	neg.s32 	%r18, %r7;
	add.s32 	%r19, %r6, 8192;
	add.s64 	%rd21, %rd17, -1;
	shr.u64 	%rd22, %rd21, 30;
	add.s64 	%rd23, %rd22, 1;
	min.u64 	%rd6, %rd23, %rd17;
	mov.b64 	%rd133, 0;
$L__BB3_2:
	@%p1 bra 	$L__BB3_30;
	setp.lt.u32 	%p5, %r1, 15;
	mov.b32 	%r377, 0;
	@%p5 bra 	$L__BB3_6;
	mov.u32 	%r374, %r19;
	mov.u32 	%r375, %r18;
$L__BB3_5:
	.pragma "nounroll";
	mov.b32 	%r127, 0;
	st.shared.u32 	[%r374+-8192], %r127;
	st.shared.u32 	[%r374+-7168], %r127;
	st.shared.u32 	[%r374+-6144], %r127;
	st.shared.u32 	[%r374+-5120], %r127;
	st.shared.u32 	[%r374+-4096], %r127;
	st.shared.u32 	[%r374+-3072], %r127;
	st.shared.u32 	[%r374+-2048], %r127;
	st.shared.u32 	[%r374+-1024], %r127;
	st.shared.u32 	[%r374], %r127;
	st.shared.u32 	[%r374+1024], %r127;
	st.shared.u32 	[%r374+2048], %r127;
	st.shared.u32 	[%r374+3072], %r127;
	st.shared.u32 	[%r374+4096], %r127;
	st.shared.u32 	[%r374+5120], %r127;
	st.shared.u32 	[%r374+6144], %r127;
	st.shared.u32 	[%r374+7168], %r127;
	add.s32 	%r375, %r375, 16;
	add.s32 	%r374, %r374, 16384;
	setp.ne.s32 	%p6, %r375, 0;
	mov.u32 	%r377, %r7;
	@%p6 bra 	$L__BB3_5;
$L__BB3_6:
	add.s32 	%r25, %r2, -1;
	setp.eq.s32 	%p7, %r2, 0;
	@%p7 bra 	$L__BB3_16;
	setp.lt.u32 	%p8, %r25, 7;
	@%p8 bra 	$L__BB3_9;
	shl.b32 	%r128, %r377, 10;
	add.s32 	%r129, %r6, %r128;
	mov.b32 	%r130, 0;
	st.shared.u32 	[%r129], %r130;
	st.shared.u32 	[%r129+1024], %r130;
	st.shared.u32 	[%r129+2048], %r130;
	st.shared.u32 	[%r129+3072], %r130;
	st.shared.u32 	[%r129+4096], %r130;
	st.shared.u32 	[%r129+5120], %r130;
	st.shared.u32 	[%r129+6144], %r130;
	st.shared.u32 	[%r129+7168], %r130;
	add.s32 	%r377, %r377, 8;
$L__BB3_9:
	setp.eq.s32 	%p9, %r3, 0;
	@%p9 bra 	$L__BB3_16;
	setp.lt.u32 	%p10, %r4, 3;
	@%p10 bra 	$L__BB3_12;
	shl.b32 	%r131, %r377, 10;
	add.s32 	%r132, %r6, %r131;
	mov.b32 	%r133, 0;
	st.shared.u32 	[%r132], %r133;
	st.shared.u32 	[%r132+1024], %r133;
	st.shared.u32 	[%r132+2048], %r133;
	st.shared.u32 	[%r132+3072], %r133;
	add.s32 	%r377, %r377, 4;
$L__BB3_12:
	setp.eq.s32 	%p11, %r5, 0;
	@%p11 bra 	$L__BB3_16;
	setp.eq.s32 	%p12, %r5, 1;
	shl.b32 	%r134, %r377, 10;
	add.s32 	%r30, %r6, %r134;
	mov.b32 	%r135, 0;
	st.shared.u32 	[%r30], %r135;
	@%p12 bra 	$L__BB3_16;
	setp.eq.s32 	%p13, %r5, 2;
	mov.b32 	%r136, 0;
	st.shared.u32 	[%r30+1024], %r136;
	@%p13 bra 	$L__BB3_16;
	mov.b32 	%r137, 0;
	st.shared.u32 	[%r30+2048], %r137;
$L__BB3_16:
	cvt.u32.u64 	%r138, %rd5;
	setp.gt.u32 	%p14, %r138, 127;
	@%p14 bra 	$L__BB3_30;
	setp.lt.u32 	%p15, %r1, 15;
	mov.b32 	%r381, 0;
	@%p15 bra 	$L__BB3_20;
	mov.b32 	%r379, 0;
$L__BB3_19:
	.pragma "nounroll";
	shl.b32 	%r141, %r379, 10;
	add.s32 	%r142, %r6, %r141;
	mov.b32 	%r143, 0;
	st.shared.u32 	[%r142+512], %r143;
	st.shared.u32 	[%r142+1536], %r143;
	st.shared.u32 	[%r142+2560], %r143;
	st.shared.u32 	[%r142+3584], %r143;
	st.shared.u32 	[%r142+4608], %r143;
	st.shared.u32 	[%r142+5632], %r143;
	st.shared.u32 	[%r142+6656], %r143;
	st.shared.u32 	[%r142+7680], %r143;
	st.shared.u32 	[%r142+8704], %r143;
	st.shared.u32 	[%r142+9728], %r143;
	st.shared.u32 	[%r142+10752], %r143;
	st.shared.u32 	[%r142+11776], %r143;
	st.shared.u32 	[%r142+12800], %r143;
	st.shared.u32 	[%r142+13824], %r143;
	st.shared.u32 	[%r142+14848], %r143;
	st.shared.u32 	[%r142+15872], %r143;
	add.s32 	%r379, %r379, 16;
	setp.ne.s32 	%p16, %r379, %r7;
	mov.u32 	%r381, %r7;
	@%p16 bra 	$L__BB3_19;
$L__BB3_20:
	setp.eq.s32 	%p17, %r2, 0;
	@%p17 bra 	$L__BB3_30;
	setp.lt.u32 	%p18, %r25, 7;
	@%p18 bra 	$L__BB3_23;
	shl.b32 	%r144, %r381, 10;
	add.s32 	%r145, %r6, %r144;
	mov.b32 	%r146, 0;
	st.shared.u32 	[%r145+512], %r146;
	st.shared.u32 	[%r145+1536], %r146;
	st.shared.u32 	[%r145+2560], %r146;
	st.shared.u32 	[%r145+3584], %r146;
	st.shared.u32 	[%r145+4608], %r146;
	st.shared.u32 	[%r145+5632], %r146;
	st.shared.u32 	[%r145+6656], %r146;
	st.shared.u32 	[%r145+7680], %r146;
	add.s32 	%r381, %r381, 8;
$L__BB3_23:
	setp.eq.s32 	%p19, %r3, 0;
	@%p19 bra 	$L__BB3_30;
	setp.lt.u32 	%p20, %r4, 3;
	@%p20 bra 	$L__BB3_26;
	shl.b32 	%r147, %r381, 10;
	add.s32 	%r148, %r6, %r147;
	mov.b32 	%r149, 0;
	st.shared.u32 	[%r148+512], %r149;
	st.shared.u32 	[%r148+1536], %r149;
	st.shared.u32 	[%r148+2560], %r149;
	st.shared.u32 	[%r148+3584], %r149;
	add.s32 	%r381, %r381, 4;
$L__BB3_26:
	setp.eq.s32 	%p21, %r5, 0;
	@%p21 bra 	$L__BB3_30;
	setp.eq.s32 	%p22, %r5, 1;
	shl.b32 	%r150, %r381, 10;
	add.s32 	%r38, %r6, %r150;
	mov.b32 	%r151, 0;
	st.shared.u32 	[%r38+512], %r151;
	@%p22 bra 	$L__BB3_30;
	setp.eq.s32 	%p23, %r5, 2;
	mov.b32 	%r152, 0;
	st.shared.u32 	[%r38+1536], %r152;
	@%p23 bra 	$L__BB3_30;
	mov.b32 	%r153, 0;
	st.shared.u32 	[%r38+2560], %r153;
$L__BB3_30:
	bar.sync 	0;
	bar.sync 	0;
	shl.b64 	%rd8, %rd133, 30;
	sub.s64 	%rd24, %rd17, %rd8;
	min.u64 	%rd9, %rd24, 1073741824;
	setp.le.u64 	%p24, %rd9, %rd3;
	@%p24 bra 	$L__BB3_70;
	mov.u64 	%rd134, %rd3;
$L__BB3_32:
	add.s64 	%rd11, %rd134, %rd8;
	sub.s64 	%rd12, %rd17, %rd11;
	setp.lt.u64 	%p25, %rd12, 2048;
	@%p25 bra 	$L__BB3_34;
	add.s64 	%rd26, %rd11, %rd5;
	add.s64 	%rd27, %rd1, %rd26;
	ld.global.u8 	%rs126, [%rd27];
	ld.global.u8 	%rs125, [%rd27+128];
	ld.global.u8 	%rs124, [%rd27+256];
	ld.global.u8 	%rs123, [%rd27+384];
	ld.global.u8 	%rs122, [%rd27+512];
	ld.global.u8 	%rs121, [%rd27+640];
	ld.global.u8 	%rs120, [%rd27+768];
	ld.global.u8 	%rs119, [%rd27+896];
	ld.global.u8 	%rs118, [%rd27+1024];
	ld.global.u8 	%rs117, [%rd27+1152];
	ld.global.u8 	%rs116, [%rd27+1280];
	ld.global.u8 	%rs115, [%rd27+1408];
	ld.global.u8 	%rs114, [%rd27+1536];
	ld.global.u8 	%rs113, [%rd27+1664];
	ld.global.u8 	%rs112, [%rd27+1792];
	ld.global.u8 	%rs111, [%rd27+1920];
	bra.uni 	$L__BB3_66;
$L__BB3_34:
	cvt.u32.u64 	%r154, %rd5;
	cvt.u32.u64 	%r39, %rd12;
	setp.ge.s32 	%p26, %r154, %r39;
	add.s64 	%rd25, %rd11, %rd5;
	add.s64 	%rd13, %rd1, %rd25;
	mov.b16 	%rs126, 127;
	@%p26 bra 	$L__BB3_36;
	ld.global.u8 	%rs126, [%rd13];
$L__BB3_36:
	setp.ge.s32 	%p27, %r8, %r39;
	mov.b16 	%rs125, 127;
	@%p27 bra 	$L__BB3_38;
	ld.global.u8 	%rs125, [%rd13+128];
$L__BB3_38:
	setp.ge.s32 	%p28, %r9, %r39;
	mov.b16 	%rs124, 127;
	@%p28 bra 	$L__BB3_40;
	ld.global.u8 	%rs124, [%rd13+256];
$L__BB3_40:
	setp.ge.s32 	%p29, %r10, %r39;
	mov.b16 	%rs123, 127;
	@%p29 bra 	$L__BB3_42;
	ld.global.u8 	%rs123, [%rd13+384];
$L__BB3_42:
	setp.ge.s32 	%p30, %r11, %r39;
	mov.b16 	%rs122, 127;
	@%p30 bra 	$L__BB3_44;
	ld.global.u8 	%rs122, [%rd13+512];
$L__BB3_44:
	setp.ge.s32 	%p31, %r12, %r39;
	mov.b16 	%rs121, 127;
	@%p31 bra 	$L__BB3_46;
	ld.global.u8 	%rs121, [%rd13+640];
$L__BB3_46:
	setp.ge.s32 	%p32, %r13, %r39;
	mov.b16 	%rs120, 127;
	@%p32 bra 	$L__BB3_48;
	ld.global.u8 	%rs120, [%rd13+768];
$L__BB3_48:
	mov.u32 	%r155, %tid.x;
	add.s32 	%r156, %r155, 896;
	setp.ge.s32 	%p33, %r156, %r39;
	mov.b16 	%rs119, 127;
	@%p33 bra 	$L__BB3_50;
	ld.global.u8 	%rs119, [%rd13+896];
$L__BB3_50:
	setp.ge.s32 	%p34, %r14, %r39;
	mov.b16 	%rs118, 127;
	@%p34 bra 	$L__BB3_52;
	ld.global.u8 	%rs118, [%rd13+1024];
$L__BB3_52:
	add.s32 	%r158, %r155, 1152;
	setp.ge.s32 	%p35, %r158, %r39;
	mov.b16 	%rs117, 127;
	@%p35 bra 	$L__BB3_54;
	ld.global.u8 	%rs117, [%rd13+1152];
$L__BB3_54:
	add.s32 	%r160, %r155, 1280;
	setp.ge.s32 	%p36, %r160, %r39;
	mov.b16 	%rs116, 127;
	@%p36 bra 	$L__BB3_56;
	ld.global.u8 	%rs116, [%rd13+1280];
$L__BB3_56:
	add.s32 	%r162, %r155, 1408;
	setp.ge.s32 	%p37, %r162, %r39;
	mov.b16 	%rs115, 127;
	@%p37 bra 	$L__BB3_58;
	ld.global.u8 	%rs115, [%rd13+1408];
$L__BB3_58:
	add.s32 	%r164, %r155, 1536;
	setp.ge.s32 	%p38, %r164, %r39;
	mov.b16 	%rs114, 127;
	@%p38 bra 	$L__BB3_60;
	ld.global.u8 	%rs114, [%rd13+1536];
$L__BB3_60:
	add.s32 	%r166, %r155, 1664;
	setp.ge.s32 	%p39, %r166, %r39;
	mov.b16 	%rs113, 127;
	@%p39 bra 	$L__BB3_62;
	ld.global.u8 	%rs113, [%rd13+1664];
$L__BB3_62:
	add.s32 	%r168, %r155, 1792;
	setp.ge.s32 	%p40, %r168, %r39;
	mov.b16 	%rs112, 127;
	@%p40 bra 	$L__BB3_64;
	ld.global.u8 	%rs112, [%rd13+1792];
$L__BB3_64:
	setp.ge.s32 	%p41, %r15, %r39;
	mov.b16 	%rs111, 127;
	@%p41 bra 	$L__BB3_66;
	ld.global.u8 	%rs111, [%rd13+1920];
$L__BB3_66:
	setp.le.s32 	%p42, %r112, %r111;
	@%p42 bra 	$L__BB3_69;
	xor.b16  	%rs80, %rs111, 128;
	xor.b16  	%rs81, %rs112, 128;
	xor.b16  	%rs82, %rs113, 128;
	xor.b16  	%rs83, %rs114, 128;
	xor.b16  	%rs84, %rs115, 128;
	xor.b16  	%rs85, %rs116, 128;
	xor.b16  	%rs86, %rs117, 128;
	xor.b16  	%rs87, %rs118, 128;
	xor.b16  	%rs88, %rs119, 128;
	xor.b16  	%rs89, %rs120, 128;
	xor.b16  	%rs90, %rs121, 128;
	xor.b16  	%rs91, %rs122, 128;
	xor.b16  	%rs92, %rs123, 128;
	xor.b16  	%rs93, %rs124, 128;
	xor.b16  	%rs94, %rs125, 128;
	xor.b16  	%rs95, %rs126, 128;
	cvt.u32.u16 	%r170, %rs95;
	and.b32  	%r40, %r170, 255;
	cvt.u32.u16 	%r171, %rs94;
	and.b32  	%r41, %r171, 255;
	cvt.u32.u16 	%r172, %rs93;
	and.b32  	%r42, %r172, 255;
	cvt.u32.u16 	%r173, %rs92;
	and.b32  	%r43, %r173, 255;
	cvt.u32.u16 	%r174, %rs91;
	and.b32  	%r44, %r174, 255;
	cvt.u32.u16 	%r175, %rs90;
	and.b32  	%r45, %r175, 255;
	cvt.u32.u16 	%r176, %rs89;
	and.b32  	%r46, %r176, 255;
	cvt.u32.u16 	%r177, %rs88;
	and.b32  	%r47, %r177, 255;
	cvt.u32.u16 	%r178, %rs87;
	and.b32  	%r48, %r178, 255;
	cvt.u32.u16 	%r179, %rs86;
	and.b32  	%r49, %r179, 255;
	cvt.u32.u16 	%r180, %rs85;
	and.b32  	%r50, %r180, 255;
	cvt.u32.u16 	%r181, %rs84;
	and.b32  	%r51, %r181, 255;
	cvt.u32.u16 	%r182, %rs83;
	and.b32  	%r52, %r182, 255;
	cvt.u32.u16 	%r183, %rs82;
	and.b32  	%r53, %r183, 255;
	cvt.u32.u16 	%r184, %rs81;
	and.b32  	%r54, %r184, 255;
	cvt.u32.u16 	%r185, %rs80;
	and.b32  	%r55, %r185, 255;
	mov.b32 	%r383, 0;
	mov.u32 	%r384, %r111;
$L__BB3_68:
	sub.s32 	%r186, %r112, %r384;
	shl.b32 	%r187, %r383, 10;
	mov.u32 	%r188, _ZZN3cub18CUB_300001_SM_10006detail10radix_sort30DeviceRadixSortHistogramKernelINS1_5radix10policy_hubIciyE10Policy1000ELNS0_9SortOrderE0EcyNS1_21identity_decomposer_tEEEvPT2_PKT1_SA_iiT3_E12temp_storage;
	add.s32 	%r189, %r188, %r187;
	and.b32  	%r190, %r384, 255;
	min.s32 	%r191, %r186, 8;
	mov.b32 	%r192, -1;
	shl.b32 	%r193, %r192, %r191;
	not.b32 	%r194, %r193;
	shr.u32 	%r195, %r40, %r190;
	and.b32  	%r196, %r195, %r194;
	shl.b32 	%r197, %r196, 2;
	add.s32 	%r198, %r189, %r197;
	atom.shared.add.u32 	%r199, [%r198], 1;
	shr.u32 	%r200, %r41, %r190;
	and.b32  	%r201, %r200, %r194;
	shl.b32 	%r202, %r201, 2;
	add.s32 	%r203, %r189, %r202;
	atom.shared.add.u32 	%r204, [%r203], 1;
	shr.u32 	%r205, %r42, %r190;
	and.b32  	%r206, %r205, %r194;
	shl.b32 	%r207, %r206, 2;
	add.s32 	%r208, %r189, %r207;
	atom.shared.add.u32 	%r209, [%r208], 1;
	shr.u32 	%r210, %r43, %r190;
	and.b32  	%r211, %r210, %r194;
	shl.b32 	%r212, %r211, 2;
	add.s32 	%r213, %r189, %r212;
	atom.shared.add.u32 	%r214, [%r213], 1;
	shr.u32 	%r215, %r44, %r190;
	and.b32  	%r216, %r215, %r194;
	shl.b32 	%r217, %r216, 2;
	add.s32 	%r218, %r189, %r217;
	atom.shared.add.u32 	%r219, [%r218], 1;
	shr.u32 	%r220, %r45, %r190;
	and.b32  	%r221, %r220, %r194;
	shl.b32 	%r222, %r221, 2;
	add.s32 	%r223, %r189, %r222;
	atom.shared.add.u32 	%r224, [%r223], 1;
	shr.u32 	%r225, %r46, %r190;
	and.b32  	%r226, %r225, %r194;
	shl.b32 	%r227, %r226, 2;
	add.s32 	%r228, %r189, %r227;
	atom.shared.add.u32 	%r229, [%r228], 1;
	shr.u32 	%r230, %r47, %r190;
	and.b32  	%r231, %r230, %r194;
	shl.b32 	%r232, %r231, 2;
	add.s32 	%r233, %r189, %r232;
	atom.shared.add.u32 	%r234, [%r233], 1;
	shr.u32 	%r235, %r48, %r190;
	and.b32  	%r236, %r235, %r194;
	shl.b32 	%r237, %r236, 2;
	add.s32 	%r238, %r189, %r237;
	atom.shared.add.u32 	%r239, [%r238], 1;
	shr.u32 	%r240, %r49, %r190;
	and.b32  	%r241, %r240, %r194;
	shl.b32 	%r242, %r241, 2;
	add.s32 	%r243, %r189, %r242;
	atom.shared.add.u32 	%r244, [%r243], 1;
	shr.u32 	%r245, %r50, %r190;
	and.b32  	%r246, %r245, %r194;
	shl.b32 	%r247, %r246, 2;
	add.s32 	%r248, %r189, %r247;
	atom.shared.add.u32 	%r249, [%r248], 1;
	shr.u32 	%r250, %r51, %r190;
	and.b32  	%r251, %r250, %r194;
	shl.b32 	%r252, %r251, 2;
	add.s32 	%r253, %r189, %r252;
	atom.shared.add.u32 	%r254, [%r253], 1;
	shr.u32 	%r255, %r52, %r190;
	and.b32  	%r256, %r255, %r194;
	shl.b32 	%r257, %r256, 2;
	add.s32 	%r258, %r189, %r257;
	atom.shared.add.u32 	%r259, [%r258], 1;
	shr.u32 	%r260, %r53, %r190;
	and.b32  	%r261, %r260, %r194;
	shl.b32 	%r262, %r261, 2;
	add.s32 	%r263, %r189, %r262;
	atom.shared.add.u32 	%r264, [%r263], 1;
	shr.u32 	%r265, %r54, %r190;
	and.b32  	%r266, %r265, %r194;
	shl.b32 	%r267, %r266, 2;
	add.s32 	%r268, %r189, %r267;
	atom.shared.add.u32 	%r269, [%r268], 1;
	shr.u32 	%r270, %r55, %r190;
	and.b32  	%r271, %r270, %r194;
	shl.b32 	%r272, %r271, 2;
	add.s32 	%r273, %r189, %r272;
	atom.shared.add.u32 	%r274, [%r273], 1;
	add.s32 	%r384, %r384, 8;
	add.s32 	%r383, %r383, 1;
	setp.lt.s32 	%p43, %r384, %r112;
	@%p43 bra 	$L__BB3_68;
$L__BB3_69:
	add.s64 	%rd134, %rd134, %rd4;
	setp.lt.u64 	%p44, %rd134, %rd9;
	@%p44 bra 	$L__BB3_32;
$L__BB3_70:
	bar.sync 	0;
	@%p1 bra 	$L__BB3_152;
	setp.lt.u32 	%p45, %r1, 7;
	mov.b32 	%r387, 0;
	@%p45 bra 	$L__BB3_90;
	mov.b32 	%r385, 0;
$L__BB3_73:
	.pragma "nounroll";
	shl.b32 	%r277, %r385, 10;
	add.s32 	%r61, %r6, %r277;
	ld.shared.u32 	%r62, [%r61];
	setp.eq.s32 	%p46, %r62, 0;
	@%p46 bra 	$L__BB3_75;
	cvt.u32.u64 	%r278, %rd5;
	shl.b32 	%r279, %r385, 8;
	add.s32 	%r280, %r279, %r278;
	mul.wide.u32 	%rd28, %r280, 8;
	add.s64 	%rd29, %rd2, %rd28;
	cvt.u64.u32 	%rd30, %r62;
	atom.global.add.u64 	%rd31, [%rd29], %rd30;
$L__BB3_75:
	ld.shared.u32 	%r63, [%r61+1024];
	setp.eq.s32 	%p47, %r63, 0;
	@%p47 bra 	$L__BB3_77;
	cvt.u32.u64 	%r281, %rd5;
	shl.b32 	%r282, %r385, 8;
	add.s32 	%r283, %r282, %r281;
	add.s32 	%r284, %r283, 256;
	mul.wide.u32 	%rd32, %r284, 8;
	add.s64 	%rd33, %rd2, %rd32;
	cvt.u64.u32 	%rd34, %r63;
	atom.global.add.u64 	%rd35, [%rd33], %rd34;
$L__BB3_77:
	ld.shared.u32 	%r64, [%r61+2048];
	setp.eq.s32 	%p48, %r64, 0;
	@%p48 bra 	$L__BB3_79;
	cvt.u32.u64 	%r285, %rd5;
	shl.b32 	%r286, %r385, 8;
	add.s32 	%r287, %r286, %r285;
	add.s32 	%r288, %r287, 512;
	mul.wide.u32 	%rd36, %r288, 8;
	add.s64 	%rd37, %rd2, %rd36;
	cvt.u64.u32 	%rd38, %r64;
	atom.global.add.u64 	%rd39, [%rd37], %rd38;
$L__BB3_79:
	ld.shared.u32 	%r65, [%r61+3072];
	setp.eq.s32 	%p49, %r65, 0;
	@%p49 bra 	$L__BB3_81;
	cvt.u32.u64 	%r289, %rd5;
	shl.b32 	%r290, %r385, 8;
	add.s32 	%r291, %r290, %r289;
	add.s32 	%r292, %r291, 768;
	mul.wide.u32 	%rd40, %r292, 8;
	add.s64 	%rd41, %rd2, %rd40;
	cvt.u64.u32 	%rd42, %r65;
	atom.global.add.u64 	%rd43, [%rd41], %rd42;
$L__BB3_81:
	ld.shared.u32 	%r66, [%r61+4096];
	setp.eq.s32 	%p50, %r66, 0;
	@%p50 bra 	$L__BB3_83;
	cvt.u32.u64 	%r293, %rd5;
	shl.b32 	%r294, %r385, 8;
	add.s32 	%r295, %r294, %r293;
	add.s32 	%r296, %r295, 1024;
	mul.wide.u32 	%rd44, %r296, 8;
	add.s64 	%rd45, %rd2, %rd44;
	cvt.u64.u32 	%rd46, %r66;
	atom.global.add.u64 	%rd47, [%rd45], %rd46;
$L__BB3_83:
	ld.shared.u32 	%r67, [%r61+5120];
	setp.eq.s32 	%p51, %r67, 0;
	@%p51 bra 	$L__BB3_85;
	cvt.u32.u64 	%r297, %rd5;
	shl.b32 	%r298, %r385, 8;
	add.s32 	%r299, %r298, %r297;
	add.s32 	%r300, %r299, 1280;
	mul.wide.u32 	%rd48, %r300, 8;
	add.s64 	%rd49, %rd2, %rd48;
	cvt.u64.u32 	%rd50, %r67;
	atom.global.add.u64 	%rd51, [%rd49], %rd50;
$L__BB3_85:
	ld.shared.u32 	%r68, [%r61+6144];
	setp.eq.s32 	%p52, %r68, 0;
	@%p52 bra 	$L__BB3_87;
	cvt.u32.u64 	%r301, %rd5;
	shl.b32 	%r302, %r385, 8;
	add.s32 	%r303, %r302, %r301;
	add.s32 	%r304, %r303, 1536;
	mul.wide.u32 	%rd52, %r304, 8;
	add.s64 	%rd53, %rd2, %rd52;
	cvt.u64.u32 	%rd54, %r68;
	atom.global.add.u64 	%rd55, [%rd53], %rd54;
$L__BB3_87:
	ld.shared.u32 	%r69, [%r61+7168];
	setp.eq.s32 	%p53, %r69, 0;
	@%p53 bra 	$L__BB3_89;
	cvt.u32.u64 	%r305, %rd5;
	shl.b32 	%r306, %r385, 8;
	add.s32 	%r307, %r306, %r305;
	add.s32 	%r308, %r307, 1792;
	mul.wide.u32 	%rd56, %r308, 8;
	add.s64 	%rd57, %rd2, %rd56;
	cvt.u64.u32 	%rd58, %r69;
	atom.global.add.u64 	%rd59, [%rd57], %rd58;
$L__BB3_89:
	add.s32 	%r385, %r385, 8;
	setp.ne.s32 	%p54, %r385, %r16;
	mov.u32 	%r387, %r16;
	@%p54 bra 	$L__BB3_73;
$L__BB3_90:
	add.s32 	%r72, %r5, -1;
	setp.eq.s32 	%p55, %r3, 0;
	@%p55 bra 	$L__BB3_111;
	setp.lt.u32 	%p56, %r4, 3;
	@%p56 bra 	$L__BB3_101;
	shl.b32 	%r309, %r387, 10;
	add.s32 	%r73, %r6, %r309;
	ld.shared.u32 	%r74, [%r73];
	setp.eq.s32 	%p57, %r74, 0;
	@%p57 bra 	$L__BB3_94;
	cvt.u32.u64 	%r310, %rd5;
	shl.b32 	%r311, %r387, 8;
	add.s32 	%r312, %r311, %r310;
	mul.wide.u32 	%rd60, %r312, 8;
	add.s64 	%rd61, %rd2, %rd60;
	cvt.u64.u32 	%rd62, %r74;
	atom.global.add.u64 	%rd63, [%rd61], %rd62;
$L__BB3_94:
	ld.shared.u32 	%r75, [%r73+1024];
	setp.eq.s32 	%p58, %r75, 0;
	@%p58 bra 	$L__BB3_96;
	cvt.u32.u64 	%r313, %rd5;
	shl.b32 	%r314, %r387, 8;
	add.s32 	%r315, %r314, %r313;
	add.s32 	%r316, %r315, 256;
	mul.wide.u32 	%rd64, %r316, 8;
	add.s64 	%rd65, %rd2, %rd64;
	cvt.u64.u32 	%rd66, %r75;
	atom.global.add.u64 	%rd67, [%rd65], %rd66;
$L__BB3_96:
	ld.shared.u32 	%r76, [%r73+2048];
	setp.eq.s32 	%p59, %r76, 0;
	@%p59 bra 	$L__BB3_98;
	cvt.u32.u64 	%r317, %rd5;
	shl.b32 	%r318, %r387, 8;
	add.s32 	%r319, %r318, %r317;
	add.s32 	%r320, %r319, 512;
	mul.wide.u32 	%rd68, %r320, 8;
	add.s64 	%rd69, %rd2, %rd68;
	cvt.u64.u32 	%rd70, %r76;
	atom.global.add.u64 	%rd71, [%rd69], %rd70;
$L__BB3_98:
	ld.shared.u32 	%r77, [%r73+3072];
	setp.eq.s32 	%p60, %r77, 0;
	@%p60 bra 	$L__BB3_100;
	cvt.u32.u64 	%r321, %rd5;
	shl.b32 	%r322, %r387, 8;
	add.s32 	%r323, %r322, %r321;
	add.s32 	%r324, %r323, 768;
	mul.wide.u32 	%rd72, %r324, 8;
	add.s64 	%rd73, %rd2, %rd72;
	cvt.u64.u32 	%rd74, %r77;
	atom.global.add.u64 	%rd75, [%rd73], %rd74;
$L__BB3_100:
	add.s32 	%r387, %r387, 4;
$L__BB3_101:
	setp.eq.s32 	%p61, %r5, 0;
	@%p61 bra 	$L__BB3_111;
	setp.eq.s32 	%p62, %r72, 0;
	@%p62 bra 	$L__BB3_108;
	shl.b32 	%r325, %r387, 10;
	add.s32 	%r80, %r6, %r325;
	ld.shared.u32 	%r81, [%r80];
	setp.eq.s32 	%p63, %r81, 0;
	@%p63 bra 	$L__BB3_105;
	cvt.u32.u64 	%r326, %rd5;
	shl.b32 	%r327, %r387, 8;
	add.s32 	%r328, %r327, %r326;
	mul.wide.u32 	%rd76, %r328, 8;
	add.s64 	%rd77, %rd2, %rd76;
	cvt.u64.u32 	%rd78, %r81;
	atom.global.add.u64 	%rd79, [%rd77], %rd78;
$L__BB3_105:
	ld.shared.u32 	%r82, [%r80+1024];
	setp.eq.s32 	%p64, %r82, 0;
	@%p64 bra 	$L__BB3_107;
	cvt.u32.u64 	%r329, %rd5;
	shl.b32 	%r330, %r387, 8;
	add.s32 	%r331, %r330, %r329;
	add.s32 	%r332, %r331, 256;
	mul.wide.u32 	%rd80, %r332, 8;
	add.s64 	%rd81, %rd2, %rd80;
	cvt.u64.u32 	%rd82, %r82;
	atom.global.add.u64 	%rd83, [%rd81], %rd82;
$L__BB3_107:
	add.s32 	%r387, %r387, 2;
$L__BB3_108:
	setp.eq.s32 	%p65, %r17, 0;
	@%p65 bra 	$L__BB3_111;
	shl.b32 	%r333, %r387, 10;
	add.s32 	%r334, %r6, %r333;
	ld.shared.u32 	%r85, [%r334];
	setp.eq.s32 	%p66, %r85, 0;
	@%p66 bra 	$L__BB3_111;
	cvt.u32.u64 	%r335, %rd5;
	shl.b32 	%r336, %r387, 8;
	add.s32 	%r337, %r336, %r335;
	mul.wide.u32 	%rd84, %r337, 8;
	add.s64 	%rd85, %rd2, %rd84;
	cvt.u64.u32 	%rd86, %r85;
	atom.global.add.u64 	%rd87, [%rd85], %rd86;
$L__BB3_111:
	cvt.u32.u64 	%r338, %rd5;
	setp.gt.u32 	%p67, %r338, 127;
	@%p67 bra 	$L__BB3_152;
	setp.lt.u32 	%p68, %r1, 7;
	mov.b32 	%r391, 0;
	@%p68 bra 	$L__BB3_131;
	mov.b32 	%r389, 0;
$L__BB3_114:
	.pragma "nounroll";
	shl.b32 	%r342, %r389, 10;
	add.s32 	%r87, %r6, %r342;
	ld.shared.u32 	%r88, [%r87+512];
	setp.eq.s32 	%p69, %r88, 0;
	shl.b32 	%r343, %r389, 8;
	add.s32 	%r344, %r343, %r338;
	mul.wide.u32 	%rd88, %r344, 8;
	add.s64 	%rd15, %rd2, %rd88;
	@%p69 bra 	$L__BB3_116;
	cvt.u64.u32 	%rd89, %r88;
	atom.global.add.u64 	%rd90, [%rd15+1024], %rd89;
$L__BB3_116:
	ld.shared.u32 	%r89, [%r87+1536];
	setp.eq.s32 	%p70, %r89, 0;
	@%p70 bra 	$L__BB3_118;
	cvt.u64.u32 	%rd91, %r89;
	atom.global.add.u64 	%rd92, [%rd15+3072], %rd91;
$L__BB3_118:
	ld.shared.u32 	%r90, [%r87+2560];
	setp.eq.s32 	%p71, %r90, 0;
	@%p71 bra 	$L__BB3_120;
	cvt.u64.u32 	%rd93, %r90;
	atom.global.add.u64 	%rd94, [%rd15+5120], %rd93;
$L__BB3_120:
	ld.shared.u32 	%r91, [%r87+3584];
	setp.eq.s32 	%p72, %r91, 0;
	@%p72 bra 	$L__BB3_122;
	cvt.u64.u32 	%rd95, %r91;
	atom.global.add.u64 	%rd96, [%rd15+7168], %rd95;
$L__BB3_122:
	ld.shared.u32 	%r92, [%r87+4608];
	setp.eq.s32 	%p73, %r92, 0;
	@%p73 bra 	$L__BB3_124;
	cvt.u64.u32 	%rd97, %r92;
	atom.global.add.u64 	%rd98, [%rd15+9216], %rd97;
$L__BB3_124:
	ld.shared.u32 	%r93, [%r87+5632];
	setp.eq.s32 	%p74, %r93, 0;
	@%p74 bra 	$L__BB3_126;
	cvt.u64.u32 	%rd99, %r93;
	atom.global.add.u64 	%rd100, [%rd15+11264], %rd99;
$L__BB3_126:
	ld.shared.u32 	%r94, [%r87+6656];
	setp.eq.s32 	%p75, %r94, 0;
	@%p75 bra 	$L__BB3_128;
	cvt.u64.u32 	%rd101, %r94;
	atom.global.add.u64 	%rd102, [%rd15+13312], %rd101;
$L__BB3_128:
	ld.shared.u32 	%r95, [%r87+7680];
	setp.eq.s32 	%p76, %r95, 0;
	@%p76 bra 	$L__BB3_130;
	cvt.u64.u32 	%rd103, %r95;
	atom.global.add.u64 	%rd104, [%rd15+15360], %rd103;
$L__BB3_130:
	add.s32 	%r389, %r389, 8;
	setp.ne.s32 	%p77, %r389, %r16;
	mov.u32 	%r391, %r16;
	@%p77 bra 	$L__BB3_114;
$L__BB3_131:
	setp.eq.s32 	%p78, %r3, 0;
	@%p78 bra 	$L__BB3_152;
	setp.lt.u32 	%p79, %r4, 3;
	@%p79 bra 	$L__BB3_142;
	shl.b32 	%r345, %r391, 10;
	add.s32 	%r98, %r6, %r345;
	ld.shared.u32 	%r99, [%r98+512];
	setp.eq.s32 	%p80, %r99, 0;
	@%p80 bra 	$L__BB3_135;
	shl.b32 	%r347, %r391, 8;
	add.s32 	%r348, %r347, %r338;
	mul.wide.u32 	%rd105, %r348, 8;
	add.s64 	%rd106, %rd2, %rd105;
	cvt.u64.u32 	%rd107, %r99;
	atom.global.add.u64 	%rd108, [%rd106+1024], %rd107;
$L__BB3_135:
	ld.shared.u32 	%r100, [%r98+1536];
	setp.eq.s32 	%p81, %r100, 0;
	@%p81 bra 	$L__BB3_137;
	shl.b32 	%r350, %r391, 8;
	add.s32 	%r351, %r350, %r338;
	add.s32 	%r352, %r351, 256;
	mul.wide.u32 	%rd109, %r352, 8;
	add.s64 	%rd110, %rd2, %rd109;
	cvt.u64.u32 	%rd111, %r100;
	atom.global.add.u64 	%rd112, [%rd110+1024], %rd111;
$L__BB3_137:
	ld.shared.u32 	%r101, [%r98+2560];
	setp.eq.s32 	%p82, %r101, 0;
	@%p82 bra 	$L__BB3_139;
	shl.b32 	%r354, %r391, 8;
	add.s32 	%r355, %r354, %r338;
	add.s32 	%r356, %r355, 512;
	mul.wide.u32 	%rd113, %r356, 8;
	add.s64 	%rd114, %rd2, %rd113;
	cvt.u64.u32 	%rd115, %r101;
	atom.global.add.u64 	%rd116, [%rd114+1024], %rd115;
$L__BB3_139:
	ld.shared.u32 	%r102, [%r98+3584];
	setp.eq.s32 	%p83, %r102, 0;
	@%p83 bra 	$L__BB3_141;
	shl.b32 	%r358, %r391, 8;
	add.s32 	%r359, %r358, %r338;
	add.s32 	%r360, %r359, 768;
	mul.wide.u32 	%rd117, %r360, 8;
	add.s64 	%rd118, %rd2, %rd117;
	cvt.u64.u32 	%rd119, %r102;
	atom.global.add.u64 	%rd120, [%rd118+1024], %rd119;
$L__BB3_141:
	add.s32 	%r391, %r391, 4;
$L__BB3_142:
	setp.eq.s32 	%p84, %r5, 0;
	@%p84 bra 	$L__BB3_152;
	setp.eq.s32 	%p85, %r72, 0;
	@%p85 bra 	$L__BB3_149;
	shl.b32 	%r361, %r391, 10;
	add.s32 	%r105, %r6, %r361;
	ld.shared.u32 	%r106, [%r105+512];
	setp.eq.s32 	%p86, %r106, 0;
	@%p86 bra 	$L__BB3_146;
	shl.b32 	%r363, %r391, 8;
	add.s32 	%r364, %r363, %r338;
	mul.wide.u32 	%rd121, %r364, 8;
	add.s64 	%rd122, %rd2, %rd121;
	cvt.u64.u32 	%rd123, %r106;
	atom.global.add.u64 	%rd124, [%rd122+1024], %rd123;
$L__BB3_146:
	ld.shared.u32 	%r107, [%r105+1536];
	setp.eq.s32 	%p87, %r107, 0;
	@%p87 bra 	$L__BB3_148;
	shl.b32 	%r366, %r391, 8;
	add.s32 	%r367, %r366, %r338;
	add.s32 	%r368, %r367, 256;
	mul.wide.u32 	%rd125, %r368, 8;
	add.s64 	%rd126, %rd2, %rd125;
	cvt.u64.u32 	%rd127, %r107;
	atom.global.add.u64 	%rd128, [%rd126+1024], %rd127;
$L__BB3_148:
	add.s32 	%r391, %r391, 2;
$L__BB3_149:
	setp.eq.s32 	%p88, %r17, 0;
	@%p88 bra 	$L__BB3_152;
	shl.b32 	%r369, %r391, 10;
	add.s32 	%r370, %r6, %r369;
	ld.shared.u32 	%r110, [%r370+512];
	setp.eq.s32 	%p89, %r110, 0;
	@%p89 bra 	$L__BB3_152;
	shl.b32 	%r372, %r391, 8;
	add.s32 	%r373, %r372, %r338;
	mul.wide.u32 	%rd129, %r373, 8;
	add.s64 	%rd130, %rd2, %rd129;
	cvt.u64.u32 	%rd131, %r110;
	atom.global.add.u64 	%rd132, [%rd130+1024], %rd131;
$L__BB3_152:
	bar.sync 	0;
	add.s64 	%rd133, %rd133, 1;
	setp.ne.s64 	%p90, %rd133, %rd6;
	@%p90 bra 	$L__BB3_2;
$L__BB3_153:
	ret;

}
	// .globl	_ZN3cub18CUB_300001_SM_10006detail10radix_sort33DeviceRadixSortExclusiveSumKernelINS1_5radix10policy_hubIciyE10Policy1000EyEEvPT0_
.visible .entry _ZN3cub18CUB_300001_SM_10006detail10radix_sort33DeviceRadixSortExclusiveSumKernelINS1_5radix10policy_hubIciyE10Policy1000EyEEvPT0_(
	.param .u64 .ptr .align 1 _ZN3cub18CUB_300001_SM_10006detail10radix_sort33DeviceRadixSortExclusiveSumKernelINS1_5radix10policy_hubIciyE10Policy1000EyEEvPT0__param_0
)
{
	.reg .pred 	%p<4>;
	.reg .b32 	%r<28>;
	.reg .b64 	%rd<54>;
	// demoted variable
	.shared .align 16 .b8 _ZZN3cub18CUB_300001_SM_10006detail10radix_sort33DeviceRadixSortExclusiveSumKernelINS1_5radix10policy_hubIciyE10Policy1000EyEEvPT0_E12temp_storage[2336];
	ld.param.u64 	%rd5, [_ZN3cub18CUB_300001_SM_10006detail10radix_sort33DeviceRadixSortExclusiveSumKernelINS1_5radix10policy_hubIciyE10Policy1000EyEEvPT0__param_0];
	cvta.to.global.u64 	%rd6, %rd5;
	mov.u32 	%r3, %ctaid.x;
	shl.b32 	%r4, %r3, 8;
	mov.u32 	%r1, %tid.x;
	setp.gt.u32 	%p1, %r1, 255;
	add.s32 	%r5, %r4, %r1;
	mul.wide.s32 	%rd7, %r5, 8;
	add.s64 	%rd1, %rd6, %rd7;
	@%p1 bra 	$L__BB4_2;
	ld.global.u64 	%rd53, [%rd1];
$L__BB4_2:
	shr.u32 	%r6, %r1, 3;
	add.s32 	%r7, %r6, %r1;
	shl.b32 	%r8, %r7, 3;
	mov.u32 	%r9, _ZZN3cub18CUB_300001_SM_10006detail10radix_sort33DeviceRadixSortExclusiveSumKernelINS1_5radix10policy_hubIciyE10Policy1000EyEEvPT0_E12temp_storage;
	add.s32 	%r10, %r9, %r8;
	add.s32 	%r2, %r10, 16;
	st.shared.u64 	[%r10+16], %rd53;
	bar.sync 	0;
	setp.gt.u32 	%p2, %r1, 31;
	@%p2 bra 	$L__BB4_4;
	mad.lo.s32 	%r27, %r1, 72, %r9;
	ld.shared.u64 	%rd23, [%r27+16];
	ld.shared.u64 	%rd24, [%r27+24];
	ld.shared.u64 	%rd25, [%r27+32];
	ld.shared.u64 	%rd26, [%r27+40];
	ld.shared.u64 	%rd27, [%r27+48];
	ld.shared.u64 	%rd28, [%r27+56];
	ld.shared.u64 	%rd29, [%r27+64];
	ld.shared.u64 	%rd30, [%r27+72];
	add.s64 	%rd31, %rd24, %rd23;
	add.s64 	%rd32, %rd31, %rd25;
	add.s64 	%rd33, %rd32, %rd26;
	add.s64 	%rd34, %rd33, %rd27;
	add.s64 	%rd35, %rd34, %rd28;
	add.s64 	%rd36, %rd35, %rd29;
	add.s64 	%rd10, %rd36, %rd30;
	mov.b32 	%r11, 1;
	mov.b32 	%r24, 0;
	mov.b32 	%r25, -1;
	// begin inline asm
	{  .reg .u64 r0;  .reg .u32 lo;  .reg .u32 hi;  .reg .pred p;  mov.b64 {lo, hi}, %rd10;  shfl.sync.up.b32 lo|p, lo, %r11, %r24, %r25;  shfl.sync.up.b32 hi|p, hi, %r11, %r24, %r25;  mov.b64 r0, {lo, hi};  @p add.u64 r0, r0, %rd10;  mov.u64 %rd8, r0;}
	// end inline asm
	mov.b32 	%r14, 2;
	// begin inline asm
	{  .reg .u64 r0;  .reg .u32 lo;  .reg .u32 hi;  .reg .pred p;  mov.b64 {lo, hi}, %rd8;  shfl.sync.up.b32 lo|p, lo, %r14, %r24, %r25;  shfl.sync.up.b32 hi|p, hi, %r14, %r24, %r25;  mov.b64 r0, {lo, hi};  @p add.u64 r0, r0, %rd8;  mov.u64 %rd11, r0;}
	// end inline asm
	mov.b32 	%r17, 4;
	// begin inline asm
	{  .reg .u64 r0;  .reg .u32 lo;  .reg .u32 hi;  .reg .pred p;  mov.b64 {lo, hi}, %rd11;  shfl.sync.up.b32 lo|p, lo, %r17, %r24, %r25;  shfl.sync.up.b32 hi|p, hi, %r17, %r24, %r25;  mov.b64 r0, {lo, hi};  @p add.u64 r0, r0, %rd11;  mov.u64 %rd14, r0;}
	// end inline asm
	mov.b32 	%r20, 8;
	// begin inline asm
	{  .reg .u64 r0;  .reg .u32 lo;  .reg .u32 hi;  .reg .pred p;  mov.b64 {lo, hi}, %rd14;  shfl.sync.up.b32 lo|p, lo, %r20, %r24, %r25;  shfl.sync.up.b32 hi|p, hi, %r20, %r24, %r25;  mov.b64 r0, {lo, hi};  @p add.u64 r0, r0, %rd14;  mov.u64 %rd17, r0;}
	// end inline asm
	mov.b32 	%r23, 16;
	// begin inline asm
	{  .reg .u64 r0;  .reg .u32 lo;  .reg .u32 hi;  .reg .pred p;  mov.b64 {lo, hi}, %rd17;  shfl.sync.up.b32 lo|p, lo, %r23, %r24, %r25;  shfl.sync.up.b32 hi|p, hi, %r23, %r24, %r25;  mov.b64 r0, {lo, hi};  @p add.u64 r0, r0, %rd17;  mov.u64 %rd20, r0;}
	// end inline asm
	sub.s64 	%rd37, %rd20, %rd10;
	ld.shared.u64 	%rd38, [%r27+16];
	ld.shared.u64 	%rd39, [%r27+24];
	ld.shared.u64 	%rd40, [%r27+32];
	ld.shared.u64 	%rd41, [%r27+40];
	ld.shared.u64 	%rd42, [%r27+48];
	ld.shared.u64 	%rd43, [%r27+56];
	ld.shared.u64 	%rd44, [%r27+64];
	add.s64 	%rd45, %rd38, %rd37;
	add.s64 	%rd46, %rd39, %rd45;
	add.s64 	%rd47, %rd40, %rd46;
	add.s64 	%rd48, %rd41, %rd47;
	add.s64 	%rd49, %rd42, %rd48;
	add.s64 	%rd50, %rd43, %rd49;
	add.s64 	%rd51, %rd44, %rd50;
	st.shared.u64 	[%r27+16], %rd37;
	st.shared.u64 	[%r27+24], %rd45;
	st.shared.u64 	[%r27+32], %rd46;
	st.shared.u64 	[%r27+40], %rd47;
	st.shared.u64 	[%r27+48], %rd48;
	st.shared.u64 	[%r27+56], %rd49;
	st.shared.u64 	[%r27+64], %rd50;
	st.shared.u64 	[%r27+72], %rd51;
$L__BB4_4:
	setp.gt.u32 	%p3, %r1, 255;
	bar.sync 	0;
	@%p3 bra 	$L__BB4_6;
	ld.shared.u64 	%rd52, [%r2];
	st.global.u64 	[%rd1], %rd52;
$L__BB4_6:
	ret;

}
	// .globl	_ZN3cub18CUB_300001_SM_10006detail10radix_sort29DeviceRadixSortOnesweepKernelINS1_5radix10policy_hubIciyE10Policy1000ELNS0_9SortOrderE0EciyiiNS1_21identity_decomposer_tEEEvPT5_SB_PT3_PKSC_PT1_PKSG_PT2_PKSK_T4_iiT6_
.visible .entry _ZN3cub18CUB_300001_SM_10006detail10radix_sort29DeviceRadixSortOnesweepKernelINS1_5radix10policy_hubIciyE10Policy1000ELNS0_9SortOrderE0EciyiiNS1_21identity_decomposer_tEEEvPT5_SB_PT3_PKSC_PT1_PKSG_PT2_PKSK_T4_iiT6_(
	.param .u64 .ptr .align 1 _ZN3cub18CUB_300001_SM_10006detail10radix_sort29DeviceRadixSortOnesweepKernelINS1_5radix10policy_hubIciyE10Policy1000ELNS0_9SortOrderE0EciyiiNS1_21identity_decomposer_tEEEvPT5_SB_PT3_PKSC_PT1_PKSG_PT2_PKSK_T4_iiT6__param_0,
	.param .u64 .ptr .align 1 _ZN3cub18CUB_300001_SM_10006detail10radix_sort29DeviceRadixSortOnesweepKernelINS1_5radix10policy_hubIciyE10Policy1000ELNS0_9SortOrderE0EciyiiNS1_21identity_decomposer_tEEEvPT5_SB_PT3_PKSC_PT1_PKSG_PT2_PKSK_T4_iiT6__param_1,
	.param .u64 .ptr .align 1 _ZN3cub18CUB_300001_SM_10006detail10radix_sort29DeviceRadixSortOnesweepKernelINS1_5radix10policy_hubIciyE10Policy1000ELNS0_9SortOrderE0EciyiiNS1_21identity_decomposer_tEEEvPT5_SB_PT3_PKSC_PT1_PKSG_PT2_PKSK_T4_iiT6__param_2,
	.param .u64 .ptr .align 1 _ZN3cub18CUB_300001_SM_10006detail10radix_sort29DeviceRadixSortOnesweepKernelINS1_5radix10policy_hubIciyE10Policy1000ELNS0_9SortOrderE0EciyiiNS1_21identity_decomposer_tEEEvPT5_SB_PT3_PKSC_PT1_PKSG_PT2_PKSK_T4_iiT6__param_3,
	.param .u64 .ptr .align 1 _ZN3cub18CUB_300001_SM_10006detail10radix_sort29DeviceRadixSortOnesweepKernelINS1_5radix10policy_hubIciyE10Policy1000ELNS0_9SortOrderE0EciyiiNS1_21identity_decomposer_tEEEvPT5_SB_PT3_PKSC_PT1_PKSG_PT2_PKSK_T4_iiT6__param_4,
	.param .u64 .ptr .align 1 _ZN3cub18CUB_300001_SM_10006detail10radix_sort29DeviceRadixSortOnesweepKernelINS1_5radix10policy_hubIciyE10Policy1000ELNS0_9SortOrderE0EciyiiNS1_21identity_decomposer_tEEEvPT5_SB_PT3_PKSC_PT1_PKSG_PT2_PKSK_T4_iiT6__param_5,
	.param .u64 .ptr .align 1 _ZN3cub18CUB_300001_SM_10006detail10radix_sort29DeviceRadixSortOnesweepKernelINS1_5radix10policy_hubIciyE10Policy1000ELNS0_9SortOrderE0EciyiiNS1_21identity_decomposer_tEEEvPT5_SB_PT3_PKSC_PT1_PKSG_PT2_PKSK_T4_iiT6__param_6,
	.param .u64 .ptr .align 1 _ZN3cub18CUB_300001_SM_10006detail10radix_sort29DeviceRadixSortOnesweepKernelINS1_5radix10policy_hubIciyE10Policy1000ELNS0_9SortOrderE0EciyiiNS1_21identity_decomposer_tEEEvPT5_SB_PT3_PKSC_PT1_PKSG_PT2_PKSK_T4_iiT6__param_7,
	.param .u32 _ZN3cub18CUB_300001_SM_10006detail10radix_sort29DeviceRadixSortOnesweepKernelINS1_5radix10policy_hubIciyE10Policy1000ELNS0_9SortOrderE0EciyiiNS1_21identity_decomposer_tEEEvPT5_SB_PT3_PKSC_PT1_PKSG_PT2_PKSK_T4_iiT6__param_8,
	.param .u32 _ZN3cub18CUB_300001_SM_10006detail10radix_sort29DeviceRadixSortOnesweepKernelINS1_5radix10policy_hubIciyE10Policy1000ELNS0_9SortOrderE0EciyiiNS1_21identity_decomposer_tEEEvPT5_SB_PT3_PKSC_PT1_PKSG_PT2_PKSK_T4_iiT6__param_9,
	.param .u32 _ZN3cub18CUB_300001_SM_10006detail10radix_sort29DeviceRadixSortOnesweepKernelINS1_5radix10policy_hubIciyE10Policy1000ELNS0_9SortOrderE0EciyiiNS1_21identity_decomposer_tEEEvPT5_SB_PT3_PKSC_PT1_PKSG_PT2_PKSK_T4_iiT6__param_10,
	.param .align 1 .b8 _ZN3cub18CUB_300001_SM_10006detail10radix_sort29DeviceRadixSortOnesweepKernelINS1_5radix10policy_hubIciyE10Policy1000ELNS0_9SortOrderE0EciyiiNS1_21identity_decomposer_tEEEvPT5_SB_PT3_PKSC_PT1_PKSG_PT2_PKSK_T4_iiT6__param_11[1]
)
.maxntid 384
{
	.reg .pred 	%p<187>;
	.reg .b16 	%rs<224>;
	.reg .b32 	%r<1905>;
	.reg .b64 	%rd<307>;
	// demoted variable
	.shared .align 16 .b8 _ZZN3cub18CUB_300001_SM_10006detail10radix_sort29DeviceRadixSortOnesweepKernelINS1_5radix10policy_hubIciyE10Policy1000ELNS0_9SortOrderE0EciyiiNS1_21identity_decomposer_tEEEvPT5_SB_PT3_PKSC_PT1_PKSG_PT2_PKSK_T4_iiT6_E1s[25088];
	ld.param.u64 	%rd40, [_ZN3cub18CUB_300001_SM_10006detail10radix_sort29DeviceRadixSortOnesweepKernelINS1_5radix10policy_hubIciyE10Policy1000ELNS0_9SortOrderE0EciyiiNS1_21identity_decomposer_tEEEvPT5_SB_PT3_PKSC_PT1_PKSG_PT2_PKSK_T4_iiT6__param_0];
	ld.param.u64 	%rd41, [_ZN3cub18CUB_300001_SM_10006detail10radix_sort29DeviceRadixSortOnesweepKernelINS1_5radix10policy_hubIciyE10Policy1000ELNS0_9SortOrderE0EciyiiNS1_21identity_decomposer_tEEEvPT5_SB_PT3_PKSC_PT1_PKSG_PT2_PKSK_T4_iiT6__param_1];
	ld.param.u64 	%rd45, [_ZN3cub18CUB_300001_SM_10006detail10radix_sort29DeviceRadixSortOnesweepKernelINS1_5radix10policy_hubIciyE10Policy1000ELNS0_9SortOrderE0EciyiiNS1_21identity_decomposer_tEEEvPT5_SB_PT3_PKSC_PT1_PKSG_PT2_PKSK_T4_iiT6__param_4];
	ld.param.u64 	%rd46, [_ZN3cub18CUB_300001_SM_10006detail10radix_sort29DeviceRadixSortOnesweepKernelINS1_5radix10policy_hubIciyE10Policy1000ELNS0_9SortOrderE0EciyiiNS1_21identity_decomposer_tEEEvPT5_SB_PT3_PKSC_PT1_PKSG_PT2_PKSK_T4_iiT6__param_5];
	ld.param.u64 	%rd47, [_ZN3cub18CUB_300001_SM_10006detail10radix_sort29DeviceRadixSortOnesweepKernelINS1_5radix10policy_hubIciyE10Policy1000ELNS0_9SortOrderE0EciyiiNS1_21identity_decomposer_tEEEvPT5_SB_PT3_PKSC_PT1_PKSG_PT2_PKSK_T4_iiT6__param_6];
	ld.param.u32 	%r293, [_ZN3cub18CUB_300001_SM_10006detail10radix_sort29DeviceRadixSortOnesweepKernelINS1_5radix10policy_hubIciyE10Policy1000ELNS0_9SortOrderE0EciyiiNS1_21identity_decomposer_tEEEvPT5_SB_PT3_PKSC_PT1_PKSG_PT2_PKSK_T4_iiT6__param_10];
	cvta.to.global.u64 	%rd1, %rd47;
	cvta.to.global.u64 	%rd2, %rd45;
	cvta.to.global.u64 	%rd3, %rd40;
	cvta.to.global.u64 	%rd4, %rd46;
	mov.u32 	%r1, %tid.x;
	// begin inline asm
	mov.u32 %r294, %laneid;
	// end inline asm
	setp.ne.s32 	%p1, %r1, 0;
	@%p1 bra 	$L__BB5_2;
	cvta.to.global.u64 	%rd48, %rd41;
	atom.global.add.u32 	%r295, [%rd48], 1;
	st.shared.u32 	[_ZZN3cub18CUB_300001_SM_10006detail10radix_sort29DeviceRadixSortOnesweepKernelINS1_5radix10policy_hubIciyE10Policy1000ELNS0_9SortOrderE0EciyiiNS1_21identity_decomposer_tEEEvPT5_SB_PT3_PKSC_PT1_PKSG_PT2_PKSK_T4_iiT6_E1s+23040], %r295;
$L__BB5_2:
	ld.param.u32 	%r1798, [_ZN3cub18CUB_300001_SM_10006detail10radix_sort29DeviceRadixSortOnesweepKernelINS1_5radix10policy_hubIciyE10Policy1000ELNS0_9SortOrderE0EciyiiNS1_21identity_decomposer_tEEEvPT5_SB_PT3_PKSC_PT1_PKSG_PT2_PKSK_T4_iiT6__param_8];
	bar.sync 	0;
	ld.shared.u32 	%r3, [_ZZN3cub18CUB_300001_SM_10006detail10radix_sort29DeviceRadixSortOnesweepKernelINS1_5radix10policy_hubIciyE10Policy1000ELNS0_9SortOrderE0EciyiiNS1_21identity_decomposer_tEEEvPT5_SB_PT3_PKSC_PT1_PKSG_PT2_PKSK_T4_iiT6_E1s+23040];
	mul.lo.s32 	%r296, %r3, 5760;
	add.s32 	%r4, %r296, 5760;
	setp.gt.s32 	%p2, %r4, %r1798;
	cvt.s64.s32 	%rd5, %r296;
	@%p2 bra 	$L__BB5_4;
	and.b32  	%r297, %r1, 31;
	and.b32  	%r298, %r1, 992;
	mul.lo.s32 	%r299, %r298, 15;
	or.b32  	%r300, %r299, %r297;
	cvt.u64.u32 	%rd49, %r300;
	add.s64 	%rd50, %rd49, %rd5;
	add.s64 	%rd51, %rd4, %rd50;
	ld.global.u8 	%rs208, [%rd51];
	ld.global.u8 	%rs207, [%rd51+32];
	ld.global.u8 	%rs206, [%rd51+64];
	ld.global.u8 	%rs205, [%rd51+96];
	ld.global.u8 	%rs204, [%rd51+128];
	ld.global.u8 	%rs203, [%rd51+160];
	ld.global.u8 	%rs202, [%rd51+192];
	ld.global.u8 	%rs201, [%rd51+224];
	ld.global.u8 	%rs200, [%rd51+256];
	ld.global.u8 	%rs199, [%rd51+288];
	ld.global.u8 	%rs198, [%rd51+320];
	ld.global.u8 	%rs197, [%rd51+352];
	ld.global.u8 	%rs196, [%rd51+384];
	ld.global.u8 	%rs195, [%rd51+416];
	ld.global.u8 	%rs194, [%rd51+448];
	bra.uni 	$L__BB5_34;
$L__BB5_4:
	ld.param.u32 	%r1799, [_ZN3cub18CUB_300001_SM_10006detail10radix_sort29DeviceRadixSortOnesweepKernelINS1_5radix10policy_hubIciyE10Policy1000ELNS0_9SortOrderE0EciyiiNS1_21identity_decomposer_tEEEvPT5_SB_PT3_PKSC_PT1_PKSG_PT2_PKSK_T4_iiT6__param_8];
	cvt.u32.u64 	%r301, %rd5;
	sub.s32 	%r5, %r1799, %r301;
	and.b32  	%r302, %r1, 31;
	and.b32  	%r303, %r1, 992;
	mul.lo.s32 	%r304, %r303, 15;
	or.b32  	%r6, %r304, %r302;
	setp.ge.s32 	%p3, %r6, %r5;
	cvt.u64.u32 	%rd52, %r6;
	add.s64 	%rd53, %rd52, %rd5;
	add.s64 	%rd6, %rd4, %rd53;
	mov.b16 	%rs208, 127;
	@%p3 bra 	$L__BB5_6;
	ld.global.u8 	%rs208, [%rd6];
$L__BB5_6:
	add.s32 	%r305, %r6, 32;
	setp.ge.s32 	%p4, %r305, %r5;
	mov.b16 	%rs207, 127;
	@%p4 bra 	$L__BB5_8;
	ld.global.u8 	%rs207, [%rd6+32];
$L__BB5_8:
	add.s32 	%r306, %r6, 64;
	setp.ge.s32 	%p5, %r306, %r5;
	mov.b16 	%rs206, 127;
	@%p5 bra 	$L__BB5_10;
	ld.global.u8 	%rs206, [%rd6+64];
$L__BB5_10:
	add.s32 	%r307, %r6, 96;
	setp.ge.s32 	%p6, %r307, %r5;
	mov.b16 	%rs205, 127;
	@%p6 bra 	$L__BB5_12;
	ld.global.u8 	%rs205, [%rd6+96];
$L__BB5_12:
	add.s32 	%r308, %r6, 128;
	setp.ge.s32 	%p7, %r308, %r5;
	mov.b16 	%rs204, 127;
	@%p7 bra 	$L__BB5_14;
	ld.global.u8 	%rs204, [%rd6+128];
$L__BB5_14:
	add.s32 	%r309, %r6, 160;
	setp.ge.s32 	%p8, %r309, %r5;
	mov.b16 	%rs203, 127;
	@%p8 bra 	$L__BB5_16;
	ld.global.u8 	%rs203, [%rd6+160];
$L__BB5_16:
	add.s32 	%r310, %r6, 192;
	setp.ge.s32 	%p9, %r310, %r5;
	mov.b16 	%rs202, 127;
	@%p9 bra 	$L__BB5_18;
	ld.global.u8 	%rs202, [%rd6+192];
$L__BB5_18:
	add.s32 	%r311, %r6, 224;
	setp.ge.s32 	%p10, %r311, %r5;
	mov.b16 	%rs201, 127;
	@%p10 bra 	$L__BB5_20;
	ld.global.u8 	%rs201, [%rd6+224];
$L__BB5_20:
	add.s32 	%r312, %r6, 256;
	setp.ge.s32 	%p11, %r312, %r5;
	mov.b16 	%rs200, 127;
	@%p11 bra 	$L__BB5_22;
	ld.global.u8 	%rs200, [%rd6+256];
$L__BB5_22:
	add.s32 	%r313, %r6, 288;
	setp.ge.s32 	%p12, %r313, %r5;
	mov.b16 	%rs199, 127;
	@%p12 bra 	$L__BB5_24;
	ld.global.u8 	%rs199, [%rd6+288];
$L__BB5_24:
	add.s32 	%r314, %r6, 320;
	setp.ge.s32 	%p13, %r314, %r5;
	mov.b16 	%rs198, 127;
	@%p13 bra 	$L__BB5_26;
	ld.global.u8 	%rs198, [%rd6+320];
$L__BB5_26:
	add.s32 	%r315, %r6, 352;
	setp.ge.s32 	%p14, %r315, %r5;
	mov.b16 	%rs197, 127;
	@%p14 bra 	$L__BB5_28;
	ld.global.u8 	%rs197, [%rd6+352];
$L__BB5_28:
	add.s32 	%r316, %r6, 384;
	setp.ge.s32 	%p15, %r316, %r5;
	mov.b16 	%rs196, 127;
	@%p15 bra 	$L__BB5_30;
	ld.global.u8 	%rs196, [%rd6+384];
$L__BB5_30:
	add.s32 	%r317, %r6, 416;
	setp.ge.s32 	%p16, %r317, %r5;
	mov.b16 	%rs195, 127;
	@%p16 bra 	$L__BB5_32;
	ld.global.u8 	%rs195, [%rd6+416];
$L__BB5_32:
	add.s32 	%r318, %r6, 448;
	setp.ge.s32 	%p17, %r318, %r5;
	mov.b16 	%rs194, 127;
	@%p17 bra 	$L__BB5_34;
	ld.global.u8 	%rs194, [%rd6+448];
$L__BB5_34:
	mov.b32 	%r319, -1;
	shl.b32 	%r320, %r319, %r293;
	not.b32 	%r7, %r320;
	shr.u32 	%r8, %r1, 5;
	shl.b32 	%r321, %r8, 10;
	mov.u32 	%r322, _ZZN3cub18CUB_300001_SM_10006detail10radix_sort29DeviceRadixSortOnesweepKernelINS1_5radix10policy_hubIciyE10Policy1000ELNS0_9SortOrderE0EciyiiNS1_21identity_decomposer_tEEEvPT5_SB_PT3_PKSC_PT1_PKSG_PT2_PKSK_T4_iiT6_E1s;
	add.s32 	%r9, %r322, %r321;
	setp.gt.s32 	%p18, %r294, 255;
	@%p18 bra 	$L__BB5_47;
	max.s32 	%r323, %r294, 224;
	sub.s32 	%r324, %r323, %r294;
	add.s32 	%r325, %r324, 31;
	shr.u32 	%r326, %r325, 5;
	add.s32 	%r10, %r326, 1;
	and.b32  	%r11, %r10, 15;
	setp.lt.u32 	%p19, %r325, 480;
	mov.u32 	%r1818, %r294;
	@%p19 bra 	$L__BB5_38;
	and.b32  	%r327, %r10, 268435440;
	neg.s32 	%r1816, %r327;
	shl.b32 	%r329, %r294, 2;
	add.s32 	%r330, %r321, %r329;
	add.s32 	%r332, %r330, %r322;
	add.s32 	%r1815, %r332, 1024;
	mov.u32 	%r1818, %r294;
$L__BB5_37:
	.pragma "nounroll";
	mov.b32 	%r333, 0;
	st.shared.u32 	[%r1815+-1024], %r333;
	st.shared.u32 	[%r1815+-896], %r333;
	st.shared.u32 	[%r1815+-768], %r333;
	st.shared.u32 	[%r1815+-640], %r333;
	st.shared.u32 	[%r1815+-512], %r333;
	st.shared.u32 	[%r1815+-384], %r333;
	st.shared.u32 	[%r1815+-256], %r333;
	st.shared.u32 	[%r1815+-128], %r333;
	st.shared.u32 	[%r1815], %r333;
	st.shared.u32 	[%r1815+128], %r333;
	st.shared.u32 	[%r1815+256], %r333;
	st.shared.u32 	[%r1815+384], %r333;
	st.shared.u32 	[%r1815+512], %r333;
	st.shared.u32 	[%r1815+640], %r333;
	st.shared.u32 	[%r1815+768], %r333;
	st.shared.u32 	[%r1815+896], %r333;
	add.s32 	%r1818, %r1818, 512;
	add.s32 	%r1816, %r1816, 16;
	add.s32 	%r1815, %r1815, 2048;
	setp.ne.s32 	%p20, %r1816, 0;
	@%p20 bra 	$L__BB5_37;
$L__BB5_38:
	setp.eq.s32 	%p21, %r11, 0;
	@%p21 bra 	$L__BB5_47;
	and.b32  	%r21, %r10, 7;
	setp.lt.u32 	%p22, %r11, 8;
	@%p22 bra 	$L__BB5_41;
	shl.b32 	%r334, %r1818, 2;
	add.s32 	%r335, %r9, %r334;
	mov.b32 	%r336, 0;
	st.shared.u32 	[%r335], %r336;
	st.shared.u32 	[%r335+128], %r336;
	st.shared.u32 	[%r335+256], %r336;
	st.shared.u32 	[%r335+384], %r336;
	st.shared.u32 	[%r335+512], %r336;
	st.shared.u32 	[%r335+640], %r336;
	st.shared.u32 	[%r335+768], %r336;
	st.shared.u32 	[%r335+896], %r336;
	add.s32 	%r1818, %r1818, 256;
$L__BB5_41:
	setp.eq.s32 	%p23, %r21, 0;
	@%p23 bra 	$L__BB5_47;
	and.b32  	%r24, %r10, 3;
	setp.lt.u32 	%p24, %r21, 4;
	@%p24 bra 	$L__BB5_44;
	shl.b32 	%r337, %r1818, 2;
	add.s32 	%r338, %r9, %r337;
	mov.b32 	%r339, 0;
	st.shared.u32 	[%r338], %r339;
	st.shared.u32 	[%r338+128], %r339;
	st.shared.u32 	[%r338+256], %r339;
	st.shared.u32 	[%r338+384], %r339;
	add.s32 	%r1818, %r1818, 128;
$L__BB5_44:
	setp.eq.s32 	%p25, %r24, 0;
	@%p25 bra 	$L__BB5_47;
	shl.b32 	%r341, %r1818, 2;
	add.s32 	%r342, %r321, %r341;
	add.s32 	%r1822, %r322, %r342;
	neg.s32 	%r1821, %r24;
$L__BB5_46:
	.pragma "nounroll";
	mov.b32 	%r344, 0;
	st.shared.u32 	[%r1822], %r344;
	add.s32 	%r1822, %r1822, 128;
	add.s32 	%r1821, %r1821, 1;
	setp.ne.s32 	%p26, %r1821, 0;
	@%p26 bra 	$L__BB5_46;
$L__BB5_47:
	ld.param.u32 	%r1814, [_ZN3cub18CUB_300001_SM_10006detail10radix_sort29DeviceRadixSortOnesweepKernelINS1_5radix10policy_hubIciyE10Policy1000ELNS0_9SortOrderE0EciyiiNS1_21identity_decomposer_tEEEvPT5_SB_PT3_PKSC_PT1_PKSG_PT2_PKSK_T4_iiT6__param_9];
	bar.warp.sync 	-1;
	and.b32  	%r33, %r1814, 255;
	xor.b16  	%rs105, %rs208, 128;
	cvt.u32.u16 	%r346, %rs105;
	and.b32  	%r347, %r346, 255;
	shr.u32 	%r348, %r347, %r33;
	and.b32  	%r34, %r348, %r7;
	shl.b32 	%r349, %r34, 2;
	add.s32 	%r350, %r9, %r349;
	atom.shared.add.u32 	%r351, [%r350], 1;
	xor.b16  	%rs106, %rs207, 128;
	cvt.u32.u16 	%r352, %rs106;
	and.b32  	%r353, %r352, 255;
	shr.u32 	%r354, %r353, %r33;
	and.b32  	%r355, %r354, %r7;
	shl.b32 	%r356, %r355, 2;
	add.s32 	%r357, %r9, %r356;
	atom.shared.add.u32 	%r358, [%r357], 1;
	xor.b16  	%rs107, %rs206, 128;
	cvt.u32.u16 	%r359, %rs107;
	and.b32  	%r360, %r359, 255;
	shr.u32 	%r361, %r360, %r33;
	and.b32  	%r362, %r361, %r7;
	shl.b32 	%r363, %r362, 2;
	add.s32 	%r364, %r9, %r363;
	atom.shared.add.u32 	%r365, [%r364], 1;
	xor.b16  	%rs108, %rs205, 128;
	cvt.u32.u16 	%r366, %rs108;
	and.b32  	%r367, %r366, 255;
	shr.u32 	%r368, %r367, %r33;
	and.b32  	%r369, %r368, %r7;
	shl.b32 	%r370, %r369, 2;
	add.s32 	%r371, %r9, %r370;
	atom.shared.add.u32 	%r372, [%r371], 1;
	xor.b16  	%rs109, %rs204, 128;
	cvt.u32.u16 	%r373, %rs109;
	and.b32  	%r374, %r373, 255;
	shr.u32 	%r375, %r374, %r33;
	and.b32  	%r376, %r375, %r7;
	shl.b32 	%r377, %r376, 2;
	add.s32 	%r378, %r9, %r377;
	atom.shared.add.u32 	%r379, [%r378], 1;
	xor.b16  	%rs110, %rs203, 128;
	cvt.u32.u16 	%r380, %rs110;
	and.b32  	%r381, %r380, 255;
	shr.u32 	%r382, %r381, %r33;
	and.b32  	%r383, %r382, %r7;
	shl.b32 	%r384, %r383, 2;
	add.s32 	%r385, %r9, %r384;
	atom.shared.add.u32 	%r386, [%r385], 1;
	xor.b16  	%rs111, %rs202, 128;
	cvt.u32.u16 	%r387, %rs111;
	and.b32  	%r388, %r387, 255;
	shr.u32 	%r389, %r388, %r33;
	and.b32  	%r390, %r389, %r7;
	shl.b32 	%r391, %r390, 2;
	add.s32 	%r392, %r9, %r391;
	atom.shared.add.u32 	%r393, [%r392], 1;
	xor.b16  	%rs112, %rs201, 128;
	cvt.u32.u16 	%r394, %rs112;
	and.b32  	%r395, %r394, 255;
	shr.u32 	%r396, %r395, %r33;
	and.b32  	%r397, %r396, %r7;
	shl.b32 	%r398, %r397, 2;
	add.s32 	%r399, %r9, %r398;
	atom.shared.add.u32 	%r400, [%r399], 1;
	xor.b16  	%rs113, %rs200, 128;
	cvt.u32.u16 	%r401, %rs113;
	and.b32  	%r402, %r401, 255;
	shr.u32 	%r403, %r402, %r33;
	and.b32  	%r404, %r403, %r7;
	shl.b32 	%r405, %r404, 2;
	add.s32 	%r406, %r9, %r405;
	atom.shared.add.u32 	%r407, [%r406], 1;
	xor.b16  	%rs114, %rs199, 128;
	cvt.u32.u16 	%r408, %rs114;
	and.b32  	%r409, %r408, 255;
	shr.u32 	%r410, %r409, %r33;
	and.b32  	%r411, %r410, %r7;
	shl.b32 	%r412, %r411, 2;
	add.s32 	%r413, %r9, %r412;
	atom.shared.add.u32 	%r414, [%r413], 1;
	xor.b16  	%rs115, %rs198, 128;
	cvt.u32.u16 	%r415, %rs115;
	and.b32  	%r416, %r415, 255;
	shr.u32 	%r417, %r416, %r33;
	and.b32  	%r418, %r417, %r7;
	shl.b32 	%r419, %r418, 2;
	add.s32 	%r420, %r9, %r419;
	atom.shared.add.u32 	%r421, [%r420], 1;
	xor.b16  	%rs116, %rs197, 128;
	cvt.u32.u16 	%r422, %rs116;
	and.b32  	%r423, %r422, 255;
	shr.u32 	%r424, %r423, %r33;
	and.b32  	%r425, %r424, %r7;
	shl.b32 	%r426, %r425, 2;
	add.s32 	%r427, %r9, %r426;
	atom.shared.add.u32 	%r428, [%r427], 1;
	xor.b16  	%rs117, %rs196, 128;
	cvt.u32.u16 	%r429, %rs117;
	and.b32  	%r430, %r429, 255;
	shr.u32 	%r431, %r430, %r33;
	and.b32  	%r432, %r431, %r7;
	shl.b32 	%r433, %r432, 2;
	add.s32 	%r434, %r9, %r433;
	atom.shared.add.u32 	%r435, [%r434], 1;
	xor.b16  	%rs118, %rs195, 128;
	cvt.u32.u16 	%r436, %rs118;
	and.b32  	%r437, %r436, 255;
	shr.u32 	%r438, %r437, %r33;
	and.b32  	%r439, %r438, %r7;
	shl.b32 	%r440, %r439, 2;
	add.s32 	%r441, %r9, %r440;
	atom.shared.add.u32 	%r442, [%r441], 1;
	xor.b16  	%rs119, %rs194, 128;
	cvt.u32.u16 	%r443, %rs119;
	and.b32  	%r444, %r443, 255;
	shr.u32 	%r445, %r444, %r33;
	and.b32  	%r446, %r445, %r7;
	shl.b32 	%r447, %r446, 2;
	add.s32 	%r448, %r9, %r447;
	atom.shared.add.u32 	%r449, [%r448], 1;
	bar.sync 	0;
	setp.gt.u32 	%p27, %r1, 255;
	shl.b32 	%r450, %r1, 2;
	add.s32 	%r35, %r322, %r450;
	mov.b32 	%r1823, 0;
	@%p27 bra 	$L__BB5_49;
	ld.shared.u32 	%r452, [%r35];
	mov.b32 	%r453, 0;
	st.shared.u32 	[%r35], %r453;
	ld.shared.u32 	%r454, [%r35+1024];
	st.shared.u32 	[%r35+1024], %r452;
	add.s32 	%r455, %r454, %r452;
	ld.shared.u32 	%r456, [%r35+2048];
	st.shared.u32 	[%r35+2048], %r455;
	add.s32 	%r457, %r456, %r455;
	ld.shared.u32 	%r458, [%r35+3072];
	st.shared.u32 	[%r35+3072], %r457;
	add.s32 	%r459, %r458, %r457;
	ld.shared.u32 	%r460, [%r35+4096];
	st.shared.u32 	[%r35+4096], %r459;
	add.s32 	%r461, %r460, %r459;
	ld.shared.u32 	%r462, [%r35+5120];
	st.shared.u32 	[%r35+5120], %r461;
	add.s32 	%r463, %r462, %r461;
	ld.shared.u32 	%r464, [%r35+6144];
	st.shared.u32 	[%r35+6144], %r463;
	add.s32 	%r465, %r464, %r463;
	ld.shared.u32 	%r466, [%r35+7168];
	st.shared.u32 	[%r35+7168], %r465;
	add.s32 	%r467, %r466, %r465;
	ld.shared.u32 	%r468, [%r35+8192];
	st.shared.u32 	[%r35+8192], %r467;
	add.s32 	%r469, %r468, %r467;
	ld.shared.u32 	%r470, [%r35+9216];
	st.shared.u32 	[%r35+9216], %r469;
	add.s32 	%r471, %r470, %r469;
	ld.shared.u32 	%r472, [%r35+10240];
	st.shared.u32 	[%r35+10240], %r471;
	add.s32 	%r473, %r472, %r471;
	ld.shared.u32 	%r474, [%r35+11264];
	st.shared.u32 	[%r35+11264], %r473;
	add.s32 	%r1823, %r474, %r473;
$L__BB5_49:
	setp.gt.u32 	%p28, %r1, 255;
	shl.b32 	%r475, %r3, 8;
	add.s32 	%r476, %r475, %r1;
	mul.wide.s32 	%rd54, %r476, 4;
	add.s64 	%rd7, %rd3, %rd54;
	@%p28 bra 	$L__BB5_51;
	or.b32  	%r477, %r1823, 1073741824;
	st.volatile.global.u32 	[%rd7], %r477;
$L__BB5_51:
	ld.param.u64 	%rd304, [_ZN3cub18CUB_300001_SM_10006detail10radix_sort29DeviceRadixSortOnesweepKernelINS1_5radix10policy_hubIciyE10Policy1000ELNS0_9SortOrderE0EciyiiNS1_21identity_decomposer_tEEEvPT5_SB_PT3_PKSC_PT1_PKSG_PT2_PKSK_T4_iiT6__param_7];
	ld.param.u64 	%rd302, [_ZN3cub18CUB_300001_SM_10006detail10radix_sort29DeviceRadixSortOnesweepKernelINS1_5radix10policy_hubIciyE10Policy1000ELNS0_9SortOrderE0EciyiiNS1_21identity_decomposer_tEEEvPT5_SB_PT3_PKSC_PT1_PKSG_PT2_PKSK_T4_iiT6__param_3];
	xor.b16  	%rs217, %rs202, -128;
	xor.b16  	%rs218, %rs203, -128;
	xor.b16  	%rs219, %rs204, -128;
	xor.b16  	%rs215, %rs200, -128;
	xor.b16  	%rs213, %rs198, -128;
	xor.b16  	%rs214, %rs199, -128;
	xor.b16  	%rs216, %rs201, -128;
	xor.b16  	%rs220, %rs205, -128;
	xor.b16  	%rs211, %rs196, -128;
	xor.b16  	%rs212, %rs197, -128;
	xor.b16  	%rs210, %rs195, -128;
	xor.b16  	%rs209, %rs194, -128;
	xor.b16  	%rs222, %rs207, -128;
	xor.b16  	%rs223, %rs208, -128;
	xor.b16  	%rs221, %rs206, -128;
	setp.lt.u32 	%p29, %r1, 256;
	setp.eq.s32 	%p30, %r1823, 5760;
	and.pred  	%p31, %p29, %p30;
	selp.u32 	%r478, 1, 0, %p31;
	{ 
	.reg .pred 	%p1; 
	.reg .pred 	%p2; 
	setp.ne.u32 	%p1, %r478, 0; 
	bar.red.or.pred 	%p2, 0, %p1; 
	selp.u32 	%r479, 1, 0, %p2; 
	}
	setp.eq.s32 	%p32, %r479, 0;
	and.b32  	%r480, %r1, 992;
	and.b32  	%r481, %r1, 31;
	mul.lo.s32 	%r482, %r480, 15;
	or.b32  	%r483, %r482, %r481;
	cvt.u64.u32 	%rd8, %r483;
	add.s64 	%rd55, %rd8, %rd5;
	cvta.to.global.u64 	%rd56, %rd304;
	shl.b64 	%rd57, %rd55, 2;
	add.s64 	%rd9, %rd56, %rd57;
	cvt.u64.u32 	%rd10, %r1;
	cvta.to.global.u64 	%rd58, %rd302;
	mul.wide.u32 	%rd59, %r1, 8;
	add.s64 	%rd11, %rd58, %rd59;
	@%p32 bra 	$L__BB5_159;
	setp.gt.u32 	%p33, %r1, 255;
	shl.b32 	%r484, %r1, 3;
	mov.u32 	%r485, _ZZN3cub18CUB_300001_SM_10006detail10radix_sort29DeviceRadixSortOnesweepKernelINS1_5radix10policy_hubIciyE10Policy1000ELNS0_9SortOrderE0EciyiiNS1_21identity_decomposer_tEEEvPT5_SB_PT3_PKSC_PT1_PKSG_PT2_PKSK_T4_iiT6_E1s;
	add.s32 	%r486, %r485, %r484;
	add.s32 	%r38, %r486, 23040;
	@%p33 bra 	$L__BB5_60;
	ld.global.u64 	%rd60, [%rd11];
	setp.gt.u32 	%p34, %r1, %r34;
	selp.b64 	%rd61, 5760, 0, %p34;
	sub.s64 	%rd305, %rd60, %rd61;
	st.shared.u64 	[%r38], %rd305;
	setp.lt.s32 	%p35, %r3, 1;
	mov.u32 	%r1827, %r1823;
	@%p35 bra 	$L__BB5_59;
	mov.b32 	%r1825, -1;
	mov.u32 	%r1824, %r3;
	mov.u32 	%r1827, %r1823;
$L__BB5_55:
	add.s32 	%r42, %r1824, -1;
	shl.b32 	%r488, %r42, 8;
	add.s32 	%r489, %r488, %r1;
	mul.wide.s32 	%rd62, %r489, 4;
	add.s64 	%rd13, %rd3, %rd62;
$L__BB5_56:
	membar.cta;
	ld.volatile.global.u32 	%r43, [%rd13];
	setp.eq.s32 	%p36, %r43, 0;
	@%p36 bra 	$L__BB5_56;
	and.b32  	%r490, %r43, 1073741823;
	add.s32 	%r1827, %r490, %r1827;
	setp.gt.s32 	%p37, %r43, -1;
	vote.sync.ballot.b32 	%r1825, %p37, %r1825;
	setp.gt.u32 	%p39, %r1824, 1;
	and.pred  	%p40, %p37, %p39;
	mov.u32 	%r1824, %r42;
	@%p40 bra 	$L__BB5_55;
	ld.shared.u64 	%rd305, [%r38];
$L__BB5_59:
	or.b32  	%r491, %r1827, -2147483648;
	st.volatile.global.u32 	[%rd7], %r491;
	sub.s32 	%r492, %r1827, %r1823;
	cvt.s64.s32 	%rd63, %r492;
	add.s64 	%rd64, %rd305, %rd63;
	st.shared.u64 	[%r38], %rd64;
$L__BB5_60:
	ld.param.u32 	%r1800, [_ZN3cub18CUB_300001_SM_10006detail10radix_sort29DeviceRadixSortOnesweepKernelINS1_5radix10policy_hubIciyE10Policy1000ELNS0_9SortOrderE0EciyiiNS1_21identity_decomposer_tEEEvPT5_SB_PT3_PKSC_PT1_PKSG_PT2_PKSK_T4_iiT6__param_8];
	ld.param.u64 	%rd298, [_ZN3cub18CUB_300001_SM_10006detail10radix_sort29DeviceRadixSortOnesweepKernelINS1_5radix10policy_hubIciyE10Policy1000ELNS0_9SortOrderE0EciyiiNS1_21identity_decomposer_tEEEvPT5_SB_PT3_PKSC_PT1_PKSG_PT2_PKSK_T4_iiT6__param_2];
	setp.gt.u32 	%p41, %r1, 255;
	setp.lt.s32 	%p42, %r4, %r1800;
	setp.eq.s64 	%p43, %rd298, 0;
	or.pred  	%p44, %p43, %p42;
	or.pred  	%p45, %p41, %p44;
	@%p45 bra 	$L__BB5_62;
	ld.param.u64 	%rd299, [_ZN3cub18CUB_300001_SM_10006detail10radix_sort29DeviceRadixSortOnesweepKernelINS1_5radix10policy_hubIciyE10Policy1000ELNS0_9SortOrderE0EciyiiNS1_21identity_decomposer_tEEEvPT5_SB_PT3_PKSC_PT1_PKSG_PT2_PKSK_T4_iiT6__param_2];
	ld.shared.u64 	%rd65, [%r38];
	setp.gt.u32 	%p46, %r1, %r34;
	selp.b64 	%rd66, 5760, 0, %p46;
	cvt.s64.s32 	%rd67, %r1823;
	add.s64 	%rd68, %rd66, %rd67;
	add.s64 	%rd69, %rd68, %rd65;
	cvta.to.global.u64 	%rd70, %rd299;
	shl.b64 	%rd71, %rd10, 3;
	add.s64 	%rd72, %rd70, %rd71;
	st.global.u64 	[%rd72], %rd69;
$L__BB5_62:
	ld.param.u32 	%r1801, [_ZN3cub18CUB_300001_SM_10006detail10radix_sort29DeviceRadixSortOnesweepKernelINS1_5radix10policy_hubIciyE10Policy1000ELNS0_9SortOrderE0EciyiiNS1_21identity_decomposer_tEEEvPT5_SB_PT3_PKSC_PT1_PKSG_PT2_PKSK_T4_iiT6__param_8];
	setp.gt.s32 	%p47, %r4, %r1801;
	bar.sync 	0;
	shl.b32 	%r493, %r34, 3;
	add.s32 	%r495, %r485, %r493;
	ld.shared.u64 	%rd16, [%r495+23040];
	@%p47 bra 	$L__BB5_64;
	add.s64 	%rd73, %rd16, %rd8;
	add.s64 	%rd74, %rd2, %rd73;
	st.global.u8 	[%rd74], %rs208;
	st.global.u8 	[%rd74+32], %rs207;
	st.global.u8 	[%rd74+64], %rs206;
	st.global.u8 	[%rd74+96], %rs205;
	st.global.u8 	[%rd74+128], %rs204;
	st.global.u8 	[%rd74+160], %rs203;
	st.global.u8 	[%rd74+192], %rs202;
	st.global.u8 	[%rd74+224], %rs201;
	st.global.u8 	[%rd74+256], %rs200;
	st.global.u8 	[%rd74+288], %rs199;
	st.global.u8 	[%rd74+320], %rs198;
	st.global.u8 	[%rd74+352], %rs197;
	st.global.u8 	[%rd74+384], %rs196;
	st.global.u8 	[%rd74+416], %rs195;
	st.global.u8 	[%rd74+448], %rs194;
	bra.uni 	$L__BB5_94;
$L__BB5_64:
	ld.param.u32 	%r1802, [_ZN3cub18CUB_300001_SM_10006detail10radix_sort29DeviceRadixSortOnesweepKernelINS1_5radix10policy_hubIciyE10Policy1000ELNS0_9SortOrderE0EciyiiNS1_21identity_decomposer_tEEEvPT5_SB_PT3_PKSC_PT1_PKSG_PT2_PKSK_T4_iiT6__param_8];
	cvt.u32.u64 	%r496, %rd8;
	mad.lo.s32 	%r47, %r3, -5760, %r1802;
	setp.ge.s32 	%p48, %r496, %r47;
	add.s64 	%rd75, %rd16, %rd8;
	add.s64 	%rd17, %rd2, %rd75;
	@%p48 bra 	$L__BB5_66;
	st.global.u8 	[%rd17], %rs208;
$L__BB5_66:
	add.s32 	%r498, %r496, 32;
	setp.ge.s32 	%p49, %r498, %r47;
	@%p49 bra 	$L__BB5_68;
	st.global.u8 	[%rd17+32], %rs207;
$L__BB5_68:
	add.s32 	%r500, %r496, 64;
	setp.ge.s32 	%p50, %r500, %r47;
	@%p50 bra 	$L__BB5_70;
	st.global.u8 	[%rd17+64], %rs206;
$L__BB5_70:
	add.s32 	%r502, %r496, 96;
	setp.ge.s32 	%p51, %r502, %r47;
	@%p51 bra 	$L__BB5_72;
	st.global.u8 	[%rd17+96], %rs205;
$L__BB5_72:
	add.s32 	%r504, %r496, 128;
	setp.ge.s32 	%p52, %r504, %r47;
	@%p52 bra 	$L__BB5_74;
	st.global.u8 	[%rd17+128], %rs204;
$L__BB5_74:
	add.s32 	%r506, %r496, 160;
	setp.ge.s32 	%p53, %r506, %r47;
	@%p53 bra 	$L__BB5_76;
	st.global.u8 	[%rd17+160], %rs203;
$L__BB5_76:
	add.s32 	%r508, %r496, 192;
	setp.ge.s32 	%p54, %r508, %r47;
	@%p54 bra 	$L__BB5_78;
	st.global.u8 	[%rd17+192], %rs202;
$L__BB5_78:
	add.s32 	%r510, %r496, 224;
	setp.ge.s32 	%p55, %r510, %r47;
	@%p55 bra 	$L__BB5_80;
	st.global.u8 	[%rd17+224], %rs201;
$L__BB5_80:
	add.s32 	%r512, %r496, 256;
	setp.ge.s32 	%p56, %r512, %r47;
	@%p56 bra 	$L__BB5_82;
	st.global.u8 	[%rd17+256], %rs200;
$L__BB5_82:
	add.s32 	%r514, %r496, 288;
	setp.ge.s32 	%p57, %r514, %r47;
	@%p57 bra 	$L__BB5_84;
	st.global.u8 	[%rd17+288], %rs199;
$L__BB5_84:
	add.s32 	%r516, %r496, 320;
	setp.ge.s32 	%p58, %r516, %r47;
	@%p58 bra 	$L__BB5_86;
	st.global.u8 	[%rd17+320], %rs198;
$L__BB5_86:
	add.s32 	%r518, %r496, 352;
	setp.ge.s32 	%p59, %r518, %r47;
	@%p59 bra 	$L__BB5_88;
	st.global.u8 	[%rd17+352], %rs197;
$L__BB5_88:
	add.s32 	%r520, %r496, 384;
	setp.ge.s32 	%p60, %r520, %r47;
	@%p60 bra 	$L__BB5_90;
	st.global.u8 	[%rd17+384], %rs196;
$L__BB5_90:
	add.s32 	%r522, %r496, 416;
	setp.ge.s32 	%p61, %r522, %r47;
	@%p61 bra 	$L__BB5_92;
	st.global.u8 	[%rd17+416], %rs195;
$L__BB5_92:
	add.s32 	%r524, %r496, 448;
	setp.ge.s32 	%p62, %r524, %r47;
	@%p62 bra 	$L__BB5_94;
	st.global.u8 	[%rd17+448], %rs194;
$L__BB5_94:
	ld.param.u32 	%r1803, [_ZN3cub18CUB_300001_SM_10006detail10radix_sort29DeviceRadixSortOnesweepKernelINS1_5radix10policy_hubIciyE10Policy1000ELNS0_9SortOrderE0EciyiiNS1_21identity_decomposer_tEEEvPT5_SB_PT3_PKSC_PT1_PKSG_PT2_PKSK_T4_iiT6__param_8];
	setp.gt.s32 	%p63, %r4, %r1803;
	@%p63 bra 	$L__BB5_96;
	ld.global.u32 	%r1856, [%rd9];
	ld.global.u32 	%r1855, [%rd9+128];
	ld.global.u32 	%r1854, [%rd9+256];
	ld.global.u32 	%r1853, [%rd9+384];
	ld.global.u32 	%r1852, [%rd9+512];
	ld.global.u32 	%r1851, [%rd9+640];
	ld.global.u32 	%r1850, [%rd9+768];
	ld.global.u32 	%r1849, [%rd9+896];
	ld.global.u32 	%r1848, [%rd9+1024];
	ld.global.u32 	%r1847, [%rd9+1152];
	ld.global.u32 	%r1846, [%rd9+1280];
	ld.global.u32 	%r1845, [%rd9+1408];
	ld.global.u32 	%r1844, [%rd9+1536];
	ld.global.u32 	%r1843, [%rd9+1664];
	ld.global.u32 	%r1842, [%rd9+1792];
	bra.uni 	$L__BB5_126;
$L__BB5_96:
	ld.param.u32 	%r1804, [_ZN3cub18CUB_300001_SM_10006detail10radix_sort29DeviceRadixSortOnesweepKernelINS1_5radix10policy_hubIciyE10Policy1000ELNS0_9SortOrderE0EciyiiNS1_21identity_decomposer_tEEEvPT5_SB_PT3_PKSC_PT1_PKSG_PT2_PKSK_T4_iiT6__param_8];
	cvt.u32.u64 	%r526, %rd8;
	mul.lo.s32 	%r527, %r3, 5760;
	sub.s32 	%r63, %r1804, %r527;
	setp.ge.s32 	%p64, %r526, %r63;
	@%p64 bra 	$L__BB5_98;
	ld.global.u32 	%r1856, [%rd9];
$L__BB5_98:
	add.s32 	%r530, %r526, 32;
	setp.ge.s32 	%p65, %r530, %r63;
	@%p65 bra 	$L__BB5_100;
	ld.global.u32 	%r1855, [%rd9+128];
$L__BB5_100:
	add.s32 	%r533, %r526, 64;
	setp.ge.s32 	%p66, %r533, %r63;
	@%p66 bra 	$L__BB5_102;
	ld.global.u32 	%r1854, [%rd9+256];
$L__BB5_102:
	add.s32 	%r536, %r526, 96;
	setp.ge.s32 	%p67, %r536, %r63;
	@%p67 bra 	$L__BB5_104;
	ld.global.u32 	%r1853, [%rd9+384];
$L__BB5_104:
	add.s32 	%r539, %r526, 128;
	setp.ge.s32 	%p68, %r539, %r63;
	@%p68 bra 	$L__BB5_106;
	ld.global.u32 	%r1852, [%rd9+512];
$L__BB5_106:
	add.s32 	%r542, %r526, 160;
	setp.ge.s32 	%p69, %r542, %r63;
	@%p69 bra 	$L__BB5_108;
	ld.global.u32 	%r1851, [%rd9+640];
$L__BB5_108:
	add.s32 	%r545, %r526, 192;
	setp.ge.s32 	%p70, %r545, %r63;
	@%p70 bra 	$L__BB5_110;
	ld.global.u32 	%r1850, [%rd9+768];
$L__BB5_110:
	add.s32 	%r548, %r526, 224;
	setp.ge.s32 	%p71, %r548, %r63;
	@%p71 bra 	$L__BB5_112;
	ld.global.u32 	%r1849, [%rd9+896];
$L__BB5_112:
	add.s32 	%r551, %r526, 256;
	setp.ge.s32 	%p72, %r551, %r63;
	@%p72 bra 	$L__BB5_114;
	ld.global.u32 	%r1848, [%rd9+1024];
$L__BB5_114:
	add.s32 	%r554, %r526, 288;
	setp.ge.s32 	%p73, %r554, %r63;
	@%p73 bra 	$L__BB5_116;
	ld.global.u32 	%r1847, [%rd9+1152];
$L__BB5_116:
	add.s32 	%r557, %r526, 320;
	setp.ge.s32 	%p74, %r557, %r63;
	@%p74 bra 	$L__BB5_118;
	ld.global.u32 	%r1846, [%rd9+1280];
$L__BB5_118:
	add.s32 	%r560, %r526, 352;
	setp.ge.s32 	%p75, %r560, %r63;
	@%p75 bra 	$L__BB5_120;
	ld.global.u32 	%r1845, [%rd9+1408];
$L__BB5_120:
	add.s32 	%r563, %r526, 384;
	setp.ge.s32 	%p76, %r563, %r63;
	@%p76 bra 	$L__BB5_122;
	ld.global.u32 	%r1844, [%rd9+1536];
$L__BB5_122:
	add.s32 	%r566, %r526, 416;
	setp.ge.s32 	%p77, %r566, %r63;
	@%p77 bra 	$L__BB5_124;
	ld.global.u32 	%r1843, [%rd9+1664];
$L__BB5_124:
	add.s32 	%r569, %r526, 448;
	setp.ge.s32 	%p78, %r569, %r63;
	@%p78 bra 	$L__BB5_126;
	ld.global.u32 	%r1842, [%rd9+1792];
$L__BB5_126:
	ld.param.u32 	%r1805, [_ZN3cub18CUB_300001_SM_10006detail10radix_sort29DeviceRadixSortOnesweepKernelINS1_5radix10policy_hubIciyE10Policy1000ELNS0_9SortOrderE0EciyiiNS1_21identity_decomposer_tEEEvPT5_SB_PT3_PKSC_PT1_PKSG_PT2_PKSK_T4_iiT6__param_8];
	mad.lo.s32 	%r570, %r3, 5760, 5760;
	setp.gt.s32 	%p79, %r570, %r1805;
	@%p79 bra 	$L__BB5_128;
	add.s64 	%rd76, %rd16, %rd8;
	shl.b64 	%rd77, %rd76, 2;
	add.s64 	%rd78, %rd1, %rd77;
	st.global.u32 	[%rd78], %r1856;
	st.global.u32 	[%rd78+128], %r1855;
	st.global.u32 	[%rd78+256], %r1854;
	st.global.u32 	[%rd78+384], %r1853;
	st.global.u32 	[%rd78+512], %r1852;
	st.global.u32 	[%rd78+640], %r1851;
	st.global.u32 	[%rd78+768], %r1850;
	st.global.u32 	[%rd78+896], %r1849;
	st.global.u32 	[%rd78+1024], %r1848;
	st.global.u32 	[%rd78+1152], %r1847;
	st.global.u32 	[%rd78+1280], %r1846;
	st.global.u32 	[%rd78+1408], %r1845;
	st.global.u32 	[%rd78+1536], %r1844;
	st.global.u32 	[%rd78+1664], %r1843;
	st.global.u32 	[%rd78+1792], %r1842;
	bra.uni 	$L__BB5_158;
$L__BB5_128:
	ld.param.u32 	%r1806, [_ZN3cub18CUB_300001_SM_10006detail10radix_sort29DeviceRadixSortOnesweepKernelINS1_5radix10policy_hubIciyE10Policy1000ELNS0_9SortOrderE0EciyiiNS1_21identity_decomposer_tEEEvPT5_SB_PT3_PKSC_PT1_PKSG_PT2_PKSK_T4_iiT6__param_8];
	cvt.u32.u64 	%r571, %rd8;
	mad.lo.s32 	%r108, %r3, -5760, %r1806;
	setp.ge.s32 	%p80, %r571, %r108;
	add.s64 	%rd79, %rd16, %rd8;
	shl.b64 	%rd80, %rd79, 2;
	add.s64 	%rd18, %rd1, %rd80;
	@%p80 bra 	$L__BB5_130;
	st.global.u32 	[%rd18], %r1856;
$L__BB5_130:
	add.s32 	%r573, %r571, 32;
	setp.ge.s32 	%p81, %r573, %r108;
	@%p81 bra 	$L__BB5_132;
	st.global.u32 	[%rd18+128], %r1855;
$L__BB5_132:
	add.s32 	%r575, %r571, 64;
	setp.ge.s32 	%p82, %r575, %r108;
	@%p82 bra 	$L__BB5_134;
	st.global.u32 	[%rd18+256], %r1854;
$L__BB5_134:
	add.s32 	%r577, %r571, 96;
	setp.ge.s32 	%p83, %r577, %r108;
	@%p83 bra 	$L__BB5_136;
	st.global.u32 	[%rd18+384], %r1853;
$L__BB5_136:
	add.s32 	%r579, %r571, 128;
	setp.ge.s32 	%p84, %r579, %r108;
	@%p84 bra 	$L__BB5_138;
	st.global.u32 	[%rd18+512], %r1852;
$L__BB5_138:
	add.s32 	%r581, %r571, 160;
	setp.ge.s32 	%p85, %r581, %r108;
	@%p85 bra 	$L__BB5_140;
	st.global.u32 	[%rd18+640], %r1851;
$L__BB5_140:
	add.s32 	%r583, %r571, 192;
	setp.ge.s32 	%p86, %r583, %r108;
	@%p86 bra 	$L__BB5_142;
	st.global.u32 	[%rd18+768], %r1850;
$L__BB5_142:
	add.s32 	%r585, %r571, 224;
	setp.ge.s32 	%p87, %r585, %r108;
	@%p87 bra 	$L__BB5_144;
	st.global.u32 	[%rd18+896], %r1849;
$L__BB5_144:
	add.s32 	%r587, %r571, 256;
	setp.ge.s32 	%p88, %r587, %r108;
	@%p88 bra 	$L__BB5_146;
	st.global.u32 	[%rd18+1024], %r1848;
$L__BB5_146:
	add.s32 	%r589, %r571, 288;
	setp.ge.s32 	%p89, %r589, %r108;
	@%p89 bra 	$L__BB5_148;
	st.global.u32 	[%rd18+1152], %r1847;
$L__BB5_148:
	add.s32 	%r591, %r571, 320;
	setp.ge.s32 	%p90, %r591, %r108;
	@%p90 bra 	$L__BB5_150;
	st.global.u32 	[%rd18+1280], %r1846;
$L__BB5_150:
	add.s32 	%r593, %r571, 352;
	setp.ge.s32 	%p91, %r593, %r108;
	@%p91 bra 	$L__BB5_152;
	st.global.u32 	[%rd18+1408], %r1845;
$L__BB5_152:
	add.s32 	%r595, %r571, 384;
	setp.ge.s32 	%p92, %r595, %r108;
	@%p92 bra 	$L__BB5_154;
	st.global.u32 	[%rd18+1536], %r1844;
$L__BB5_154:
	add.s32 	%r597, %r571, 416;
	setp.ge.s32 	%p93, %r597, %r108;
	@%p93 bra 	$L__BB5_156;
	st.global.u32 	[%rd18+1664], %r1843;
$L__BB5_156:
	add.s32 	%r599, %r571, 448;
	setp.ge.s32 	%p94, %r599, %r108;
	@%p94 bra 	$L__BB5_158;
	st.global.u32 	[%rd18+1792], %r1842;
$L__BB5_158:
	// begin inline asm
	exit;
	// end inline asm
	mov.u16 	%rs209, %rs194;
	mov.u16 	%rs210, %rs195;
	mov.u16 	%rs211, %rs196;
	mov.u16 	%rs212, %rs197;
	mov.u16 	%rs213, %rs198;
	mov.u16 	%rs214, %rs199;
	mov.u16 	%rs215, %rs200;
	mov.u16 	%rs216, %rs201;
	mov.u16 	%rs217, %rs202;
	mov.u16 	%rs218, %rs203;
	mov.u16 	%rs219, %rs204;
	mov.u16 	%rs220, %rs205;
	mov.u16 	%rs221, %rs206;
	mov.u16 	%rs222, %rs207;
	mov.u16 	%rs223, %rs208;
$L__BB5_159:
	mul.hi.u32 	%r600, %r1, 357913942;
	add.s32 	%r601, %r600, %r1;
	shl.b32 	%r602, %r601, 2;
	mov.u32 	%r603, _ZZN3cub18CUB_300001_SM_10006detail10radix_sort29DeviceRadixSortOnesweepKernelINS1_5radix10policy_hubIciyE10Policy1000ELNS0_9SortOrderE0EciyiiNS1_21identity_decomposer_tEEEvPT5_SB_PT3_PKSC_PT1_PKSG_PT2_PKSK_T4_iiT6_E1s;
	add.s32 	%r604, %r603, %r602;
	add.s32 	%r109, %r604, 13328;
	st.shared.u32 	[%r604+13328], %r1823;
	bar.sync 	0;
	setp.gt.u32 	%p95, %r1, 31;
	@%p95 bra 	$L__BB5_161;
	mad.lo.s32 	%r636, %r1, 52, %r603;
	ld.shared.u32 	%r637, [%r636+13328];
	ld.shared.u32 	%r638, [%r636+13332];
	ld.shared.u32 	%r639, [%r636+13336];
	ld.shared.u32 	%r640, [%r636+13340];
	ld.shared.u32 	%r641, [%r636+13344];
	ld.shared.u32 	%r642, [%r636+13348];
	ld.shared.u32 	%r643, [%r636+13352];
	ld.shared.u32 	%r644, [%r636+13356];
	ld.shared.u32 	%r645, [%r636+13360];
	ld.shared.u32 	%r646, [%r636+13364];
	ld.shared.u32 	%r647, [%r636+13368];
	ld.shared.u32 	%r648, [%r636+13372];
	add.s32 	%r649, %r638, %r637;
	add.s32 	%r650, %r649, %r639;
	add.s32 	%r651, %r650, %r640;
	add.s32 	%r652, %r651, %r641;
	add.s32 	%r653, %r652, %r642;
	add.s32 	%r654, %r653, %r643;
	add.s32 	%r655, %r654, %r644;
	add.s32 	%r656, %r655, %r645;
	add.s32 	%r657, %r656, %r646;
	add.s32 	%r658, %r657, %r647;
	add.s32 	%r609, %r658, %r648;
	mov.b32 	%r607, 1;
	mov.b32 	%r632, 0;
	mov.b32 	%r634, -1;
	// begin inline asm
	{  .reg .s32 r0;  .reg .pred p;  shfl.sync.up.b32 r0|p, %r609, %r607, %r632, %r634;  @p add.s32 r0, r0, %r609;  mov.s32 %r605, r0;}
	// end inline asm
	mov.b32 	%r613, 2;
	// begin inline asm
	{  .reg .s32 r0;  .reg .pred p;  shfl.sync.up.b32 r0|p, %r605, %r613, %r632, %r634;  @p add.s32 r0, r0, %r605;  mov.s32 %r611, r0;}
	// end inline asm
	mov.b32 	%r619, 4;
	// begin inline asm
	{  .reg .s32 r0;  .reg .pred p;  shfl.sync.up.b32 r0|p, %r611, %r619, %r632, %r634;  @p add.s32 r0, r0, %r611;  mov.s32 %r617, r0;}
	// end inline asm
	mov.b32 	%r625, 8;
	// begin inline asm
	{  .reg .s32 r0;  .reg .pred p;  shfl.sync.up.b32 r0|p, %r617, %r625, %r632, %r634;  @p add.s32 r0, r0, %r617;  mov.s32 %r623, r0;}
	// end inline asm
	mov.b32 	%r631, 16;
	// begin inline asm
	{  .reg .s32 r0;  .reg .pred p;  shfl.sync.up.b32 r0|p, %r623, %r631, %r632, %r634;  @p add.s32 r0, r0, %r623;  mov.s32 %r629, r0;}
	// end inline asm
	sub.s32 	%r659, %r629, %r609;
	add.s32 	%r660, %r637, %r659;
	add.s32 	%r661, %r638, %r660;
	add.s32 	%r662, %r639, %r661;
	add.s32 	%r663, %r640, %r662;
	add.s32 	%r664, %r641, %r663;
	add.s32 	%r665, %r642, %r664;
	add.s32 	%r666, %r643, %r665;
	add.s32 	%r667, %r644, %r666;
	add.s32 	%r668, %r645, %r667;
	add.s32 	%r669, %r646, %r668;
	add.s32 	%r670, %r647, %r669;
	st.shared.u32 	[%r636+13328], %r659;
	st.shared.u32 	[%r636+13332], %r660;
	st.shared.u32 	[%r636+13336], %r661;
	st.shared.u32 	[%r636+13340], %r662;
	st.shared.u32 	[%r636+13344], %r663;
	st.shared.u32 	[%r636+13348], %r664;
	st.shared.u32 	[%r636+13352], %r665;
	st.shared.u32 	[%r636+13356], %r666;
	st.shared.u32 	[%r636+13360], %r667;
	st.shared.u32 	[%r636+13364], %r668;
	st.shared.u32 	[%r636+13368], %r669;
	st.shared.u32 	[%r636+13372], %r670;
$L__BB5_161:
	setp.gt.u32 	%p96, %r1, 255;
	bar.sync 	0;
	ld.shared.u32 	%r110, [%r109];
	@%p96 bra 	$L__BB5_163;
	shl.b32 	%r671, %r1, 2;
	add.s32 	%r673, %r603, %r671;
	ld.shared.u32 	%r674, [%r673];
	add.s32 	%r675, %r674, %r110;
	st.shared.u32 	[%r673], %r675;
	ld.shared.u32 	%r676, [%r673+1024];
	add.s32 	%r677, %r676, %r110;
	st.shared.u32 	[%r673+1024], %r677;
	ld.shared.u32 	%r678, [%r673+2048];
	add.s32 	%r679, %r678, %r110;
	st.shared.u32 	[%r673+2048], %r679;
	ld.shared.u32 	%r680, [%r673+3072];
	add.s32 	%r681, %r680, %r110;
	st.shared.u32 	[%r673+3072], %r681;
	ld.shared.u32 	%r682, [%r673+4096];
	add.s32 	%r683, %r682, %r110;
	st.shared.u32 	[%r673+4096], %r683;
	ld.shared.u32 	%r684, [%r673+5120];
	add.s32 	%r685, %r684, %r110;
	st.shared.u32 	[%r673+5120], %r685;
	ld.shared.u32 	%r686, [%r673+6144];
	add.s32 	%r687, %r686, %r110;
	st.shared.u32 	[%r673+6144], %r687;
	ld.shared.u32 	%r688, [%r673+7168];
	add.s32 	%r689, %r688, %r110;
	st.shared.u32 	[%r673+7168], %r689;
	ld.shared.u32 	%r690, [%r673+8192];
	add.s32 	%r691, %r690, %r110;
	st.shared.u32 	[%r673+8192], %r691;
	ld.shared.u32 	%r692, [%r673+9216];
	add.s32 	%r693, %r692, %r110;
	st.shared.u32 	[%r673+9216], %r693;
	ld.shared.u32 	%r694, [%r673+10240];
	add.s32 	%r695, %r694, %r110;
	st.shared.u32 	[%r673+10240], %r695;
	ld.shared.u32 	%r696, [%r673+11264];
	add.s32 	%r697, %r696, %r110;
	st.shared.u32 	[%r673+11264], %r697;
$L__BB5_163:
	shl.b32 	%r724, %r1, 5;
	and.b32  	%r725, %r724, 31744;
	add.s32 	%r111, %r603, %r725;
	bar.sync 	0;
	// begin inline asm
	mov.u32 %r698, %lanemask_le;
	// end inline asm
	cvt.u32.u16 	%r727, %rs223;
	and.b32  	%r728, %r727, 255;
	shr.u32 	%r729, %r728, %r33;
	and.b32  	%r721, %r729, %r7;
	mov.b32 	%r701, 1;
	// begin inline asm
	{
    .reg .pred p;
    and.b32 %r699, %r721, %r701;    setp.ne.u32 p, %r699, 0;
    vote.ballot.sync.b32 %r699, p, 0xffffffff;
    @!p not.b32 %r699, %r699;
}

	// end inline asm
	mov.b32 	%r704, 2;
	// begin inline asm
	{
    .reg .pred p;
    and.b32 %r702, %r721, %r704;    setp.ne.u32 p, %r702, 0;
    vote.ballot.sync.b32 %r702, p, 0xffffffff;
    @!p not.b32 %r702, %r702;
}

	// end inline asm
	and.b32  	%r730, %r702, %r699;
	mov.b32 	%r707, 4;
	// begin inline asm
	{
    .reg .pred p;
    and.b32 %r705, %r721, %r707;    setp.ne.u32 p, %r705, 0;
    vote.ballot.sync.b32 %r705, p, 0xffffffff;
    @!p not.b32 %r705, %r705;
}

	// end inline asm
	and.b32  	%r731, %r705, %r730;
	mov.b32 	%r710, 8;
	// begin inline asm
	{
    .reg .pred p;
    and.b32 %r708, %r721, %r710;    setp.ne.u32 p, %r708, 0;
    vote.ballot.sync.b32 %r708, p, 0xffffffff;
    @!p not.b32 %r708, %r708;
}

	// end inline asm
	and.b32  	%r732, %r708, %r731;
	mov.b32 	%r713, 16;
	// begin inline asm
	{
    .reg .pred p;
    and.b32 %r711, %r721, %r713;    setp.ne.u32 p, %r711, 0;
    vote.ballot.sync.b32 %r711, p, 0xffffffff;
    @!p not.b32 %r711, %r711;
}

	// end inline asm
	and.b32  	%r733, %r711, %r732;
	mov.b32 	%r716, 32;
	// begin inline asm
	{
    .reg .pred p;
    and.b32 %r714, %r721, %r716;    setp.ne.u32 p, %r714, 0;
    vote.ballot.sync.b32 %r714, p, 0xffffffff;
    @!p not.b32 %r714, %r714;
}

	// end inline asm
	and.b32  	%r734, %r714, %r733;
	mov.b32 	%r719, 64;
	// begin inline asm
	{
    .reg .pred p;
    and.b32 %r717, %r721, %r719;    setp.ne.u32 p, %r717, 0;
    vote.ballot.sync.b32 %r717, p, 0xffffffff;
    @!p not.b32 %r717, %r717;
}

	// end inline asm
	and.b32  	%r735, %r717, %r734;
	mov.b32 	%r722, 128;
	// begin inline asm
	{
    .reg .pred p;
    and.b32 %r720, %r721, %r722;    setp.ne.u32 p, %r720, 0;
    vote.ballot.sync.b32 %r720, p, 0xffffffff;
    @!p not.b32 %r720, %r720;
}

	// end inline asm
	and.b32  	%r736, %r720, %r735;
	clz.b32 	%r737, %r736;
	sub.s32 	%r114, 31, %r737;
	and.b32  	%r738, %r698, %r736;
	popc.b32 	%r115, %r738;
	setp.ne.s32 	%p97, %r294, %r114;
	mov.b32 	%r1857, 0;
	@%p97 bra 	$L__BB5_165;
	shl.b32 	%r739, %r721, 2;
	add.s32 	%r740, %r111, %r739;
	atom.shared.add.u32 	%r1857, [%r740], %r115;
$L__BB5_165:
	shfl.sync.idx.b32	%r766|%p98, %r1857, %r114, 31, -1;
	add.s32 	%r118, %r115, %r766;
	cvt.u32.u16 	%r767, %rs222;
	and.b32  	%r768, %r767, 255;
	shr.u32 	%r769, %r768, %r33;
	and.b32  	%r763, %r769, %r7;
	mov.b32 	%r743, 1;
	// begin inline asm
	{
    .reg .pred p;
    and.b32 %r741, %r763, %r743;    setp.ne.u32 p, %r741, 0;
    vote.ballot.sync.b32 %r741, p, 0xffffffff;
    @!p not.b32 %r741, %r741;
}

	// end inline asm
	mov.b32 	%r746, 2;
	// begin inline asm
	{
    .reg .pred p;
    and.b32 %r744, %r763, %r746;    setp.ne.u32 p, %r744, 0;
    vote.ballot.sync.b32 %r744, p, 0xffffffff;
    @!p not.b32 %r744, %r744;
}

	// end inline asm
	and.b32  	%r770, %r744, %r741;
	mov.b32 	%r749, 4;
	// begin inline asm
	{
    .reg .pred p;
    and.b32 %r747, %r763, %r749;    setp.ne.u32 p, %r747, 0;
    vote.ballot.sync.b32 %r747, p, 0xffffffff;
    @!p not.b32 %r747, %r747;
}

	// end inline asm
	and.b32  	%r771, %r747, %r770;
	mov.b32 	%r752, 8;
	// begin inline asm
	{
    .reg .pred p;
    and.b32 %r750, %r763, %r752;    setp.ne.u32 p, %r750, 0;
    vote.ballot.sync.b32 %r750, p, 0xffffffff;
    @!p not.b32 %r750, %r750;
}

	// end inline asm
	and.b32  	%r772, %r750, %r771;
	mov.b32 	%r755, 16;
	// begin inline asm
	{
    .reg .pred p;
    and.b32 %r753, %r763, %r755;    setp.ne.u32 p, %r753, 0;
    vote.ballot.sync.b32 %r753, p, 0xffffffff;
    @!p not.b32 %r753, %r753;
}

	// end inline asm
	and.b32  	%r773, %r753, %r772;
	mov.b32 	%r758, 32;
	// begin inline asm
	{
    .reg .pred p;
    and.b32 %r756, %r763, %r758;    setp.ne.u32 p, %r756, 0;
    vote.ballot.sync.b32 %r756, p, 0xffffffff;
    @!p not.b32 %r756, %r756;
}

	// end inline asm
	and.b32  	%r774, %r756, %r773;
	mov.b32 	%r761, 64;
	// begin inline asm
	{
    .reg .pred p;
    and.b32 %r759, %r763, %r761;    setp.ne.u32 p, %r759, 0;
    vote.ballot.sync.b32 %r759, p, 0xffffffff;
    @!p not.b32 %r759, %r759;
}

	// end inline asm
	and.b32  	%r775, %r759, %r774;
	mov.b32 	%r764, 128;
	// begin inline asm
	{
    .reg .pred p;
    and.b32 %r762, %r763, %r764;    setp.ne.u32 p, %r762, 0;
    vote.ballot.sync.b32 %r762, p, 0xffffffff;
    @!p not.b32 %r762, %r762;
}

	// end inline asm
	and.b32  	%r776, %r762, %r775;
	clz.b32 	%r777, %r776;
	sub.s32 	%r120, 31, %r777;
	and.b32  	%r778, %r698, %r776;
	popc.b32 	%r121, %r778;
	setp.ne.s32 	%p99, %r294, %r120;
	mov.b32 	%r1858, 0;
	@%p99 bra 	$L__BB5_167;
	shl.b32 	%r779, %r763, 2;
	add.s32 	%r780, %r111, %r779;
	atom.shared.add.u32 	%r1858, [%r780], %r121;
$L__BB5_167:
	shfl.sync.idx.b32	%r806|%p100, %r1858, %r120, 31, -1;
	add.s32 	%r124, %r121, %r806;
	cvt.u32.u16 	%r807, %rs221;
	and.b32  	%r808, %r807, 255;
	shr.u32 	%r809, %r808, %r33;
	and.b32  	%r803, %r809, %r7;
	mov.b32 	%r783, 1;
	// begin inline asm
	{
    .reg .pred p;
    and.b32 %r781, %r803, %r783;    setp.ne.u32 p, %r781, 0;
    vote.ballot.sync.b32 %r781, p, 0xffffffff;
    @!p not.b32 %r781, %r781;
}

	// end inline asm
	mov.b32 	%r786, 2;
	// begin inline asm
	{
    .reg .pred p;
    and.b32 %r784, %r803, %r786;    setp.ne.u32 p, %r784, 0;
    vote.ballot.sync.b32 %r784, p, 0xffffffff;
    @!p not.b32 %r784, %r784;
}

	// end inline asm
	and.b32  	%r810, %r784, %r781;
	mov.b32 	%r789, 4;
	// begin inline asm
	{
    .reg .pred p;
    and.b32 %r787, %r803, %r789;    setp.ne.u32 p, %r787, 0;
    vote.ballot.sync.b32 %r787, p, 0xffffffff;
    @!p not.b32 %r787, %r787;
}

	// end inline asm
	and.b32  	%r811, %r787, %r810;
	mov.b32 	%r792, 8;
	// begin inline asm
	{
    .reg .pred p;
    and.b32 %r790, %r803, %r792;    setp.ne.u32 p, %r790, 0;
    vote.ballot.sync.b32 %r790, p, 0xffffffff;
    @!p not.b32 %r790, %r790;
}

	// end inline asm
	and.b32  	%r812, %r790, %r811;
	mov.b32 	%r795, 16;
	// begin inline asm
	{
    .reg .pred p;
    and.b32 %r793, %r803, %r795;    setp.ne.u32 p, %r793, 0;
    vote.ballot.sync.b32 %r793, p, 0xffffffff;
    @!p not.b32 %r793, %r793;
}

	// end inline asm
	and.b32  	%r813, %r793, %r812;
	mov.b32 	%r798, 32;
	// begin inline asm
	{
    .reg .pred p;
    and.b32 %r796, %r803, %r798;    setp.ne.u32 p, %r796, 0;
    vote.ballot.sync.b32 %r796, p, 0xffffffff;
    @!p not.b32 %r796, %r796;
}

	// end inline asm
	and.b32  	%r814, %r796, %r813;
	mov.b32 	%r801, 64;
	// begin inline asm
	{
    .reg .pred p;
    and.b32 %r799, %r803, %r801;    setp.ne.u32 p, %r799, 0;
    vote.ballot.sync.b32 %r799, p, 0xffffffff;
    @!p not.b32 %r799, %r799;
}

	// end inline asm
	and.b32  	%r815, %r799, %r814;
	mov.b32 	%r804, 128;
	// begin inline asm
	{
    .reg .pred p;
    and.b32 %r802, %r803, %r804;    setp.ne.u32 p, %r802, 0;
    vote.ballot.sync.b32 %r802, p, 0xffffffff;
    @!p not.b32 %r802, %r802;
}

	// end inline asm
	and.b32  	%r816, %r802, %r815;
	clz.b32 	%r817, %r816;
	sub.s32 	%r126, 31, %r817;
	and.b32  	%r818, %r698, %r816;
	popc.b32 	%r127, %r818;
	setp.ne.s32 	%p101, %r294, %r126;
	mov.b32 	%r1859, 0;
	@%p101 bra 	$L__BB5_169;
	shl.b32 	%r819, %r803, 2;
	add.s32 	%r820, %r111, %r819;
	atom.shared.add.u32 	%r1859, [%r820], %r127;
$L__BB5_169:
	shfl.sync.idx.b32	%r846|%p102, %r1859, %r126, 31, -1;
	add.s32 	%r130, %r127, %r846;
	cvt.u32.u16 	%r847, %rs220;
	and.b32  	%r848, %r847, 255;
	shr.u32 	%r849, %r848, %r33;
	and.b32  	%r843, %r849, %r7;
	mov.b32 	%r823, 1;
	// begin inline asm
	{
    .reg .pred p;
    and.b32 %r821, %r843, %r823;    setp.ne.u32 p, %r821, 0;
    vote.ballot.sync.b32 %r821, p, 0xffffffff;
    @!p not.b32 %r821, %r821;
}

	// end inline asm
	mov.b32 	%r826, 2;
	// begin inline asm
	{
    .reg .pred p;
    and.b32 %r824, %r843, %r826;    setp.ne.u32 p, %r824, 0;
    vote.ballot.sync.b32 %r824, p, 0xffffffff;
    @!p not.b32 %r824, %r824;
}

	// end inline asm
	and.b32  	%r850, %r824, %r821;
	mov.b32 	%r829, 4;
	// begin inline asm
	{
    .reg .pred p;
    and.b32 %r827, %r843, %r829;    setp.ne.u32 p, %r827, 0;
    vote.ballot.sync.b32 %r827, p, 0xffffffff;
    @!p not.b32 %r827, %r827;
}

	// end inline asm
	and.b32  	%r851, %r827, %r850;
	mov.b32 	%r832, 8;
	// begin inline asm
	{
    .reg .pred p;
    and.b32 %r830, %r843, %r832;    setp.ne.u32 p, %r830, 0;
    vote.ballot.sync.b32 %r830, p, 0xffffffff;
    @!p not.b32 %r830, %r830;
}

	// end inline asm
	and.b32  	%r852, %r830, %r851;
	mov.b32 	%r835, 16;
	// begin inline asm
	{
    .reg .pred p;
    and.b32 %r833, %r843, %r835;    setp.ne.u32 p, %r833, 0;
    vote.ballot.sync.b32 %r833, p, 0xffffffff;
    @!p not.b32 %r833, %r833;
}

	// end inline asm
	and.b32  	%r853, %r833, %r852;
	mov.b32 	%r838, 32;
	// begin inline asm
	{
    .reg .pred p;
    and.b32 %r836, %r843, %r838;    setp.ne.u32 p, %r836, 0;
    vote.ballot.sync.b32 %r836, p, 0xffffffff;
    @!p not.b32 %r836, %r836;
}

	// end inline asm
	and.b32  	%r854, %r836, %r853;
	mov.b32 	%r841, 64;
	// begin inline asm
	{
    .reg .pred p;
    and.b32 %r839, %r843, %r841;    setp.ne.u32 p, %r839, 0;
    vote.ballot.sync.b32 %r839, p, 0xffffffff;
    @!p not.b32 %r839, %r839;
}

	// end inline asm
	and.b32  	%r855, %r839, %r854;
	mov.b32 	%r844, 128;
	// begin inline asm
	{
    .reg .pred p;
    and.b32 %r842, %r843, %r844;    setp.ne.u32 p, %r842, 0;
    vote.ballot.sync.b32 %r842, p, 0xffffffff;
    @!p not.b32 %r842, %r842;
}

	// end inline asm
	and.b32  	%r856, %r842, %r855;
	clz.b32 	%r857, %r856;
	sub.s32 	%r132, 31, %r857;
	and.b32  	%r858, %r698, %r856;
	popc.b32 	%r133, %r858;
	setp.ne.s32 	%p103, %r294, %r132;
	mov.b32 	%r1860, 0;
	@%p103 bra 	$L__BB5_171;
	shl.b32 	%r859, %r843, 2;
	add.s32 	%r860, %r111, %r859;
	atom.shared.add.u32 	%r1860, [%r860], %r133;
$L__BB5_171:
	shfl.sync.idx.b32	%r886|%p104, %r1860, %r132, 31, -1;
	add.s32 	%r136, %r133, %r886;
	cvt.u32.u16 	%r887, %rs219;
	and.b32  	%r888, %r887, 255;
	shr.u32 	%r889, %r888, %r33;
	and.b32  	%r883, %r889, %r7;
	mov.b32 	%r863, 1;
	// begin inline asm
	{
    .reg .pred p;
    and.b32 %r861, %r883, %r863;    setp.ne.u32 p, %r861, 0;
    vote.ballot.sync.b32 %r861, p, 0xffffffff;
    @!p not.b32 %r861, %r861;
}

	// end inline asm
	mov.b32 	%r866, 2;
	// begin inline asm
	{
    .reg .pred p;
    and.b32 %r864, %r883, %r866;    setp.ne.u32 p, %r864, 0;
    vote.ballot.sync.b32 %r864, p, 0xffffffff;
    @!p not.b32 %r864, %r864;
}

	// end inline asm
	and.b32  	%r890, %r864, %r861;
	mov.b32 	%r869, 4;
	// begin inline asm
	{
    .reg .pred p;
    and.b32 %r867, %r883, %r869;    setp.ne.u32 p, %r867, 0;
    vote.ballot.sync.b32 %r867, p, 0xffffffff;
    @!p not.b32 %r867, %r867;
}

	// end inline asm
	and.b32  	%r891, %r867, %r890;
	mov.b32 	%r872, 8;
	// begin inline asm
	{
    .reg .pred p;
    and.b32 %r870, %r883, %r872;    setp.ne.u32 p, %r870, 0;
    vote.ballot.sync.b32 %r870, p, 0xffffffff;
    @!p not.b32 %r870, %r870;
}

	// end inline asm
	and.b32  	%r892, %r870, %r891;
	mov.b32 	%r875, 16;
	// begin inline asm
	{
    .reg .pred p;
    and.b32 %r873, %r883, %r875;    setp.ne.u32 p, %r873, 0;
    vote.ballot.sync.b32 %r873, p, 0xffffffff;
    @!p not.b32 %r873, %r873;
}

	// end inline asm
	and.b32  	%r893, %r873, %r892;
	mov.b32 	%r878, 32;
	// begin inline asm
	{
    .reg .pred p;
    and.b32 %r876, %r883, %r878;    setp.ne.u32 p, %r876, 0;
    vote.ballot.sync.b32 %r876, p, 0xffffffff;
    @!p not.b32 %r876, %r876;
}

	// end inline asm
	and.b32  	%r894, %r876, %r893;
	mov.b32 	%r881, 64;
	// begin inline asm
	{
    .reg .pred p;
    and.b32 %r879, %r883, %r881;    setp.ne.u32 p, %r879, 0;
    vote.ballot.sync.b32 %r879, p, 0xffffffff;
    @!p not.b32 %r879, %r879;
}

	// end inline asm
	and.b32  	%r895, %r879, %r894;
	mov.b32 	%r884, 128;
	// begin inline asm
	{
    .reg .pred p;
    and.b32 %r882, %r883, %r884;    setp.ne.u32 p, %r882, 0;
    vote.ballot.sync.b32 %r882, p, 0xffffffff;
    @!p not.b32 %r882, %r882;
}

	// end inline asm
	and.b32  	%r896, %r882, %r895;
	clz.b32 	%r897, %r896;
	sub.s32 	%r138, 31, %r897;
	and.b32  	%r898, %r698, %r896;
	popc.b32 	%r139, %r898;
	setp.ne.s32 	%p105, %r294, %r138;
	mov.b32 	%r1861, 0;
	@%p105 bra 	$L__BB5_173;
	shl.b32 	%r899, %r883, 2;
	add.s32 	%r900, %r111, %r899;
	atom.shared.add.u32 	%r1861, [%r900], %r139;
$L__BB5_173:
	shfl.sync.idx.b32	%r926|%p106, %r1861, %r138, 31, -1;
	add.s32 	%r142, %r139, %r926;
	cvt.u32.u16 	%r927, %rs218;
	and.b32  	%r928, %r927, 255;
	shr.u32 	%r929, %r928, %r33;
	and.b32  	%r923, %r929, %r7;
	mov.b32 	%r903, 1;
	// begin inline asm
	{
    .reg .pred p;
    and.b32 %r901, %r923, %r903;    setp.ne.u32 p, %r901, 0;
    vote.ballot.sync.b32 %r901, p, 0xffffffff;
    @!p not.b32 %r901, %r901;
}

	// end inline asm
	mov.b32 	%r906, 2;
	// begin inline asm
	{
    .reg .pred p;
    and.b32 %r904, %r923, %r906;    setp.ne.u32 p, %r904, 0;
    vote.ballot.sync.b32 %r904, p, 0xffffffff;
    @!p not.b32 %r904, %r904;
}

	// end inline asm
	and.b32  	%r930, %r904, %r901;
	mov.b32 	%r909, 4;
	// begin inline asm
	{
    .reg .pred p;
    and.b32 %r907, %r923, %r909;    setp.ne.u32 p, %r907, 0;
    vote.ballot.sync.b32 %r907, p, 0xffffffff;
    @!p not.b32 %r907, %r907;
}

	// end inline asm
	and.b32  	%r931, %r907, %r930;
	mov.b32 	%r912, 8;
	// begin inline asm
	{
    .reg .pred p;
    and.b32 %r910, %r923, %r912;    setp.ne.u32 p, %r910, 0;
    vote.ballot.sync.b32 %r910, p, 0xffffffff;
    @!p not.b32 %r910, %r910;
}

	// end inline asm
	and.b32  	%r932, %r910, %r931;
	mov.b32 	%r915, 16;
	// begin inline asm
	{
    .reg .pred p;
    and.b32 %r913, %r923, %r915;    setp.ne.u32 p, %r913, 0;
    vote.ballot.sync.b32 %r913, p, 0xffffffff;
    @!p not.b32 %r913, %r913;
}

	// end inline asm
	and.b32  	%r933, %r913, %r932;
	mov.b32 	%r918, 32;
	// begin inline asm
	{
    .reg .pred p;
    and.b32 %r916, %r923, %r918;    setp.ne.u32 p, %r916, 0;
    vote.ballot.sync.b32 %r916, p, 0xffffffff;
    @!p not.b32 %r916, %r916;
}

	// end inline asm
	and.b32  	%r934, %r916, %r933;
	mov.b32 	%r921, 64;
	// begin inline asm
	{
    .reg .pred p;
    and.b32 %r919, %r923, %r921;    setp.ne.u32 p, %r919, 0;
    vote.ballot.sync.b32 %r919, p, 0xffffffff;
    @!p not.b32 %r919, %r919;
}

	// end inline asm
	and.b32  	%r935, %r919, %r934;
	mov.b32 	%r924, 128;
	// begin inline asm
	{
    .reg .pred p;
    and.b32 %r922, %r923, %r924;    setp.ne.u32 p, %r922, 0;
    vote.ballot.sync.b32 %r922, p, 0xffffffff;
    @!p not.b32 %r922, %r922;
}

	// end inline asm
	and.b32  	%r936, %r922, %r935;
	clz.b32 	%r937, %r936;
	sub.s32 	%r144, 31, %r937;
	and.b32  	%r938, %r698, %r936;
	popc.b32 	%r145, %r938;
	setp.ne.s32 	%p107, %r294, %r144;
	mov.b32 	%r1862, 0;
	@%p107 bra 	$L__BB5_175;
	shl.b32 	%r939, %r923, 2;
	add.s32 	%r940, %r111, %r939;
	atom.shared.add.u32 	%r1862, [%r940], %r145;
$L__BB5_175:
	shfl.sync.idx.b32	%r966|%p108, %r1862, %r144, 31, -1;
	add.s32 	%r148, %r145, %r966;
	cvt.u32.u16 	%r967, %rs217;
	and.b32  	%r968, %r967, 255;
	shr.u32 	%r969, %r968, %r33;
	and.b32  	%r963, %r969, %r7;
	mov.b32 	%r943, 1;
	// begin inline asm
	{
    .reg .pred p;
    and.b32 %r941, %r963, %r943;    setp.ne.u32 p, %r941, 0;
    vote.ballot.sync.b32 %r941, p, 0xffffffff;
    @!p not.b32 %r941, %r941;
}

	// end inline asm
	mov.b32 	%r946, 2;
	// begin inline asm
	{
    .reg .pred p;
    and.b32 %r944, %r963, %r946;    setp.ne.u32 p, %r944, 0;
    vote.ballot.sync.b32 %r944, p, 0xffffffff;
    @!p not.b32 %r944, %r944;
}

	// end inline asm
	and.b32  	%r970, %r944, %r941;
	mov.b32 	%r949, 4;
	// begin inline asm
	{
    .reg .pred p;
    and.b32 %r947, %r963, %r949;    setp.ne.u32 p, %r947, 0;
    vote.ballot.sync.b32 %r947, p, 0xffffffff;
    @!p not.b32 %r947, %r947;
}

	// end inline asm
	and.b32  	%r971, %r947, %r970;
	mov.b32 	%r952, 8;
	// begin inline asm
	{
    .reg .pred p;
    and.b32 %r950, %r963, %r952;    setp.ne.u32 p, %r950, 0;
    vote.ballot.sync.b32 %r950, p, 0xffffffff;
    @!p not.b32 %r950, %r950;
}

	// end inline asm
	and.b32  	%r972, %r950, %r971;
	mov.b32 	%r955, 16;
	// begin inline asm
	{
    .reg .pred p;
    and.b32 %r953, %r963, %r955;    setp.ne.u32 p, %r953, 0;
    vote.ballot.sync.b32 %r953, p, 0xffffffff;
    @!p not.b32 %r953, %r953;
}

	// end inline asm
	and.b32  	%r973, %r953, %r972;
	mov.b32 	%r958, 32;
	// begin inline asm
	{
    .reg .pred p;
    and.b32 %r956, %r963, %r958;    setp.ne.u32 p, %r956, 0;
    vote.ballot.sync.b32 %r956, p, 0xffffffff;
    @!p not.b32 %r956, %r956;
}

	// end inline asm
	and.b32  	%r974, %r956, %r973;
	mov.b32 	%r961, 64;
	// begin inline asm
	{
    .reg .pred p;
    and.b32 %r959, %r963, %r961;    setp.ne.u32 p, %r959, 0;
    vote.ballot.sync.b32 %r959, p, 0xffffffff;
    @!p not.b32 %r959, %r959;
}

	// end inline asm
	and.b32  	%r975, %r959, %r974;
	mov.b32 	%r964, 128;
	// begin inline asm
	{
    .reg .pred p;
    and.b32 %r962, %r963, %r964;    setp.ne.u32 p, %r962, 0;
    vote.ballot.sync.b32 %r962, p, 0xffffffff;
    @!p not.b32 %r962, %r962;
}

	// end inline asm
	and.b32  	%r976, %r962, %r975;
	clz.b32 	%r977, %r976;
	sub.s32 	%r150, 31, %r977;
	and.b32  	%r978, %r698, %r976;
	popc.b32 	%r151, %r978;
	setp.ne.s32 	%p109, %r294, %r150;
	mov.b32 	%r1863, 0;
	@%p109 bra 	$L__BB5_177;
	shl.b32 	%r979, %r963, 2;
	add.s32 	%r980, %r111, %r979;
	atom.shared.add.u32 	%r1863, [%r980], %r151;
$L__BB5_177:
	shfl.sync.idx.b32	%r1006|%p110, %r1863, %r150, 31, -1;
	add.s32 	%r154, %r151, %r1006;
	cvt.u32.u16 	%r1007, %rs216;
	and.b32  	%r1008, %r1007, 255;
	shr.u32 	%r1009, %r1008, %r33;
	and.b32  	%r1003, %r1009, %r7;
	mov.b32 	%r983, 1;
	// begin inline asm
	{
    .reg .pred p;
    and.b32 %r981, %r1003, %r983;    setp.ne.u32 p, %r981, 0;
    vote.ballot.sync.b32 %r981, p, 0xffffffff;
    @!p not.b32 %r981, %r981;
}

	// end inline asm
	mov.b32 	%r986, 2;
	// begin inline asm
	{
    .reg .pred p;
    and.b32 %r984, %r1003, %r986;    setp.ne.u32 p, %r984, 0;
    vote.ballot.sync.b32 %r984, p, 0xffffffff;
    @!p not.b32 %r984, %r984;
}

	// end inline asm
	and.b32  	%r1010, %r984, %r981;
	mov.b32 	%r989, 4;
	// begin inline asm
	{
    .reg .pred p;
    and.b32 %r987, %r1003, %r989;    setp.ne.u32 p, %r987, 0;
    vote.ballot.sync.b32 %r987, p, 0xffffffff;
    @!p not.b32 %r987, %r987;
}

	// end inline asm
	and.b32  	%r1011, %r987, %r1010;
	mov.b32 	%r992, 8;
	// begin inline asm
	{
    .reg .pred p;
    and.b32 %r990, %r1003, %r992;    setp.ne.u32 p, %r990, 0;
    vote.ballot.sync.b32 %r990, p, 0xffffffff;
    @!p not.b32 %r990, %r990;
}

	// end inline asm
	and.b32  	%r1012, %r990, %r1011;
	mov.b32 	%r995, 16;
	// begin inline asm
	{
    .reg .pred p;
    and.b32 %r993, %r1003, %r995;    setp.ne.u32 p, %r993, 0;
    vote.ballot.sync.b32 %r993, p, 0xffffffff;
    @!p not.b32 %r993, %r993;
}

	// end inline asm
	and.b32  	%r1013, %r993, %r1012;
	mov.b32 	%r998, 32;
	// begin inline asm
	{
    .reg .pred p;
    and.b32 %r996, %r1003, %r998;    setp.ne.u32 p, %r996, 0;
    vote.ballot.sync.b32 %r996, p, 0xffffffff;
    @!p not.b32 %r996, %r996;
}

	// end inline asm
	and.b32  	%r1014, %r996, %r1013;
	mov.b32 	%r1001, 64;
	// begin inline asm
	{
    .reg .pred p;
    and.b32 %r999, %r1003, %r1001;    setp.ne.u32 p, %r999, 0;
    vote.ballot.sync.b32 %r999, p, 0xffffffff;
    @!p not.b32 %r999, %r999;
}

	// end inline asm
	and.b32  	%r1015, %r999, %r1014;
	mov.b32 	%r1004, 128;
	// begin inline asm
	{
    .reg .pred p;
    and.b32 %r1002, %r1003, %r1004;    setp.ne.u32 p, %r1002, 0;
    vote.ballot.sync.b32 %r1002, p, 0xffffffff;
    @!p not.b32 %r1002, %r1002;
}

	// end inline asm
	and.b32  	%r1016, %r1002, %r1015;
	clz.b32 	%r1017, %r1016;
	sub.s32 	%r156, 31, %r1017;
	and.b32  	%r1018, %r698, %r1016;
	popc.b32 	%r157, %r1018;
	setp.ne.s32 	%p111, %r294, %r156;
	mov.b32 	%r1864, 0;
	@%p111 bra 	$L__BB5_179;
	shl.b32 	%r1019, %r1003, 2;
	add.s32 	%r1020, %r111, %r1019;
	atom.shared.add.u32 	%r1864, [%r1020], %r157;
$L__BB5_179:
	shfl.sync.idx.b32	%r1046|%p112, %r1864, %r156, 31, -1;
	add.s32 	%r160, %r157, %r1046;
	cvt.u32.u16 	%r1047, %rs215;
	and.b32  	%r1048, %r1047, 255;
	shr.u32 	%r1049, %r1048, %r33;
	and.b32  	%r1043, %r1049, %r7;
	mov.b32 	%r1023, 1;
	// begin inline asm
	{
    .reg .pred p;
    and.b32 %r1021, %r1043, %r1023;    setp.ne.u32 p, %r1021, 0;
    vote.ballot.sync.b32 %r1021, p, 0xffffffff;
    @!p not.b32 %r1021, %r1021;
}

	// end inline asm
	mov.b32 	%r1026, 2;
	// begin inline asm
	{
    .reg .pred p;
    and.b32 %r1024, %r1043, %r1026;    setp.ne.u32 p, %r1024, 0;
    vote.ballot.sync.b32 %r1024, p, 0xffffffff;
    @!p not.b32 %r1024, %r1024;
}

	// end inline asm
	and.b32  	%r1050, %r1024, %r1021;
	mov.b32 	%r1029, 4;
	// begin inline asm
	{
    .reg .pred p;
    and.b32 %r1027, %r1043, %r1029;    setp.ne.u32 p, %r1027, 0;
    vote.ballot.sync.b32 %r1027, p, 0xffffffff;
    @!p not.b32 %r1027, %r1027;
}

	// end inline asm
	and.b32  	%r1051, %r1027, %r1050;
	mov.b32 	%r1032, 8;
	// begin inline asm
	{
    .reg .pred p;
    and.b32 %r1030, %r1043, %r1032;    setp.ne.u32 p, %r1030, 0;
    vote.ballot.sync.b32 %r1030, p, 0xffffffff;
    @!p not.b32 %r1030, %r1030;
}

	// end inline asm
	and.b32  	%r1052, %r1030, %r1051;
	mov.b32 	%r1035, 16;
	// begin inline asm
	{
    .reg .pred p;
    and.b32 %r1033, %r1043, %r1035;    setp.ne.u32 p, %r1033, 0;
    vote.ballot.sync.b32 %r1033, p, 0xffffffff;
    @!p not.b32 %r1033, %r1033;
}

	// end inline asm
	and.b32  	%r1053, %r1033, %r1052;
	mov.b32 	%r1038, 32;
	// begin inline asm
	{
    .reg .pred p;
    and.b32 %r1036, %r1043, %r1038;    setp.ne.u32 p, %r1036, 0;
    vote.ballot.sync.b32 %r1036, p, 0xffffffff;
    @!p not.b32 %r1036, %r1036;
}

	// end inline asm
	and.b32  	%r1054, %r1036, %r1053;
	mov.b32 	%r1041, 64;
	// begin inline asm
	{
    .reg .pred p;
    and.b32 %r1039, %r1043, %r1041;    setp.ne.u32 p, %r1039, 0;
    vote.ballot.sync.b32 %r1039, p, 0xffffffff;
    @!p not.b32 %r1039, %r1039;
}

	// end inline asm
	and.b32  	%r1055, %r1039, %r1054;
	mov.b32 	%r1044, 128;
	// begin inline asm
	{
    .reg .pred p;
    and.b32 %r1042, %r1043, %r1044;    setp.ne.u32 p, %r1042, 0;
    vote.ballot.sync.b32 %r1042, p, 0xffffffff;
    @!p not.b32 %r1042, %r1042;
}

	// end inline asm
	and.b32  	%r1056, %r1042, %r1055;
	clz.b32 	%r1057, %r1056;
	sub.s32 	%r162, 31, %r1057;
	and.b32  	%r1058, %r698, %r1056;
	popc.b32 	%r163, %r1058;
	setp.ne.s32 	%p113, %r294, %r162;
	mov.b32 	%r1865, 0;
	@%p113 bra 	$L__BB5_181;
	shl.b32 	%r1059, %r1043, 2;
	add.s32 	%r1060, %r111, %r1059;
	atom.shared.add.u32 	%r1865, [%r1060], %r163;
$L__BB5_181:
	shfl.sync.idx.b32	%r1086|%p114, %r1865, %r162, 31, -1;
	add.s32 	%r166, %r163, %r1086;
	cvt.u32.u16 	%r1087, %rs214;
	and.b32  	%r1088, %r1087, 255;
	shr.u32 	%r1089, %r1088, %r33;
	and.b32  	%r1083, %r1089, %r7;
	mov.b32 	%r1063, 1;
	// begin inline asm
	{
    .reg .pred p;
    and.b32 %r1061, %r1083, %r1063;    setp.ne.u32 p, %r1061, 0;
    vote.ballot.sync.b32 %r1061, p, 0xffffffff;
    @!p not.b32 %r1061, %r1061;
}

	// end inline asm
	mov.b32 	%r1066, 2;
	// begin inline asm
	{
    .reg .pred p;
    and.b32 %r1064, %r1083, %r1066;    setp.ne.u32 p, %r1064, 0;
    vote.ballot.sync.b32 %r1064, p, 0xffffffff;
    @!p not.b32 %r1064, %r1064;
}

	// end inline asm
	and.b32  	%r1090, %r1064, %r1061;
	mov.b32 	%r1069, 4;
	// begin inline asm
	{
    .reg .pred p;
    and.b32 %r1067, %r1083, %r1069;    setp.ne.u32 p, %r1067, 0;
    vote.ballot.sync.b32 %r1067, p, 0xffffffff;
    @!p not.b32 %r1067, %r1067;
}

	// end inline asm
	and.b32  	%r1091, %r1067, %r1090;
	mov.b32 	%r1072, 8;
	// begin inline asm
	{
    .reg .pred p;
    and.b32 %r1070, %r1083, %r1072;    setp.ne.u32 p, %r1070, 0;
    vote.ballot.sync.b32 %r1070, p, 0xffffffff;
    @!p not.b32 %r1070, %r1070;
}

	// end inline asm
	and.b32  	%r1092, %r1070, %r1091;
	mov.b32 	%r1075, 16;
	// begin inline asm
	{
    .reg .pred p;
    and.b32 %r1073, %r1083, %r1075;    setp.ne.u32 p, %r1073, 0;
    vote.ballot.sync.b32 %r1073, p, 0xffffffff;
    @!p not.b32 %r1073, %r1073;
}

	// end inline asm
	and.b32  	%r1093, %r1073, %r1092;
	mov.b32 	%r1078, 32;
	// begin inline asm
	{
    .reg .pred p;
    and.b32 %r1076, %r1083, %r1078;    setp.ne.u32 p, %r1076, 0;
    vote.ballot.sync.b32 %r1076, p, 0xffffffff;
    @!p not.b32 %r1076, %r1076;
}

	// end inline asm
	and.b32  	%r1094, %r1076, %r1093;
	mov.b32 	%r1081, 64;
	// begin inline asm
	{
    .reg .pred p;
    and.b32 %r1079, %r1083, %r1081;    setp.ne.u32 p, %r1079, 0;
    vote.ballot.sync.b32 %r1079, p, 0xffffffff;
    @!p not.b32 %r1079, %r1079;
}

	// end inline asm
	and.b32  	%r1095, %r1079, %r1094;
	mov.b32 	%r1084, 128;
	// begin inline asm
	{
    .reg .pred p;
    and.b32 %r1082, %r1083, %r1084;    setp.ne.u32 p, %r1082, 0;
    vote.ballot.sync.b32 %r1082, p, 0xffffffff;
    @!p not.b32 %r1082, %r1082;
}

	// end inline asm
	and.b32  	%r1096, %r1082, %r1095;
	clz.b32 	%r1097, %r1096;
	sub.s32 	%r168, 31, %r1097;
	and.b32  	%r1098, %r698, %r1096;
	popc.b32 	%r169, %r1098;
	setp.ne.s32 	%p115, %r294, %r168;
	mov.b32 	%r1866, 0;
	@%p115 bra 	$L__BB5_183;
	shl.b32 	%r1099, %r1083, 2;
	add.s32 	%r1100, %r111, %r1099;
	atom.shared.add.u32 	%r1866, [%r1100], %r169;
$L__BB5_183:
	shfl.sync.idx.b32	%r1126|%p116, %r1866, %r168, 31, -1;
	add.s32 	%r172, %r169, %r1126;
	cvt.u32.u16 	%r1127, %rs213;
	and.b32  	%r1128, %r1127, 255;
	shr.u32 	%r1129, %r1128, %r33;
	and.b32  	%r1123, %r1129, %r7;
	mov.b32 	%r1103, 1;
	// begin inline asm
	{
    .reg .pred p;
    and.b32 %r1101, %r1123, %r1103;    setp.ne.u32 p, %r1101, 0;
    vote.ballot.sync.b32 %r1101, p, 0xffffffff;
    @!p not.b32 %r1101, %r1101;
}

	// end inline asm
	mov.b32 	%r1106, 2;
	// begin inline asm
	{
    .reg .pred p;
    and.b32 %r1104, %r1123, %r1106;    setp.ne.u32 p, %r1104, 0;
    vote.ballot.sync.b32 %r1104, p, 0xffffffff;
    @!p not.b32 %r1104, %r1104;
}

	// end inline asm
	and.b32  	%r1130, %r1104, %r1101;
	mov.b32 	%r1109, 4;
	// begin inline asm
	{
    .reg .pred p;
    and.b32 %r1107, %r1123, %r1109;    setp.ne.u32 p, %r1107, 0;
    vote.ballot.sync.b32 %r1107, p, 0xffffffff;
    @!p not.b32 %r1107, %r1107;
}

	// end inline asm
	and.b32  	%r1131, %r1107, %r1130;
	mov.b32 	%r1112, 8;
	// begin inline asm
	{
    .reg .pred p;
    and.b32 %r1110, %r1123, %r1112;    setp.ne.u32 p, %r1110, 0;
    vote.ballot.sync.b32 %r1110, p, 0xffffffff;
    @!p not.b32 %r1110, %r1110;
}

	// end inline asm
	and.b32  	%r1132, %r1110, %r1131;
	mov.b32 	%r1115, 16;
	// begin inline asm
	{
    .reg .pred p;
    and.b32 %r1113, %r1123, %r1115;    setp.ne.u32 p, %r1113, 0;
    vote.ballot.sync.b32 %r1113, p, 0xffffffff;
    @!p not.b32 %r1113, %r1113;
}

	// end inline asm
	and.b32  	%r1133, %r1113, %r1132;
	mov.b32 	%r1118, 32;
	// begin inline asm
	{
    .reg .pred p;
    and.b32 %r1116, %r1123, %r1118;    setp.ne.u32 p, %r1116, 0;
    vote.ballot.sync.b32 %r1116, p, 0xffffffff;
    @!p not.b32 %r1116, %r1116;
}

	// end inline asm
	and.b32  	%r1134, %r1116, %r1133;
	mov.b32 	%r1121, 64;
	// begin inline asm
	{
    .reg .pred p;
    and.b32 %r1119, %r1123, %r1121;    setp.ne.u32 p, %r1119, 0;
    vote.ballot.sync.b32 %r1119, p, 0xffffffff;
    @!p not.b32 %r1119, %r1119;
}

	// end inline asm
	and.b32  	%r1135, %r1119, %r1134;
	mov.b32 	%r1124, 128;
	// begin inline asm
	{
    .reg .pred p;
    and.b32 %r1122, %r1123, %r1124;    setp.ne.u32 p, %r1122, 0;
    vote.ballot.sync.b32 %r1122, p, 0xffffffff;
    @!p not.b32 %r1122, %r1122;
}

	// end inline asm
	and.b32  	%r1136, %r1122, %r1135;
	clz.b32 	%r1137, %r1136;
	sub.s32 	%r174, 31, %r1137;
	and.b32  	%r1138, %r698, %r1136;
	popc.b32 	%r175, %r1138;
	setp.ne.s32 	%p117, %r294, %r174;
	mov.b32 	%r1867, 0;
	@%p117 bra 	$L__BB5_185;
	shl.b32 	%r1139, %r1123, 2;
	add.s32 	%r1140, %r111, %r1139;
	atom.shared.add.u32 	%r1867, [%r1140], %r175;
$L__BB5_185:
	shfl.sync.idx.b32	%r1166|%p118, %r1867, %r174, 31, -1;
	add.s32 	%r178, %r175, %r1166;
	cvt.u32.u16 	%r1167, %rs212;
	and.b32  	%r1168, %r1167, 255;
	shr.u32 	%r1169, %r1168, %r33;
	and.b32  	%r1163, %r1169, %r7;
	mov.b32 	%r1143, 1;
	// begin inline asm
	{
    .reg .pred p;
    and.b32 %r1141, %r1163, %r1143;    setp.ne.u32 p, %r1141, 0;
    vote.ballot.sync.b32 %r1141, p, 0xffffffff;
    @!p not.b32 %r1141, %r1141;
}

	// end inline asm
	mov.b32 	%r1146, 2;
	// begin inline asm
	{
    .reg .pred p;
    and.b32 %r1144, %r1163, %r1146;    setp.ne.u32 p, %r1144, 0;
    vote.ballot.sync.b32 %r1144, p, 0xffffffff;
    @!p not.b32 %r1144, %r1144;
}

	// end inline asm
	and.b32  	%r1170, %r1144, %r1141;
	mov.b32 	%r1149, 4;
	// begin inline asm
	{
    .reg .pred p;
    and.b32 %r1147, %r1163, %r1149;    setp.ne.u32 p, %r1147, 0;
    vote.ballot.sync.b32 %r1147, p, 0xffffffff;
    @!p not.b32 %r1147, %r1147;
}

	// end inline asm
	and.b32  	%r1171, %r1147, %r1170;
	mov.b32 	%r1152, 8;
	// begin inline asm
	{
    .reg .pred p;
    and.b32 %r1150, %r1163, %r1152;    setp.ne.u32 p, %r1150, 0;
    vote.ballot.sync.b32 %r1150, p, 0xffffffff;
    @!p not.b32 %r1150, %r1150;
}

	// end inline asm
	and.b32  	%r1172, %r1150, %r1171;
	mov.b32 	%r1155, 16;
	// begin inline asm
	{
    .reg .pred p;
    and.b32 %r1153, %r1163, %r1155;    setp.ne.u32 p, %r1153, 0;
    vote.ballot.sync.b32 %r1153, p, 0xffffffff;
    @!p not.b32 %r1153, %r1153;
}

	// end inline asm
	and.b32  	%r1173, %r1153, %r1172;
	mov.b32 	%r1158, 32;
	// begin inline asm
	{
    .reg .pred p;
    and.b32 %r1156, %r1163, %r1158;    setp.ne.u32 p, %r1156, 0;
    vote.ballot.sync.b32 %r1156, p, 0xffffffff;
    @!p not.b32 %r1156, %r1156;
}

	// end inline asm
	and.b32  	%r1174, %r1156, %r1173;
	mov.b32 	%r1161, 64;
	// begin inline asm
	{
    .reg .pred p;
    and.b32 %r1159, %r1163, %r1161;    setp.ne.u32 p, %r1159, 0;
    vote.ballot.sync.b32 %r1159, p, 0xffffffff;
    @!p not.b32 %r1159, %r1159;
}

	// end inline asm
	and.b32  	%r1175, %r1159, %r1174;
	mov.b32 	%r1164, 128;
	// begin inline asm
	{
    .reg .pred p;
    and.b32 %r1162, %r1163, %r1164;    setp.ne.u32 p, %r1162, 0;
    vote.ballot.sync.b32 %r1162, p, 0xffffffff;
    @!p not.b32 %r1162, %r1162;
}

	// end inline asm
	and.b32  	%r1176, %r1162, %r1175;
	clz.b32 	%r1177, %r1176;
	sub.s32 	%r180, 31, %r1177;
	and.b32  	%r1178, %r698, %r1176;
	popc.b32 	%r181, %r1178;
	setp.ne.s32 	%p119, %r294, %r180;
	mov.b32 	%r1868, 0;
	@%p119 bra 	$L__BB5_187;
	shl.b32 	%r1179, %r1163, 2;
	add.s32 	%r1180, %r111, %r1179;
	atom.shared.add.u32 	%r1868, [%r1180], %r181;
$L__BB5_187:
	shfl.sync.idx.b32	%r1206|%p120, %r1868, %r180, 31, -1;
	add.s32 	%r184, %r181, %r1206;
	cvt.u32.u16 	%r1207, %rs211;
	and.b32  	%r1208, %r1207, 255;
	shr.u32 	%r1209, %r1208, %r33;
	and.b32  	%r1203, %r1209, %r7;
	mov.b32 	%r1183, 1;
	// begin inline asm
	{
    .reg .pred p;
    and.b32 %r1181, %r1203, %r1183;    setp.ne.u32 p, %r1181, 0;
    vote.ballot.sync.b32 %r1181, p, 0xffffffff;
    @!p not.b32 %r1181, %r1181;
}

	// end inline asm
	mov.b32 	%r1186, 2;
	// begin inline asm
	{
    .reg .pred p;
    and.b32 %r1184, %r1203, %r1186;    setp.ne.u32 p, %r1184, 0;
    vote.ballot.sync.b32 %r1184, p, 0xffffffff;
    @!p not.b32 %r1184, %r1184;
}

	// end inline asm
	and.b32  	%r1210, %r1184, %r1181;
	mov.b32 	%r1189, 4;
	// begin inline asm
	{
    .reg .pred p;
    and.b32 %r1187, %r1203, %r1189;    setp.ne.u32 p, %r1187, 0;
    vote.ballot.sync.b32 %r1187, p, 0xffffffff;
    @!p not.b32 %r1187, %r1187;
}

	// end inline asm
	and.b32  	%r1211, %r1187, %r1210;
	mov.b32 	%r1192, 8;
	// begin inline asm
	{
    .reg .pred p;
    and.b32 %r1190, %r1203, %r1192;    setp.ne.u32 p, %r1190, 0;
    vote.ballot.sync.b32 %r1190, p, 0xffffffff;
    @!p not.b32 %r1190, %r1190;
}

	// end inline asm
	and.b32  	%r1212, %r1190, %r1211;
	mov.b32 	%r1195, 16;
	// begin inline asm
	{
    .reg .pred p;
    and.b32 %r1193, %r1203, %r1195;    setp.ne.u32 p, %r1193, 0;
    vote.ballot.sync.b32 %r1193, p, 0xffffffff;
    @!p not.b32 %r1193, %r1193;
}

	// end inline asm
	and.b32  	%r1213, %r1193, %r1212;
	mov.b32 	%r1198, 32;
	// begin inline asm
	{
    .reg .pred p;
    and.b32 %r1196, %r1203, %r1198;    setp.ne.u32 p, %r1196, 0;
    vote.ballot.sync.b32 %r1196, p, 0xffffffff;
    @!p not.b32 %r1196, %r1196;
}

	// end inline asm
	and.b32  	%r1214, %r1196, %r1213;
	mov.b32 	%r1201, 64;
	// begin inline asm
	{
    .reg .pred p;
    and.b32 %r1199, %r1203, %r1201;    setp.ne.u32 p, %r1199, 0;
    vote.ballot.sync.b32 %r1199, p, 0xffffffff;
    @!p not.b32 %r1199, %r1199;
}

	// end inline asm
	and.b32  	%r1215, %r1199, %r1214;
	mov.b32 	%r1204, 128;
	// begin inline asm
	{
    .reg .pred p;
    and.b32 %r1202, %r1203, %r1204;    setp.ne.u32 p, %r1202, 0;
    vote.ballot.sync.b32 %r1202, p, 0xffffffff;
    @!p not.b32 %r1202, %r1202;
}

	// end inline asm
	and.b32  	%r1216, %r1202, %r1215;
	clz.b32 	%r1217, %r1216;
	sub.s32 	%r186, 31, %r1217;
	and.b32  	%r1218, %r698, %r1216;
	popc.b32 	%r187, %r1218;
	setp.ne.s32 	%p121, %r294, %r186;
	mov.b32 	%r1869, 0;
	@%p121 bra 	$L__BB5_189;
	shl.b32 	%r1223, %r1203, 2;
	add.s32 	%r1224, %r111, %r1223;
	atom.shared.add.u32 	%r1869, [%r1224], %r187;
$L__BB5_189:
	shfl.sync.idx.b32	%r1250|%p122, %r1869, %r186, 31, -1;
	add.s32 	%r190, %r187, %r1250;
	cvt.u32.u16 	%r1251, %rs210;
	and.b32  	%r1252, %r1251, 255;
	shr.u32 	%r1253, %r1252, %r33;
	and.b32  	%r1247, %r1253, %r7;
	mov.b32 	%r1227, 1;
	// begin inline asm
	{
    .reg .pred p;
    and.b32 %r1225, %r1247, %r1227;    setp.ne.u32 p, %r1225, 0;
    vote.ballot.sync.b32 %r1225, p, 0xffffffff;
    @!p not.b32 %r1225, %r1225;
}

	// end inline asm
	mov.b32 	%r1230, 2;
	// begin inline asm
	{
    .reg .pred p;
    and.b32 %r1228, %r1247, %r1230;    setp.ne.u32 p, %r1228, 0;
    vote.ballot.sync.b32 %r1228, p, 0xffffffff;
    @!p not.b32 %r1228, %r1228;
}

	// end inline asm
	and.b32  	%r1254, %r1228, %r1225;
	mov.b32 	%r1233, 4;
	// begin inline asm
	{
    .reg .pred p;
    and.b32 %r1231, %r1247, %r1233;    setp.ne.u32 p, %r1231, 0;
    vote.ballot.sync.b32 %r1231, p, 0xffffffff;
    @!p not.b32 %r1231, %r1231;
}

	// end inline asm
	and.b32  	%r1255, %r1231, %r1254;
	mov.b32 	%r1236, 8;
	// begin inline asm
	{
    .reg .pred p;
    and.b32 %r1234, %r1247, %r1236;    setp.ne.u32 p, %r1234, 0;
    vote.ballot.sync.b32 %r1234, p, 0xffffffff;
    @!p not.b32 %r1234, %r1234;
}

	// end inline asm
	and.b32  	%r1256, %r1234, %r1255;
	mov.b32 	%r1239, 16;
	// begin inline asm
	{
    .reg .pred p;
    and.b32 %r1237, %r1247, %r1239;    setp.ne.u32 p, %r1237, 0;
    vote.ballot.sync.b32 %r1237, p, 0xffffffff;
    @!p not.b32 %r1237, %r1237;
}

	// end inline asm
	and.b32  	%r1257, %r1237, %r1256;
	mov.b32 	%r1242, 32;
	// begin inline asm
	{
    .reg .pred p;
    and.b32 %r1240, %r1247, %r1242;    setp.ne.u32 p, %r1240, 0;
    vote.ballot.sync.b32 %r1240, p, 0xffffffff;
    @!p not.b32 %r1240, %r1240;
}

	// end inline asm
	and.b32  	%r1258, %r1240, %r1257;
	mov.b32 	%r1245, 64;
	// begin inline asm
	{
    .reg .pred p;
    and.b32 %r1243, %r1247, %r1245;    setp.ne.u32 p, %r1243, 0;
    vote.ballot.sync.b32 %r1243, p, 0xffffffff;
    @!p not.b32 %r1243, %r1243;
}

	// end inline asm
	and.b32  	%r1259, %r1243, %r1258;
	mov.b32 	%r1248, 128;
	// begin inline asm
	{
    .reg .pred p;
    and.b32 %r1246, %r1247, %r1248;    setp.ne.u32 p, %r1246, 0;
    vote.ballot.sync.b32 %r1246, p, 0xffffffff;
    @!p not.b32 %r1246, %r1246;
}

	// end inline asm
	and.b32  	%r1260, %r1246, %r1259;
	clz.b32 	%r1261, %r1260;
	sub.s32 	%r192, 31, %r1261;
	and.b32  	%r1262, %r698, %r1260;
	popc.b32 	%r193, %r1262;
	setp.ne.s32 	%p123, %r294, %r192;
	mov.b32 	%r1870, 0;
	@%p123 bra 	$L__BB5_191;
	shl.b32 	%r1267, %r1247, 2;
	add.s32 	%r1268, %r111, %r1267;
	atom.shared.add.u32 	%r1870, [%r1268], %r193;
$L__BB5_191:
	shfl.sync.idx.b32	%r1294|%p124, %r1870, %r192, 31, -1;
	add.s32 	%r196, %r193, %r1294;
	cvt.u32.u16 	%r1295, %rs209;
	and.b32  	%r1296, %r1295, 255;
	shr.u32 	%r1297, %r1296, %r33;
	and.b32  	%r1291, %r1297, %r7;
	mov.b32 	%r1271, 1;
	// begin inline asm
	{
    .reg .pred p;
    and.b32 %r1269, %r1291, %r1271;    setp.ne.u32 p, %r1269, 0;
    vote.ballot.sync.b32 %r1269, p, 0xffffffff;
    @!p not.b32 %r1269, %r1269;
}

	// end inline asm
	mov.b32 	%r1274, 2;
	// begin inline asm
	{
    .reg .pred p;
    and.b32 %r1272, %r1291, %r1274;    setp.ne.u32 p, %r1272, 0;
    vote.ballot.sync.b32 %r1272, p, 0xffffffff;
    @!p not.b32 %r1272, %r1272;
}

	// end inline asm
	and.b32  	%r1298, %r1272, %r1269;
	mov.b32 	%r1277, 4;
	// begin inline asm
	{
    .reg .pred p;
    and.b32 %r1275, %r1291, %r1277;    setp.ne.u32 p, %r1275, 0;
    vote.ballot.sync.b32 %r1275, p, 0xffffffff;
    @!p not.b32 %r1275, %r1275;
}

	// end inline asm
	and.b32  	%r1299, %r1275, %r1298;
	mov.b32 	%r1280, 8;
	// begin inline asm
	{
    .reg .pred p;
    and.b32 %r1278, %r1291, %r1280;    setp.ne.u32 p, %r1278, 0;
    vote.ballot.sync.b32 %r1278, p, 0xffffffff;
    @!p not.b32 %r1278, %r1278;
}

	// end inline asm
	and.b32  	%r1300, %r1278, %r1299;
	mov.b32 	%r1283, 16;
	// begin inline asm
	{
    .reg .pred p;
    and.b32 %r1281, %r1291, %r1283;    setp.ne.u32 p, %r1281, 0;
    vote.ballot.sync.b32 %r1281, p, 0xffffffff;
    @!p not.b32 %r1281, %r1281;
}

	// end inline asm
	and.b32  	%r1301, %r1281, %r1300;
	mov.b32 	%r1286, 32;
	// begin inline asm
	{
    .reg .pred p;
    and.b32 %r1284, %r1291, %r1286;    setp.ne.u32 p, %r1284, 0;
    vote.ballot.sync.b32 %r1284, p, 0xffffffff;
    @!p not.b32 %r1284, %r1284;
}

	// end inline asm
	and.b32  	%r1302, %r1284, %r1301;
	mov.b32 	%r1289, 64;
	// begin inline asm
	{
    .reg .pred p;
    and.b32 %r1287, %r1291, %r1289;    setp.ne.u32 p, %r1287, 0;
    vote.ballot.sync.b32 %r1287, p, 0xffffffff;
    @!p not.b32 %r1287, %r1287;
}

	// end inline asm
	and.b32  	%r1303, %r1287, %r1302;
	mov.b32 	%r1292, 128;
	// begin inline asm
	{
    .reg .pred p;
    and.b32 %r1290, %r1291, %r1292;    setp.ne.u32 p, %r1290, 0;
    vote.ballot.sync.b32 %r1290, p, 0xffffffff;
    @!p not.b32 %r1290, %r1290;
}

	// end inline asm
	and.b32  	%r1304, %r1290, %r1303;
	clz.b32 	%r1305, %r1304;
	sub.s32 	%r198, 31, %r1305;
	and.b32  	%r1306, %r698, %r1304;
	popc.b32 	%r199, %r1306;
	setp.ne.s32 	%p125, %r294, %r198;
	mov.b32 	%r1871, 0;
	@%p125 bra 	$L__BB5_193;
	shl.b32 	%r1311, %r1291, 2;
	add.s32 	%r1312, %r111, %r1311;
	atom.shared.add.u32 	%r1871, [%r1312], %r199;
$L__BB5_193:
	setp.gt.u32 	%p126, %r1, 255;
	shfl.sync.idx.b32	%r1313|%p127, %r1871, %r198, 31, -1;
	add.s32 	%r202, %r199, %r1313;
	bar.sync 	0;
	add.s32 	%r1315, %r603, %r118;
	st.shared.u8 	[%r1315+-1], %rs223;
	add.s32 	%r1316, %r603, %r124;
	st.shared.u8 	[%r1316+-1], %rs222;
	add.s32 	%r1317, %r603, %r130;
	st.shared.u8 	[%r1317+-1], %rs221;
	add.s32 	%r1318, %r603, %r136;
	st.shared.u8 	[%r1318+-1], %rs220;
	add.s32 	%r1319, %r603, %r142;
	st.shared.u8 	[%r1319+-1], %rs219;
	add.s32 	%r1320, %r603, %r148;
	st.shared.u8 	[%r1320+-1], %rs218;
	add.s32 	%r1321, %r603, %r154;
	st.shared.u8 	[%r1321+-1], %rs217;
	add.s32 	%r1322, %r603, %r160;
	st.shared.u8 	[%r1322+-1], %rs216;
	add.s32 	%r1323, %r603, %r166;
	st.shared.u8 	[%r1323+-1], %rs215;
	add.s32 	%r1324, %r603, %r172;
	st.shared.u8 	[%r1324+-1], %rs214;
	add.s32 	%r1325, %r603, %r178;
	st.shared.u8 	[%r1325+-1], %rs213;
	add.s32 	%r1326, %r603, %r184;
	st.shared.u8 	[%r1326+-1], %rs212;
	add.s32 	%r1327, %r603, %r190;
	st.shared.u8 	[%r1327+-1], %rs211;
	add.s32 	%r1328, %r603, %r196;
	st.shared.u8 	[%r1328+-1], %rs210;
	add.s32 	%r1329, %r603, %r202;
	st.shared.u8 	[%r1329+-1], %rs209;
	shl.b32 	%r1330, %r1, 3;
	add.s32 	%r1331, %r603, %r1330;
	add.s32 	%r203, %r1331, 23040;
	@%p126 bra 	$L__BB5_201;
	ld.param.u64 	%rd303, [_ZN3cub18CUB_300001_SM_10006detail10radix_sort29DeviceRadixSortOnesweepKernelINS1_5radix10policy_hubIciyE10Policy1000ELNS0_9SortOrderE0EciyiiNS1_21identity_decomposer_tEEEvPT5_SB_PT3_PKSC_PT1_PKSG_PT2_PKSK_T4_iiT6__param_3];
	cvta.to.global.u64 	%rd81, %rd303;
	shl.b64 	%rd82, %rd10, 3;
	add.s64 	%rd83, %rd81, %rd82;
	ld.global.u64 	%rd84, [%rd83];
	cvt.s64.s32 	%rd85, %r110;
	sub.s64 	%rd306, %rd84, %rd85;
	st.shared.u64 	[%r203], %rd306;
	setp.lt.s32 	%p128, %r3, 1;
	mov.u32 	%r1875, %r1823;
	@%p128 bra 	$L__BB5_200;
	mov.b32 	%r1873, -1;
	mov.u32 	%r1872, %r3;
	mov.u32 	%r1875, %r1823;
$L__BB5_196:
	ld.param.u64 	%rd296, [_ZN3cub18CUB_300001_SM_10006detail10radix_sort29DeviceRadixSortOnesweepKernelINS1_5radix10policy_hubIciyE10Policy1000ELNS0_9SortOrderE0EciyiiNS1_21identity_decomposer_tEEEvPT5_SB_PT3_PKSC_PT1_PKSG_PT2_PKSK_T4_iiT6__param_0];
	add.s32 	%r207, %r1872, -1;
	shl.b32 	%r1333, %r207, 8;
	add.s32 	%r1334, %r1333, %r1;
	cvta.to.global.u64 	%rd86, %rd296;
	mul.wide.s32 	%rd87, %r1334, 4;
	add.s64 	%rd21, %rd86, %rd87;
$L__BB5_197:
	membar.cta;
	ld.volatile.global.u32 	%r208, [%rd21];
	setp.eq.s32 	%p129, %r208, 0;
	@%p129 bra 	$L__BB5_197;
	and.b32  	%r1335, %r208, 1073741823;
	add.s32 	%r1875, %r1335, %r1875;
	setp.gt.s32 	%p130, %r208, -1;
	vote.sync.ballot.b32 	%r1873, %p130, %r1873;
	setp.gt.u32 	%p132, %r1872, 1;
	and.pred  	%p133, %p130, %p132;
	mov.u32 	%r1872, %r207;
	@%p133 bra 	$L__BB5_196;
	ld.shared.u64 	%rd306, [%r203];
$L__BB5_200:
	ld.param.u64 	%rd297, [_ZN3cub18CUB_300001_SM_10006detail10radix_sort29DeviceRadixSortOnesweepKernelINS1_5radix10policy_hubIciyE10Policy1000ELNS0_9SortOrderE0EciyiiNS1_21identity_decomposer_tEEEvPT5_SB_PT3_PKSC_PT1_PKSG_PT2_PKSK_T4_iiT6__param_0];
	or.b32  	%r1336, %r1875, -2147483648;
	cvta.to.global.u64 	%rd88, %rd297;
	shl.b32 	%r1337, %r3, 8;
	add.s32 	%r1338, %r1337, %r1;
	mul.wide.s32 	%rd89, %r1338, 4;
	add.s64 	%rd90, %rd88, %rd89;
	st.volatile.global.u32 	[%rd90], %r1336;
	sub.s32 	%r1339, %r1875, %r1823;
	cvt.s64.s32 	%rd91, %r1339;
	add.s64 	%rd92, %rd306, %rd91;
	st.shared.u64 	[%r203], %rd92;
$L__BB5_201:
	ld.param.u32 	%r1807, [_ZN3cub18CUB_300001_SM_10006detail10radix_sort29DeviceRadixSortOnesweepKernelINS1_5radix10policy_hubIciyE10Policy1000ELNS0_9SortOrderE0EciyiiNS1_21identity_decomposer_tEEEvPT5_SB_PT3_PKSC_PT1_PKSG_PT2_PKSK_T4_iiT6__param_8];
	ld.param.u64 	%rd300, [_ZN3cub18CUB_300001_SM_10006detail10radix_sort29DeviceRadixSortOnesweepKernelINS1_5radix10policy_hubIciyE10Policy1000ELNS0_9SortOrderE0EciyiiNS1_21identity_decomposer_tEEEvPT5_SB_PT3_PKSC_PT1_PKSG_PT2_PKSK_T4_iiT6__param_2];
	setp.gt.u32 	%p134, %r1, 255;
	mad.lo.s32 	%r212, %r3, 5760, 5760;
	setp.lt.s32 	%p135, %r212, %r1807;
	setp.eq.s64 	%p136, %rd300, 0;
	or.pred  	%p137, %p136, %p135;
	or.pred  	%p138, %p134, %p137;
	@%p138 bra 	$L__BB5_203;
	ld.param.u64 	%rd301, [_ZN3cub18CUB_300001_SM_10006detail10radix_sort29DeviceRadixSortOnesweepKernelINS1_5radix10policy_hubIciyE10Policy1000ELNS0_9SortOrderE0EciyiiNS1_21identity_decomposer_tEEEvPT5_SB_PT3_PKSC_PT1_PKSG_PT2_PKSK_T4_iiT6__param_2];
	ld.shared.u64 	%rd93, [%r203];
	cvt.s64.s32 	%rd94, %r1823;
	cvt.s64.s32 	%rd95, %r110;
	add.s64 	%rd96, %rd95, %rd94;
	add.s64 	%rd97, %rd96, %rd93;
	cvta.to.global.u64 	%rd98, %rd301;
	shl.b64 	%rd99, %rd10, 3;
	add.s64 	%rd100, %rd98, %rd99;
	st.global.u64 	[%rd100], %rd97;
$L__BB5_203:
	ld.param.u32 	%r1808, [_ZN3cub18CUB_300001_SM_10006detail10radix_sort29DeviceRadixSortOnesweepKernelINS1_5radix10policy_hubIciyE10Policy1000ELNS0_9SortOrderE0EciyiiNS1_21identity_decomposer_tEEEvPT5_SB_PT3_PKSC_PT1_PKSG_PT2_PKSK_T4_iiT6__param_8];
	setp.gt.s32 	%p139, %r212, %r1808;
	bar.sync 	0;
	shl.b32 	%r1340, %r1, 2;
	add.s32 	%r1342, %r603, %r1340;
	mad.lo.s32 	%r213, %r1, -3, %r1342;
	@%p139 bra 	$L__BB5_205;
	ld.shared.u8 	%rs120, [%r213];
	cvt.u32.u16 	%r1343, %rs120;
	and.b32  	%r1344, %r1343, 255;
	shr.u32 	%r1345, %r1344, %r33;
	and.b32  	%r1346, %r1345, %r7;
	shl.b32 	%r1347, %r1346, 3;
	add.s32 	%r1349, %r603, 23040;
	add.s32 	%r1350, %r1349, %r1347;
	ld.shared.u64 	%rd101, [%r1350];
	add.s64 	%rd102, %rd101, %rd10;
	xor.b16  	%rs121, %rs120, 128;
	add.s64 	%rd103, %rd2, %rd102;
	st.global.u8 	[%rd103], %rs121;
	bar.warp.sync 	-1;
	ld.shared.u8 	%rs122, [%r213+384];
	cvt.u32.u16 	%r1351, %rs122;
	and.b32  	%r1352, %r1351, 255;
	shr.u32 	%r1353, %r1352, %r33;
	and.b32  	%r1354, %r1353, %r7;
	shl.b32 	%r1355, %r1354, 3;
	add.s32 	%r1356, %r1349, %r1355;
	ld.shared.u64 	%rd104, [%r1356];
	add.s64 	%rd105, %rd104, %rd10;
	xor.b16  	%rs123, %rs122, 128;
	add.s64 	%rd106, %rd2, %rd105;
	st.global.u8 	[%rd106+384], %rs123;
	bar.warp.sync 	-1;
	ld.shared.u8 	%rs124, [%r213+768];
	cvt.u32.u16 	%r1357, %rs124;
	and.b32  	%r1358, %r1357, 255;
	shr.u32 	%r1359, %r1358, %r33;
	and.b32  	%r1360, %r1359, %r7;
	shl.b32 	%r1361, %r1360, 3;
	add.s32 	%r1362, %r1349, %r1361;
	ld.shared.u64 	%rd107, [%r1362];
	add.s64 	%rd108, %rd107, %rd10;
	xor.b16  	%rs125, %rs124, 128;
	add.s64 	%rd109, %rd2, %rd108;
	st.global.u8 	[%rd109+768], %rs125;
	bar.warp.sync 	-1;
	ld.shared.u8 	%rs126, [%r213+1152];
	cvt.u32.u16 	%r1363, %rs126;
	and.b32  	%r1364, %r1363, 255;
	shr.u32 	%r1365, %r1364, %r33;
	and.b32  	%r1366, %r1365, %r7;
	shl.b32 	%r1367, %r1366, 3;
	add.s32 	%r1368, %r1349, %r1367;
	ld.shared.u64 	%rd110, [%r1368];
	add.s64 	%rd111, %rd110, %rd10;
	xor.b16  	%rs127, %rs126, 128;
	add.s64 	%rd112, %rd2, %rd111;
	st.global.u8 	[%rd112+1152], %rs127;
	bar.warp.sync 	-1;
	ld.shared.u8 	%rs128, [%r213+1536];
	cvt.u32.u16 	%r1369, %rs128;
	and.b32  	%r1370, %r1369, 255;
	shr.u32 	%r1371, %r1370, %r33;
	and.b32  	%r1372, %r1371, %r7;
	shl.b32 	%r1373, %r1372, 3;
	add.s32 	%r1374, %r1349, %r1373;
	ld.shared.u64 	%rd113, [%r1374];
	add.s64 	%rd114, %rd113, %rd10;
	xor.b16  	%rs129, %rs128, 128;
	add.s64 	%rd115, %rd2, %rd114;
	st.global.u8 	[%rd115+1536], %rs129;
	bar.warp.sync 	-1;
	ld.shared.u8 	%rs130, [%r213+1920];
	cvt.u32.u16 	%r1375, %rs130;
	and.b32  	%r1376, %r1375, 255;
	shr.u32 	%r1377, %r1376, %r33;
	and.b32  	%r1378, %r1377, %r7;
	shl.b32 	%r1379, %r1378, 3;
	add.s32 	%r1380, %r1349, %r1379;
	ld.shared.u64 	%rd116, [%r1380];
	add.s64 	%rd117, %rd116, %rd10;
	xor.b16  	%rs131, %rs130, 128;
	add.s64 	%rd118, %rd2, %rd117;
	st.global.u8 	[%rd118+1920], %rs131;
	bar.warp.sync 	-1;
	ld.shared.u8 	%rs132, [%r213+2304];
	cvt.u32.u16 	%r1381, %rs132;
	and.b32  	%r1382, %r1381, 255;
	shr.u32 	%r1383, %r1382, %r33;
	and.b32  	%r1384, %r1383, %r7;
	shl.b32 	%r1385, %r1384, 3;
	add.s32 	%r1386, %r1349, %r1385;
	ld.shared.u64 	%rd119, [%r1386];
	add.s64 	%rd120, %rd119, %rd10;
	xor.b16  	%rs133, %rs132, 128;
	add.s64 	%rd121, %rd2, %rd120;
	st.global.u8 	[%rd121+2304], %rs133;
	bar.warp.sync 	-1;
	ld.shared.u8 	%rs134, [%r213+2688];
	cvt.u32.u16 	%r1387, %rs134;
	and.b32  	%r1388, %r1387, 255;
	shr.u32 	%r1389, %r1388, %r33;
	and.b32  	%r1390, %r1389, %r7;
	shl.b32 	%r1391, %r1390, 3;
	add.s32 	%r1392, %r1349, %r1391;
	ld.shared.u64 	%rd122, [%r1392];
	add.s64 	%rd123, %rd122, %rd10;
	xor.b16  	%rs135, %rs134, 128;
	add.s64 	%rd124, %rd2, %rd123;
	st.global.u8 	[%rd124+2688], %rs135;
	bar.warp.sync 	-1;
	ld.shared.u8 	%rs136, [%r213+3072];
	cvt.u32.u16 	%r1393, %rs136;
	and.b32  	%r1394, %r1393, 255;
	shr.u32 	%r1395, %r1394, %r33;
	and.b32  	%r1396, %r1395, %r7;
	shl.b32 	%r1397, %r1396, 3;
	add.s32 	%r1398, %r1349, %r1397;
	ld.shared.u64 	%rd125, [%r1398];
	add.s64 	%rd126, %rd125, %rd10;
	xor.b16  	%rs137, %rs136, 128;
	add.s64 	%rd127, %rd2, %rd126;
	st.global.u8 	[%rd127+3072], %rs137;
	bar.warp.sync 	-1;
	ld.shared.u8 	%rs138, [%r213+3456];
	cvt.u32.u16 	%r1399, %rs138;
	and.b32  	%r1400, %r1399, 255;
	shr.u32 	%r1401, %r1400, %r33;
	and.b32  	%r1402, %r1401, %r7;
	shl.b32 	%r1403, %r1402, 3;
	add.s32 	%r1404, %r1349, %r1403;
	ld.shared.u64 	%rd128, [%r1404];
	add.s64 	%rd129, %rd128, %rd10;
	xor.b16  	%rs139, %rs138, 128;
	add.s64 	%rd130, %rd2, %rd129;
	st.global.u8 	[%rd130+3456], %rs139;
	bar.warp.sync 	-1;
	ld.shared.u8 	%rs140, [%r213+3840];
	cvt.u32.u16 	%r1405, %rs140;
	and.b32  	%r1406, %r1405, 255;
	shr.u32 	%r1407, %r1406, %r33;
	and.b32  	%r1408, %r1407, %r7;
	shl.b32 	%r1409, %r1408, 3;
	add.s32 	%r1410, %r1349, %r1409;
	ld.shared.u64 	%rd131, [%r1410];
	add.s64 	%rd132, %rd131, %rd10;
	xor.b16  	%rs141, %rs140, 128;
	add.s64 	%rd133, %rd2, %rd132;
	st.global.u8 	[%rd133+3840], %rs141;
	bar.warp.sync 	-1;
	ld.shared.u8 	%rs142, [%r213+4224];
	cvt.u32.u16 	%r1411, %rs142;
	and.b32  	%r1412, %r1411, 255;
	shr.u32 	%r1413, %r1412, %r33;
	and.b32  	%r1414, %r1413, %r7;
	shl.b32 	%r1415, %r1414, 3;
	add.s32 	%r1416, %r1349, %r1415;
	ld.shared.u64 	%rd134, [%r1416];
	add.s64 	%rd135, %rd134, %rd10;
	xor.b16  	%rs143, %rs142, 128;
	add.s64 	%rd136, %rd2, %rd135;
	st.global.u8 	[%rd136+4224], %rs143;
	bar.warp.sync 	-1;
	ld.shared.u8 	%rs144, [%r213+4608];
	cvt.u32.u16 	%r1417, %rs144;
	and.b32  	%r1418, %r1417, 255;
	shr.u32 	%r1419, %r1418, %r33;
	and.b32  	%r1420, %r1419, %r7;
	shl.b32 	%r1421, %r1420, 3;
	add.s32 	%r1422, %r1349, %r1421;
	ld.shared.u64 	%rd137, [%r1422];
	add.s64 	%rd138, %rd137, %rd10;
	xor.b16  	%rs145, %rs144, 128;
	add.s64 	%rd139, %rd2, %rd138;
	st.global.u8 	[%rd139+4608], %rs145;
	bar.warp.sync 	-1;
	ld.shared.u8 	%rs146, [%r213+4992];
	cvt.u32.u16 	%r1423, %rs146;
	and.b32  	%r1424, %r1423, 255;
	shr.u32 	%r1425, %r1424, %r33;
	and.b32  	%r1426, %r1425, %r7;
	shl.b32 	%r1427, %r1426, 3;
	add.s32 	%r1428, %r1349, %r1427;
	ld.shared.u64 	%rd140, [%r1428];
	add.s64 	%rd141, %rd140, %rd10;
	xor.b16  	%rs147, %rs146, 128;
	add.s64 	%rd142, %rd2, %rd141;
	st.global.u8 	[%rd142+4992], %rs147;
	bar.warp.sync 	-1;
	ld.shared.u8 	%rs148, [%r213+5376];
	cvt.u32.u16 	%r1429, %rs148;
	and.b32  	%r1430, %r1429, 255;
	shr.u32 	%r1431, %r1430, %r33;
	and.b32  	%r1432, %r1431, %r7;
	shl.b32 	%r1433, %r1432, 3;
	add.s32 	%r1434, %r1349, %r1433;
	ld.shared.u64 	%rd143, [%r1434];
	add.s64 	%rd144, %rd143, %rd10;
	xor.b16  	%rs149, %rs148, 128;
	add.s64 	%rd145, %rd2, %rd144;
	st.global.u8 	[%rd145+5376], %rs149;
	bar.warp.sync 	-1;
	bra.uni 	$L__BB5_236;
$L__BB5_205:
	ld.param.u32 	%r1809, [_ZN3cub18CUB_300001_SM_10006detail10radix_sort29DeviceRadixSortOnesweepKernelINS1_5radix10policy_hubIciyE10Policy1000ELNS0_9SortOrderE0EciyiiNS1_21identity_decomposer_tEEEvPT5_SB_PT3_PKSC_PT1_PKSG_PT2_PKSK_T4_iiT6__param_8];
	mad.lo.s32 	%r214, %r3, -5760, %r1809;
	setp.ge.s32 	%p140, %r1, %r214;
	@%p140 bra 	$L__BB5_207;
	ld.shared.u8 	%rs150, [%r213];
	cvt.u32.u16 	%r1435, %rs150;
	and.b32  	%r1436, %r1435, 255;
	shr.u32 	%r1437, %r1436, %r33;
	and.b32  	%r1438, %r1437, %r7;
	shl.b32 	%r1439, %r1438, 3;
	add.s32 	%r1441, %r603, %r1439;
	ld.shared.u64 	%rd146, [%r1441+23040];
	xor.b16  	%rs151, %rs150, 128;
	add.s64 	%rd147, %rd146, %rd10;
	add.s64 	%rd148, %rd2, %rd147;
	st.global.u8 	[%rd148], %rs151;
$L__BB5_207:
	bar.warp.sync 	-1;
	add.s32 	%r1442, %r1, 384;
	setp.ge.s32 	%p141, %r1442, %r214;
	@%p141 bra 	$L__BB5_209;
	ld.shared.u8 	%rs152, [%r213+384];
	cvt.u32.u16 	%r1443, %rs152;
	and.b32  	%r1444, %r1443, 255;
	shr.u32 	%r1445, %r1444, %r33;
	and.b32  	%r1446, %r1445, %r7;
	shl.b32 	%r1447, %r1446, 3;
	add.s32 	%r1449, %r603, %r1447;
	ld.shared.u64 	%rd149, [%r1449+23040];
	xor.b16  	%rs153, %rs152, 128;
	add.s64 	%rd150, %rd149, %rd10;
	add.s64 	%rd151, %rd2, %rd150;
	st.global.u8 	[%rd151+384], %rs153;
$L__BB5_209:
	bar.warp.sync 	-1;
	add.s32 	%r1450, %r1, 768;
	setp.ge.s32 	%p142, %r1450, %r214;
	@%p142 bra 	$L__BB5_211;
	ld.shared.u8 	%rs154, [%r213+768];
	cvt.u32.u16 	%r1451, %rs154;
	and.b32  	%r1452, %r1451, 255;
	shr.u32 	%r1453, %r1452, %r33;
	and.b32  	%r1454, %r1453, %r7;
	shl.b32 	%r1455, %r1454, 3;
	add.s32 	%r1457, %r603, %r1455;
	ld.shared.u64 	%rd152, [%r1457+23040];
	xor.b16  	%rs155, %rs154, 128;
	add.s64 	%rd153, %rd152, %rd10;
	add.s64 	%rd154, %rd2, %rd153;
	st.global.u8 	[%rd154+768], %rs155;
$L__BB5_211:
	bar.warp.sync 	-1;
	add.s32 	%r1458, %r1, 1152;
	setp.ge.s32 	%p143, %r1458, %r214;
	@%p143 bra 	$L__BB5_213;
	ld.shared.u8 	%rs156, [%r213+1152];
	cvt.u32.u16 	%r1459, %rs156;
	and.b32  	%r1460, %r1459, 255;
	shr.u32 	%r1461, %r1460, %r33;
	and.b32  	%r1462, %r1461, %r7;
	shl.b32 	%r1463, %r1462, 3;
	add.s32 	%r1465, %r603, %r1463;
	ld.shared.u64 	%rd155, [%r1465+23040];
	xor.b16  	%rs157, %rs156, 128;
	add.s64 	%rd156, %rd155, %rd10;
	add.s64 	%rd157, %rd2, %rd156;
	st.global.u8 	[%rd157+1152], %rs157;
$L__BB5_213:
	bar.warp.sync 	-1;
	add.s32 	%r1466, %r1, 1536;
	setp.ge.s32 	%p144, %r1466, %r214;
	@%p144 bra 	$L__BB5_215;
	ld.shared.u8 	%rs158, [%r213+1536];
	cvt.u32.u16 	%r1467, %rs158;
	and.b32  	%r1468, %r1467, 255;
	shr.u32 	%r1469, %r1468, %r33;
	and.b32  	%r1470, %r1469, %r7;
	shl.b32 	%r1471, %r1470, 3;
	add.s32 	%r1473, %r603, %r1471;
	ld.shared.u64 	%rd158, [%r1473+23040];
	xor.b16  	%rs159, %rs158, 128;
	add.s64 	%rd159, %rd158, %rd10;
	add.s64 	%rd160, %rd2, %rd159;
	st.global.u8 	[%rd160+1536], %rs159;
$L__BB5_215:
	bar.warp.sync 	-1;
	add.s32 	%r1474, %r1, 1920;
	setp.ge.s32 	%p145, %r1474, %r214;
	@%p145 bra 	$L__BB5_217;
	ld.shared.u8 	%rs160, [%r213+1920];
	cvt.u32.u16 	%r1475, %rs160;
	and.b32  	%r1476, %r1475, 255;
	shr.u32 	%r1477, %r1476, %r33;
	and.b32  	%r1478, %r1477, %r7;
	shl.b32 	%r1479, %r1478, 3;
	add.s32 	%r1481, %r603, %r1479;
	ld.shared.u64 	%rd161, [%r1481+23040];
	xor.b16  	%rs161, %rs160, 128;
	add.s64 	%rd162, %rd161, %rd10;
	add.s64 	%rd163, %rd2, %rd162;
	st.global.u8 	[%rd163+1920], %rs161;
$L__BB5_217:
	bar.warp.sync 	-1;
	add.s32 	%r1482, %r1, 2304;
	setp.ge.s32 	%p146, %r1482, %r214;
	@%p146 bra 	$L__BB5_219;
	ld.shared.u8 	%rs162, [%r213+2304];
	cvt.u32.u16 	%r1483, %rs162;
	and.b32  	%r1484, %r1483, 255;
	shr.u32 	%r1485, %r1484, %r33;
	and.b32  	%r1486, %r1485, %r7;
	shl.b32 	%r1487, %r1486, 3;
	add.s32 	%r1489, %r603, %r1487;
	ld.shared.u64 	%rd164, [%r1489+23040];
	xor.b16  	%rs163, %rs162, 128;
	add.s64 	%rd165, %rd164, %rd10;
	add.s64 	%rd166, %rd2, %rd165;
	st.global.u8 	[%rd166+2304], %rs163;
$L__BB5_219:
	bar.warp.sync 	-1;
	add.s32 	%r1490, %r1, 2688;
	setp.ge.s32 	%p147, %r1490, %r214;
	@%p147 bra 	$L__BB5_221;
	ld.shared.u8 	%rs164, [%r213+2688];
	cvt.u32.u16 	%r1491, %rs164;
	and.b32  	%r1492, %r1491, 255;
	shr.u32 	%r1493, %r1492, %r33;
	and.b32  	%r1494, %r1493, %r7;
	shl.b32 	%r1495, %r1494, 3;
	add.s32 	%r1497, %r603, %r1495;
	ld.shared.u64 	%rd167, [%r1497+23040];
	xor.b16  	%rs165, %rs164, 128;
	add.s64 	%rd168, %rd167, %rd10;
	add.s64 	%rd169, %rd2, %rd168;
	st.global.u8 	[%rd169+2688], %rs165;
$L__BB5_221:
	bar.warp.sync 	-1;
	or.b32  	%r1498, %r1, 3072;
	setp.ge.s32 	%p148, %r1498, %r214;
	@%p148 bra 	$L__BB5_223;
	ld.shared.u8 	%rs166, [%r213+3072];
	cvt.u32.u16 	%r1499, %rs166;
	and.b32  	%r1500, %r1499, 255;
	shr.u32 	%r1501, %r1500, %r33;
	and.b32  	%r1502, %r1501, %r7;
	shl.b32 	%r1503, %r1502, 3;
	add.s32 	%r1505, %r603, %r1503;
	ld.shared.u64 	%rd170, [%r1505+23040];
	xor.b16  	%rs167, %rs166, 128;
	add.s64 	%rd171, %rd170, %rd10;
	add.s64 	%rd172, %rd2, %rd171;
	st.global.u8 	[%rd172+3072], %rs167;
$L__BB5_223:
	bar.warp.sync 	-1;
	add.s32 	%r1506, %r1, 3456;
	setp.ge.s32 	%p149, %r1506, %r214;
	@%p149 bra 	$L__BB5_225;
	ld.shared.u8 	%rs168, [%r213+3456];
	cvt.u32.u16 	%r1507, %rs168;
	and.b32  	%r1508, %r1507, 255;
	shr.u32 	%r1509, %r1508, %r33;
	and.b32  	%r1510, %r1509, %r7;
	shl.b32 	%r1511, %r1510, 3;
	add.s32 	%r1513, %r603, %r1511;
	ld.shared.u64 	%rd173, [%r1513+23040];
	xor.b16  	%rs169, %rs168, 128;
	add.s64 	%rd174, %rd173, %rd10;
	add.s64 	%rd175, %rd2, %rd174;
	st.global.u8 	[%rd175+3456], %rs169;
$L__BB5_225:
	bar.warp.sync 	-1;
	add.s32 	%r1514, %r1, 3840;
	setp.ge.s32 	%p150, %r1514, %r214;
	@%p150 bra 	$L__BB5_227;
	ld.shared.u8 	%rs170, [%r213+3840];
	cvt.u32.u16 	%r1515, %rs170;
	and.b32  	%r1516, %r1515, 255;
	shr.u32 	%r1517, %r1516, %r33;
	and.b32  	%r1518, %r1517, %r7;
	shl.b32 	%r1519, %r1518, 3;
	add.s32 	%r1521, %r603, %r1519;
	ld.shared.u64 	%rd176, [%r1521+23040];
	xor.b16  	%rs171, %rs170, 128;
	add.s64 	%rd177, %rd176, %rd10;
	add.s64 	%rd178, %rd2, %rd177;
	st.global.u8 	[%rd178+3840], %rs171;
$L__BB5_227:
	bar.warp.sync 	-1;
	add.s32 	%r1522, %r1, 4224;
	setp.ge.s32 	%p151, %r1522, %r214;
	@%p151 bra 	$L__BB5_229;
	ld.shared.u8 	%rs172, [%r213+4224];
	cvt.u32.u16 	%r1523, %rs172;
	and.b32  	%r1524, %r1523, 255;
	shr.u32 	%r1525, %r1524, %r33;
	and.b32  	%r1526, %r1525, %r7;
	shl.b32 	%r1527, %r1526, 3;
	add.s32 	%r1529, %r603, %r1527;
	ld.shared.u64 	%rd179, [%r1529+23040];
	xor.b16  	%rs173, %rs172, 128;
	add.s64 	%rd180, %rd179, %rd10;
	add.s64 	%rd181, %rd2, %rd180;
	st.global.u8 	[%rd181+4224], %rs173;
$L__BB5_229:
	bar.warp.sync 	-1;
	add.s32 	%r1530, %r1, 4608;
	setp.ge.s32 	%p152, %r1530, %r214;
	@%p152 bra 	$L__BB5_231;
	ld.shared.u8 	%rs174, [%r213+4608];
	cvt.u32.u16 	%r1531, %rs174;
	and.b32  	%r1532, %r1531, 255;
	shr.u32 	%r1533, %r1532, %r33;
	and.b32  	%r1534, %r1533, %r7;
	shl.b32 	%r1535, %r1534, 3;
	add.s32 	%r1537, %r603, %r1535;
	ld.shared.u64 	%rd182, [%r1537+23040];
	xor.b16  	%rs175, %rs174, 128;
	add.s64 	%rd183, %rd182, %rd10;
	add.s64 	%rd184, %rd2, %rd183;
	st.global.u8 	[%rd184+4608], %rs175;
$L__BB5_231:
	bar.warp.sync 	-1;
	add.s32 	%r1538, %r1, 4992;
	setp.ge.s32 	%p153, %r1538, %r214;
	@%p153 bra 	$L__BB5_233;
	ld.shared.u8 	%rs176, [%r213+4992];
	cvt.u32.u16 	%r1539, %rs176;
	and.b32  	%r1540, %r1539, 255;
	shr.u32 	%r1541, %r1540, %r33;
	and.b32  	%r1542, %r1541, %r7;
	shl.b32 	%r1543, %r1542, 3;
	add.s32 	%r1545, %r603, %r1543;
	ld.shared.u64 	%rd185, [%r1545+23040];
	xor.b16  	%rs177, %rs176, 128;
	add.s64 	%rd186, %rd185, %rd10;
	add.s64 	%rd187, %rd2, %rd186;
	st.global.u8 	[%rd187+4992], %rs177;
$L__BB5_233:
	bar.warp.sync 	-1;
	add.s32 	%r1546, %r1, 5376;
	setp.ge.s32 	%p154, %r1546, %r214;
	@%p154 bra 	$L__BB5_235;
	ld.shared.u8 	%rs178, [%r213+5376];
	cvt.u32.u16 	%r1547, %rs178;
	and.b32  	%r1548, %r1547, 255;
	shr.u32 	%r1549, %r1548, %r33;
	and.b32  	%r1550, %r1549, %r7;
	shl.b32 	%r1551, %r1550, 3;
	add.s32 	%r1553, %r603, %r1551;
	ld.shared.u64 	%rd188, [%r1553+23040];
	xor.b16  	%rs179, %rs178, 128;
	add.s64 	%rd189, %rd188, %rd10;
	add.s64 	%rd190, %rd2, %rd189;
	st.global.u8 	[%rd190+5376], %rs179;
$L__BB5_235:
	bar.warp.sync 	-1;
$L__BB5_236:
	ld.param.u32 	%r1810, [_ZN3cub18CUB_300001_SM_10006detail10radix_sort29DeviceRadixSortOnesweepKernelINS1_5radix10policy_hubIciyE10Policy1000ELNS0_9SortOrderE0EciyiiNS1_21identity_decomposer_tEEEvPT5_SB_PT3_PKSC_PT1_PKSG_PT2_PKSK_T4_iiT6__param_8];
	setp.gt.s32 	%p155, %r212, %r1810;
	ld.shared.u8 	%r1554, [%r213];
	shr.u32 	%r1555, %r1554, %r33;
	and.b32  	%r215, %r1555, %r7;
	ld.shared.u8 	%r1556, [%r213+384];
	shr.u32 	%r1557, %r1556, %r33;
	and.b32  	%r216, %r1557, %r7;
	ld.shared.u8 	%r1558, [%r213+768];
	shr.u32 	%r1559, %r1558, %r33;
	and.b32  	%r217, %r1559, %r7;
	ld.shared.u8 	%r1560, [%r213+1152];
	shr.u32 	%r1561, %r1560, %r33;
	and.b32  	%r218, %r1561, %r7;
	ld.shared.u8 	%r1562, [%r213+1536];
	shr.u32 	%r1563, %r1562, %r33;
	and.b32  	%r219, %r1563, %r7;
	ld.shared.u8 	%r1564, [%r213+1920];
	shr.u32 	%r1565, %r1564, %r33;
	and.b32  	%r220, %r1565, %r7;
	ld.shared.u8 	%r1566, [%r213+2304];
	shr.u32 	%r1567, %r1566, %r33;
	and.b32  	%r221, %r1567, %r7;
	ld.shared.u8 	%r1568, [%r213+2688];
	shr.u32 	%r1569, %r1568, %r33;
	and.b32  	%r222, %r1569, %r7;
	ld.shared.u8 	%r1570, [%r213+3072];
	shr.u32 	%r1571, %r1570, %r33;
	and.b32  	%r223, %r1571, %r7;
	ld.shared.u8 	%r1572, [%r213+3456];
	shr.u32 	%r1573, %r1572, %r33;
	and.b32  	%r224, %r1573, %r7;
	ld.shared.u8 	%r1574, [%r213+3840];
	shr.u32 	%r1575, %r1574, %r33;
	and.b32  	%r225, %r1575, %r7;
	ld.shared.u8 	%r1576, [%r213+4224];
	shr.u32 	%r1577, %r1576, %r33;
	and.b32  	%r226, %r1577, %r7;
	ld.shared.u8 	%r1578, [%r213+4608];
	shr.u32 	%r1579, %r1578, %r33;
	and.b32  	%r227, %r1579, %r7;
	ld.shared.u8 	%r1580, [%r213+4992];
	shr.u32 	%r1581, %r1580, %r33;
	and.b32  	%r228, %r1581, %r7;
	ld.shared.u8 	%r1582, [%r213+5376];
	shr.u32 	%r1583, %r1582, %r33;
	and.b32  	%r229, %r1583, %r7;
	@%p155 bra 	$L__BB5_238;
	ld.global.u32 	%r1890, [%rd9];
	ld.global.u32 	%r1891, [%rd9+128];
	ld.global.u32 	%r1892, [%rd9+256];
	ld.global.u32 	%r1893, [%rd9+384];
	ld.global.u32 	%r1894, [%rd9+512];
	ld.global.u32 	%r1895, [%rd9+640];
	ld.global.u32 	%r1896, [%rd9+768];
	ld.global.u32 	%r1897, [%rd9+896];
	ld.global.u32 	%r1898, [%rd9+1024];
	ld.global.u32 	%r1899, [%rd9+1152];
	ld.global.u32 	%r1900, [%rd9+1280];
	ld.global.u32 	%r1901, [%rd9+1408];
	ld.global.u32 	%r1902, [%rd9+1536];
	ld.global.u32 	%r1903, [%rd9+1664];
	ld.global.u32 	%r1904, [%rd9+1792];
	bra.uni 	$L__BB5_268;
$L__BB5_238:
	ld.param.u32 	%r1811, [_ZN3cub18CUB_300001_SM_10006detail10radix_sort29DeviceRadixSortOnesweepKernelINS1_5radix10policy_hubIciyE10Policy1000ELNS0_9SortOrderE0EciyiiNS1_21identity_decomposer_tEEEvPT5_SB_PT3_PKSC_PT1_PKSG_PT2_PKSK_T4_iiT6__param_8];
	cvt.u32.u64 	%r1585, %rd8;
	mul.lo.s32 	%r1586, %r3, 5760;
	sub.s32 	%r245, %r1811, %r1586;
	setp.ge.s32 	%p156, %r1585, %r245;
	@%p156 bra 	$L__BB5_240;
	ld.global.u32 	%r1890, [%rd9];
$L__BB5_240:
	add.s32 	%r1589, %r1585, 32;
	setp.ge.s32 	%p157, %r1589, %r245;
	@%p157 bra 	$L__BB5_242;
	ld.global.u32 	%r1891, [%rd9+128];
$L__BB5_242:
	add.s32 	%r1592, %r1585, 64;
	setp.ge.s32 	%p158, %r1592, %r245;
	@%p158 bra 	$L__BB5_244;
	ld.global.u32 	%r1892, [%rd9+256];
$L__BB5_244:
	add.s32 	%r1595, %r1585, 96;
	setp.ge.s32 	%p159, %r1595, %r245;
	@%p159 bra 	$L__BB5_246;
	ld.global.u32 	%r1893, [%rd9+384];
$L__BB5_246:
	add.s32 	%r1598, %r1585, 128;
	setp.ge.s32 	%p160, %r1598, %r245;
	@%p160 bra 	$L__BB5_248;
	ld.global.u32 	%r1894, [%rd9+512];
$L__BB5_248:
	add.s32 	%r1601, %r1585, 160;
	setp.ge.s32 	%p161, %r1601, %r245;
	@%p161 bra 	$L__BB5_250;
	ld.global.u32 	%r1895, [%rd9+640];
$L__BB5_250:
	add.s32 	%r1604, %r1585, 192;
	setp.ge.s32 	%p162, %r1604, %r245;
	@%p162 bra 	$L__BB5_252;
	ld.global.u32 	%r1896, [%rd9+768];
$L__BB5_252:
	add.s32 	%r1607, %r1585, 224;
	setp.ge.s32 	%p163, %r1607, %r245;
	@%p163 bra 	$L__BB5_254;
	ld.global.u32 	%r1897, [%rd9+896];
$L__BB5_254:
	add.s32 	%r1610, %r1585, 256;
	setp.ge.s32 	%p164, %r1610, %r245;
	@%p164 bra 	$L__BB5_256;
	ld.global.u32 	%r1898, [%rd9+1024];
$L__BB5_256:
	add.s32 	%r1613, %r1585, 288;
	setp.ge.s32 	%p165, %r1613, %r245;
	@%p165 bra 	$L__BB5_258;
	ld.global.u32 	%r1899, [%rd9+1152];
$L__BB5_258:
	add.s32 	%r1616, %r1585, 320;
	setp.ge.s32 	%p166, %r1616, %r245;
	@%p166 bra 	$L__BB5_260;
	ld.global.u32 	%r1900, [%rd9+1280];
$L__BB5_260:
	add.s32 	%r1619, %r1585, 352;
	setp.ge.s32 	%p167, %r1619, %r245;
	@%p167 bra 	$L__BB5_262;
	ld.global.u32 	%r1901, [%rd9+1408];
$L__BB5_262:
	add.s32 	%r1622, %r1585, 384;
	setp.ge.s32 	%p168, %r1622, %r245;
	@%p168 bra 	$L__BB5_264;
	ld.global.u32 	%r1902, [%rd9+1536];
$L__BB5_264:
	cvt.u32.u64 	%r1624, %rd8;
	add.s32 	%r1625, %r1624, 416;
	setp.ge.s32 	%p169, %r1625, %r245;
	@%p169 bra 	$L__BB5_266;
	ld.global.u32 	%r1903, [%rd9+1664];
$L__BB5_266:
	cvt.u32.u64 	%r1627, %rd8;
	add.s32 	%r1628, %r1627, 448;
	setp.ge.s32 	%p170, %r1628, %r245;
	@%p170 bra 	$L__BB5_268;
	ld.global.u32 	%r1904, [%rd9+1792];
$L__BB5_268:
	ld.param.u32 	%r1812, [_ZN3cub18CUB_300001_SM_10006detail10radix_sort29DeviceRadixSortOnesweepKernelINS1_5radix10policy_hubIciyE10Policy1000ELNS0_9SortOrderE0EciyiiNS1_21identity_decomposer_tEEEvPT5_SB_PT3_PKSC_PT1_PKSG_PT2_PKSK_T4_iiT6__param_8];
	cvt.u64.u32 	%rd24, %r1;
	setp.gt.s32 	%p171, %r212, %r1812;
	bar.sync 	0;
	mov.u32 	%r1630, _ZZN3cub18CUB_300001_SM_10006detail10radix_sort29DeviceRadixSortOnesweepKernelINS1_5radix10policy_hubIciyE10Policy1000ELNS0_9SortOrderE0EciyiiNS1_21identity_decomposer_tEEEvPT5_SB_PT3_PKSC_PT1_PKSG_PT2_PKSK_T4_iiT6_E1s;
	add.s32 	%r1631, %r1630, %r118;
	mad.lo.s32 	%r1632, %r118, 3, %r1631;
	st.shared.u32 	[%r1632+-4], %r1890;
	add.s32 	%r1633, %r1630, %r124;
	mad.lo.s32 	%r1634, %r124, 3, %r1633;
	st.shared.u32 	[%r1634+-4], %r1891;
	add.s32 	%r1635, %r1630, %r130;
	mad.lo.s32 	%r1636, %r130, 3, %r1635;
	st.shared.u32 	[%r1636+-4], %r1892;
	add.s32 	%r1637, %r1630, %r136;
	mad.lo.s32 	%r1638, %r136, 3, %r1637;
	st.shared.u32 	[%r1638+-4], %r1893;
	add.s32 	%r1639, %r1630, %r142;
	mad.lo.s32 	%r1640, %r142, 3, %r1639;
	st.shared.u32 	[%r1640+-4], %r1894;
	add.s32 	%r1641, %r1630, %r148;
	mad.lo.s32 	%r1642, %r148, 3, %r1641;
	st.shared.u32 	[%r1642+-4], %r1895;
	add.s32 	%r1643, %r1630, %r154;
	mad.lo.s32 	%r1644, %r154, 3, %r1643;
	st.shared.u32 	[%r1644+-4], %r1896;
	add.s32 	%r1645, %r1630, %r160;
	mad.lo.s32 	%r1646, %r160, 3, %r1645;
	st.shared.u32 	[%r1646+-4], %r1897;
	add.s32 	%r1647, %r1630, %r166;
	mad.lo.s32 	%r1648, %r166, 3, %r1647;
	st.shared.u32 	[%r1648+-4], %r1898;
	add.s32 	%r1649, %r1630, %r172;
	mad.lo.s32 	%r1650, %r172, 3, %r1649;
	st.shared.u32 	[%r1650+-4], %r1899;
	add.s32 	%r1651, %r1630, %r178;
	mad.lo.s32 	%r1652, %r178, 3, %r1651;
	st.shared.u32 	[%r1652+-4], %r1900;
	add.s32 	%r1653, %r1630, %r184;
	mad.lo.s32 	%r1654, %r184, 3, %r1653;
	st.shared.u32 	[%r1654+-4], %r1901;
	add.s32 	%r1655, %r1630, %r190;
	mad.lo.s32 	%r1656, %r190, 3, %r1655;
	st.shared.u32 	[%r1656+-4], %r1902;
	add.s32 	%r1657, %r1630, %r196;
	mad.lo.s32 	%r1658, %r196, 3, %r1657;
	st.shared.u32 	[%r1658+-4], %r1903;
	add.s32 	%r1659, %r1630, %r202;
	mad.lo.s32 	%r1660, %r202, 3, %r1659;
	st.shared.u32 	[%r1660+-4], %r1904;
	bar.sync 	0;
	@%p171 bra 	$L__BB5_270;
	mad.lo.s32 	%r1661, %r1, 3, %r213;
	ld.shared.u32 	%r1662, [%r1661];
	shl.b32 	%r1663, %r215, 3;
	add.s32 	%r1665, %r1630, 23040;
	add.s32 	%r1666, %r1665, %r1663;
	ld.shared.u64 	%rd191, [%r1666];
	add.s64 	%rd192, %rd191, %rd24;
	shl.b64 	%rd193, %rd192, 2;
	add.s64 	%rd194, %rd1, %rd193;
	st.global.u32 	[%rd194], %r1662;
	bar.warp.sync 	-1;
	ld.shared.u32 	%r1667, [%r1661+1536];
	shl.b32 	%r1668, %r216, 3;
	add.s32 	%r1669, %r1665, %r1668;
	ld.shared.u64 	%rd195, [%r1669];
	add.s64 	%rd196, %rd195, %rd24;
	shl.b64 	%rd197, %rd196, 2;
	add.s64 	%rd198, %rd1, %rd197;
	st.global.u32 	[%rd198+1536], %r1667;
	bar.warp.sync 	-1;
	ld.shared.u32 	%r1670, [%r1661+3072];
	shl.b32 	%r1671, %r217, 3;
	add.s32 	%r1672, %r1665, %r1671;
	ld.shared.u64 	%rd199, [%r1672];
	add.s64 	%rd200, %rd199, %rd24;
	shl.b64 	%rd201, %rd200, 2;
	add.s64 	%rd202, %rd1, %rd201;
	st.global.u32 	[%rd202+3072], %r1670;
	bar.warp.sync 	-1;
	ld.shared.u32 	%r1673, [%r1661+4608];
	shl.b32 	%r1674, %r218, 3;
	add.s32 	%r1675, %r1665, %r1674;
	ld.shared.u64 	%rd203, [%r1675];
	add.s64 	%rd204, %rd203, %rd24;
	shl.b64 	%rd205, %rd204, 2;
	add.s64 	%rd206, %rd1, %rd205;
	st.global.u32 	[%rd206+4608], %r1673;
	bar.warp.sync 	-1;
	ld.shared.u32 	%r1676, [%r1661+6144];
	shl.b32 	%r1677, %r219, 3;
	add.s32 	%r1678, %r1665, %r1677;
	ld.shared.u64 	%rd207, [%r1678];
	add.s64 	%rd208, %rd207, %rd24;
	shl.b64 	%rd209, %rd208, 2;
	add.s64 	%rd210, %rd1, %rd209;
	st.global.u32 	[%rd210+6144], %r1676;
	bar.warp.sync 	-1;
	ld.shared.u32 	%r1679, [%r1661+7680];
	shl.b32 	%r1680, %r220, 3;
	add.s32 	%r1681, %r1665, %r1680;
	ld.shared.u64 	%rd211, [%r1681];
	add.s64 	%rd212, %rd211, %rd24;
	shl.b64 	%rd213, %rd212, 2;
	add.s64 	%rd214, %rd1, %rd213;
	st.global.u32 	[%rd214+7680], %r1679;
	bar.warp.sync 	-1;
	ld.shared.u32 	%r1682, [%r1661+9216];
	shl.b32 	%r1683, %r221, 3;
	add.s32 	%r1684, %r1665, %r1683;
	ld.shared.u64 	%rd215, [%r1684];
	add.s64 	%rd216, %rd215, %rd24;
	shl.b64 	%rd217, %rd216, 2;
	add.s64 	%rd218, %rd1, %rd217;
	st.global.u32 	[%rd218+9216], %r1682;
	bar.warp.sync 	-1;
	ld.shared.u32 	%r1685, [%r1661+10752];
	shl.b32 	%r1686, %r222, 3;
	add.s32 	%r1687, %r1665, %r1686;
	ld.shared.u64 	%rd219, [%r1687];
	add.s64 	%rd220, %rd219, %rd24;
	shl.b64 	%rd221, %rd220, 2;
	add.s64 	%rd222, %rd1, %rd221;
	st.global.u32 	[%rd222+10752], %r1685;
	bar.warp.sync 	-1;
	ld.shared.u32 	%r1688, [%r1661+12288];
	shl.b32 	%r1689, %r223, 3;
	add.s32 	%r1690, %r1665, %r1689;
	ld.shared.u64 	%rd223, [%r1690];
	add.s64 	%rd224, %rd223, %rd24;
	shl.b64 	%rd225, %rd224, 2;
	add.s64 	%rd226, %rd1, %rd225;
	st.global.u32 	[%rd226+12288], %r1688;
	bar.warp.sync 	-1;
	ld.shared.u32 	%r1691, [%r1661+13824];
	shl.b32 	%r1692, %r224, 3;
	add.s32 	%r1693, %r1665, %r1692;
	ld.shared.u64 	%rd227, [%r1693];
	add.s64 	%rd228, %rd227, %rd24;
	shl.b64 	%rd229, %rd228, 2;
	add.s64 	%rd230, %rd1, %rd229;
	st.global.u32 	[%rd230+13824], %r1691;
	bar.warp.sync 	-1;
	ld.shared.u32 	%r1694, [%r1661+15360];
	shl.b32 	%r1695, %r225, 3;
	add.s32 	%r1696, %r1665, %r1695;
	ld.shared.u64 	%rd231, [%r1696];
	add.s64 	%rd232, %rd231, %rd24;
	shl.b64 	%rd233, %rd232, 2;
	add.s64 	%rd234, %rd1, %rd233;
	st.global.u32 	[%rd234+15360], %r1694;
	bar.warp.sync 	-1;
	ld.shared.u32 	%r1697, [%r1661+16896];
	shl.b32 	%r1698, %r226, 3;
	add.s32 	%r1699, %r1665, %r1698;
	ld.shared.u64 	%rd235, [%r1699];
	add.s64 	%rd236, %rd235, %rd24;
	shl.b64 	%rd237, %rd236, 2;
	add.s64 	%rd238, %rd1, %rd237;
	st.global.u32 	[%rd238+16896], %r1697;
	bar.warp.sync 	-1;
	ld.shared.u32 	%r1700, [%r1661+18432];
	shl.b32 	%r1701, %r227, 3;
	add.s32 	%r1702, %r1665, %r1701;
	ld.shared.u64 	%rd239, [%r1702];
	add.s64 	%rd240, %rd239, %rd24;
	shl.b64 	%rd241, %rd240, 2;
	add.s64 	%rd242, %rd1, %rd241;
	st.global.u32 	[%rd242+18432], %r1700;
	bar.warp.sync 	-1;
	ld.shared.u32 	%r1703, [%r1661+19968];
	shl.b32 	%r1704, %r228, 3;
	add.s32 	%r1705, %r1665, %r1704;
	ld.shared.u64 	%rd243, [%r1705];
	add.s64 	%rd244, %rd243, %rd24;
	shl.b64 	%rd245, %rd244, 2;
	add.s64 	%rd246, %rd1, %rd245;
	st.global.u32 	[%rd246+19968], %r1703;
	bar.warp.sync 	-1;
	ld.shared.u32 	%r1706, [%r1661+21504];
	shl.b32 	%r1707, %r229, 3;
	add.s32 	%r1708, %r1665, %r1707;
	ld.shared.u64 	%rd247, [%r1708];
	add.s64 	%rd248, %rd247, %rd24;
	shl.b64 	%rd249, %rd248, 2;
	add.s64 	%rd250, %rd1, %rd249;
	st.global.u32 	[%rd250+21504], %r1706;
	bar.warp.sync 	-1;
	bra.uni 	$L__BB5_301;
$L__BB5_270:
	ld.param.u32 	%r1813, [_ZN3cub18CUB_300001_SM_10006detail10radix_sort29DeviceRadixSortOnesweepKernelINS1_5radix10policy_hubIciyE10Policy1000ELNS0_9SortOrderE0EciyiiNS1_21identity_decomposer_tEEEvPT5_SB_PT3_PKSC_PT1_PKSG_PT2_PKSK_T4_iiT6__param_8];
	mad.lo.s32 	%r290, %r3, -5760, %r1813;
	shl.b32 	%r1709, %r215, 3;
	add.s32 	%r1711, %r1630, %r1709;
	ld.shared.u64 	%rd25, [%r1711+23040];
	setp.ge.s32 	%p172, %r1, %r290;
	@%p172 bra 	$L__BB5_272;
	mad.lo.s32 	%r1712, %r1, 3, %r213;
	ld.shared.u32 	%r1713, [%r1712];
	add.s64 	%rd251, %rd25, %rd24;
	shl.b64 	%rd252, %rd251, 2;
	add.s64 	%rd253, %rd1, %rd252;
	st.global.u32 	[%rd253], %r1713;
$L__BB5_272:
	bar.warp.sync 	-1;
	shl.b32 	%r1714, %r216, 3;
	add.s32 	%r1716, %r1630, %r1714;
	ld.shared.u64 	%rd26, [%r1716+23040];
	add.s32 	%r1717, %r1, 384;
	setp.ge.s32 	%p173, %r1717, %r290;
	@%p173 bra 	$L__BB5_274;
	mad.lo.s32 	%r1718, %r1, 3, %r213;
	ld.shared.u32 	%r1719, [%r1718+1536];
	add.s64 	%rd254, %rd26, %rd24;
	shl.b64 	%rd255, %rd254, 2;
	add.s64 	%rd256, %rd1, %rd255;
	st.global.u32 	[%rd256+1536], %r1719;
$L__BB5_274:
	bar.warp.sync 	-1;
	shl.b32 	%r1720, %r217, 3;
	add.s32 	%r1722, %r1630, %r1720;
	ld.shared.u64 	%rd27, [%r1722+23040];
	add.s32 	%r1723, %r1, 768;
	setp.ge.s32 	%p174, %r1723, %r290;
	@%p174 bra 	$L__BB5_276;
	mad.lo.s32 	%r1724, %r1, 3, %r213;
	ld.shared.u32 	%r1725, [%r1724+3072];
	add.s64 	%rd257, %rd27, %rd24;
	shl.b64 	%rd258, %rd257, 2;
	add.s64 	%rd259, %rd1, %rd258;
	st.global.u32 	[%rd259+3072], %r1725;
$L__BB5_276:
	bar.warp.sync 	-1;
	shl.b32 	%r1726, %r218, 3;
	add.s32 	%r1728, %r1630, %r1726;
	ld.shared.u64 	%rd28, [%r1728+23040];
	add.s32 	%r1729, %r1, 1152;
	setp.ge.s32 	%p175, %r1729, %r290;
	@%p175 bra 	$L__BB5_278;
	mad.lo.s32 	%r1730, %r1, 3, %r213;
	ld.shared.u32 	%r1731, [%r1730+4608];
	add.s64 	%rd260, %rd28, %rd24;
	shl.b64 	%rd261, %rd260, 2;
	add.s64 	%rd262, %rd1, %rd261;
	st.global.u32 	[%rd262+4608], %r1731;
$L__BB5_278:
	bar.warp.sync 	-1;
	shl.b32 	%r1732, %r219, 3;
	add.s32 	%r1734, %r1630, %r1732;
	ld.shared.u64 	%rd29, [%r1734+23040];
	add.s32 	%r1735, %r1, 1536;
	setp.ge.s32 	%p176, %r1735, %r290;
	@%p176 bra 	$L__BB5_280;
	mad.lo.s32 	%r1736, %r1, 3, %r213;
	ld.shared.u32 	%r1737, [%r1736+6144];
	add.s64 	%rd263, %rd29, %rd24;
	shl.b64 	%rd264, %rd263, 2;
	add.s64 	%rd265, %rd1, %rd264;
	st.global.u32 	[%rd265+6144], %r1737;
$L__BB5_280:
	bar.warp.sync 	-1;
	shl.b32 	%r1738, %r220, 3;
	add.s32 	%r1740, %r1630, %r1738;
	ld.shared.u64 	%rd30, [%r1740+23040];
	add.s32 	%r1741, %r1, 1920;
	setp.ge.s32 	%p177, %r1741, %r290;
	@%p177 bra 	$L__BB5_282;
	mad.lo.s32 	%r1742, %r1, 3, %r213;
	ld.shared.u32 	%r1743, [%r1742+7680];
	add.s64 	%rd266, %rd30, %rd24;
	shl.b64 	%rd267, %rd266, 2;
	add.s64 	%rd268, %rd1, %rd267;
	st.global.u32 	[%rd268+7680], %r1743;
$L__BB5_282:
	bar.warp.sync 	-1;
	shl.b32 	%r1744, %r221, 3;
	add.s32 	%r1746, %r1630, %r1744;
	ld.shared.u64 	%rd31, [%r1746+23040];
	add.s32 	%r1747, %r1, 2304;
	setp.ge.s32 	%p178, %r1747, %r290;
	@%p178 bra 	$L__BB5_284;
	mad.lo.s32 	%r1748, %r1, 3, %r213;
	ld.shared.u32 	%r1749, [%r1748+9216];
	add.s64 	%rd269, %rd31, %rd24;
	shl.b64 	%rd270, %rd269, 2;
	add.s64 	%rd271, %rd1, %rd270;
	st.global.u32 	[%rd271+9216], %r1749;
$L__BB5_284:
	bar.warp.sync 	-1;
	shl.b32 	%r1750, %r222, 3;
	add.s32 	%r1752, %r1630, %r1750;
	ld.shared.u64 	%rd32, [%r1752+23040];
	add.s32 	%r1753, %r1, 2688;
	setp.ge.s32 	%p179, %r1753, %r290;
	@%p179 bra 	$L__BB5_286;
	mad.lo.s32 	%r1754, %r1, 3, %r213;
	ld.shared.u32 	%r1755, [%r1754+10752];
	add.s64 	%rd272, %rd32, %rd24;
	shl.b64 	%rd273, %rd272, 2;
	add.s64 	%rd274, %rd1, %rd273;
	st.global.u32 	[%rd274+10752], %r1755;
$L__BB5_286:
	bar.warp.sync 	-1;
	shl.b32 	%r1756, %r223, 3;
	add.s32 	%r1758, %r1630, %r1756;
	ld.shared.u64 	%rd33, [%r1758+23040];
	or.b32  	%r1759, %r1, 3072;
	setp.ge.s32 	%p180, %r1759, %r290;
	@%p180 bra 	$L__BB5_288;
	mad.lo.s32 	%r1760, %r1, 3, %r213;
	ld.shared.u32 	%r1761, [%r1760+12288];
	add.s64 	%rd275, %rd33, %rd24;
	shl.b64 	%rd276, %rd275, 2;
	add.s64 	%rd277, %rd1, %rd276;
	st.global.u32 	[%rd277+12288], %r1761;
$L__BB5_288:
	bar.warp.sync 	-1;
	shl.b32 	%r1762, %r224, 3;
	add.s32 	%r1764, %r1630, %r1762;
	ld.shared.u64 	%rd34, [%r1764+23040];
	add.s32 	%r1765, %r1, 3456;
	setp.ge.s32 	%p181, %r1765, %r290;
	@%p181 bra 	$L__BB5_290;
	mad.lo.s32 	%r1766, %r1, 3, %r213;
	ld.shared.u32 	%r1767, [%r1766+13824];
	add.s64 	%rd278, %rd34, %rd24;
	shl.b64 	%rd279, %rd278, 2;
	add.s64 	%rd280, %rd1, %rd279;
	st.global.u32 	[%rd280+13824], %r1767;
$L__BB5_290:
	bar.warp.sync 	-1;
	shl.b32 	%r1768, %r225, 3;
	add.s32 	%r1770, %r1630, %r1768;
	ld.shared.u64 	%rd35, [%r1770+23040];
	add.s32 	%r1771, %r1, 3840;
	setp.ge.s32 	%p182, %r1771, %r290;
	@%p182 bra 	$L__BB5_292;
	mad.lo.s32 	%r1772, %r1, 3, %r213;
	ld.shared.u32 	%r1773, [%r1772+15360];
	add.s64 	%rd281, %rd35, %rd24;
	shl.b64 	%rd282, %rd281, 2;
	add.s64 	%rd283, %rd1, %rd282;
	st.global.u32 	[%rd283+15360], %r1773;
$L__BB5_292:
	bar.warp.sync 	-1;
	shl.b32 	%r1774, %r226, 3;
	add.s32 	%r1776, %r1630, %r1774;
	ld.shared.u64 	%rd36, [%r1776+23040];
	add.s32 	%r1777, %r1, 4224;
	setp.ge.s32 	%p183, %r1777, %r290;
	@%p183 bra 	$L__BB5_294;
	mad.lo.s32 	%r1778, %r1, 3, %r213;
	ld.shared.u32 	%r1779, [%r1778+16896];
	add.s64 	%rd284, %rd36, %rd24;
	shl.b64 	%rd285, %rd284, 2;
	add.s64 	%rd286, %rd1, %rd285;
	st.global.u32 	[%rd286+16896], %r1779;
$L__BB5_294:
	bar.warp.sync 	-1;
	shl.b32 	%r1780, %r227, 3;
	add.s32 	%r1782, %r1630, %r1780;
	ld.shared.u64 	%rd37, [%r1782+23040];
	add.s32 	%r1783, %r1, 4608;
	setp.ge.s32 	%p184, %r1783, %r290;
	@%p184 bra 	$L__BB5_296;
	mad.lo.s32 	%r1784, %r1, 3, %r213;
	ld.shared.u32 	%r1785, [%r1784+18432];
	add.s64 	%rd287, %rd37, %rd24;
	shl.b64 	%rd288, %rd287, 2;
	add.s64 	%rd289, %rd1, %rd288;
	st.global.u32 	[%rd289+18432], %r1785;
$L__BB5_296:
	bar.warp.sync 	-1;
	shl.b32 	%r1786, %r228, 3;
	add.s32 	%r1788, %r1630, %r1786;
	ld.shared.u64 	%rd38, [%r1788+23040];
	add.s32 	%r1789, %r1, 4992;
	setp.ge.s32 	%p185, %r1789, %r290;
	@%p185 bra 	$L__BB5_298;
	mad.lo.s32 	%r1790, %r1, 3, %r213;
	ld.shared.u32 	%r1791, [%r1790+19968];
	add.s64 	%rd290, %rd38, %rd24;
	shl.b64 	%rd291, %rd290, 2;
	add.s64 	%rd292, %rd1, %rd291;
	st.global.u32 	[%rd292+19968], %r1791;
$L__BB5_298:
	bar.warp.sync 	-1;
	shl.b32 	%r1792, %r229, 3;
	add.s32 	%r1794, %r1630, %r1792;
	ld.shared.u64 	%rd293, [%r1794+23040];
	add.s64 	%rd39, %rd293, %rd24;
	add.s32 	%r1795, %r1, 5376;
	setp.ge.s32 	%p186, %r1795, %r290;
	@%p186 bra 	$L__BB5_300;
	mad.lo.s32 	%r1796, %r1, 3, %r213;
	ld.shared.u32 	%r1797, [%r1796+21504];
	shl.b64 	%rd294, %rd39, 2;
	add.s64 	%rd295, %rd1, %rd294;
	st.global.u32 	[%rd295+21504], %r1797;
$L__BB5_300:
	bar.warp.sync 	-1;
$L__BB5_301:
	ret;

}
	// .globl	_ZN3cub18CUB_300001_SM_10006detail10radix_sort31DeviceRadixSortSingleTileKernelINS1_5radix10policy_hubIccyE10Policy1000ELNS0_9SortOrderE0EccyNS1_21identity_decomposer_tEEEvPKT1_PSA_PKT2_PSE_T3_iiT4_
.visible .entry _ZN3cub18CUB_300001_SM_10006detail10radix_sort31DeviceRadixSortSingleTileKernelINS1_5radix10policy_hubIccyE10Policy1000ELNS0_9SortOrderE0EccyNS1_21identity_decomposer_tEEEvPKT1_PSA_PKT2_PSE_T3_iiT4_(
	.param .u64 .ptr .align 1 _ZN3cub18CUB_300001_SM_10006detail10radix_sort31DeviceRadixSortSingleTileKernelINS1_5radix10policy_hubIccyE10Policy1000ELNS0_9SortOrderE0EccyNS1_21identity_decomposer_tEEEvPKT1_PSA_PKT2_PSE_T3_iiT4__param_0,
	.param .u64 .ptr .align 1 _ZN3cub18CUB_300001_SM_10006detail10radix_sort31DeviceRadixSortSingleTileKernelINS1_5radix10policy_hubIccyE10Policy1000ELNS0_9SortOrderE0EccyNS1_21identity_decomposer_tEEEvPKT1_PSA_PKT2_PSE_T3_iiT4__param_1,
	.param .u64 .ptr .align 1 _ZN3cub18CUB_300001_SM_10006detail10radix_sort31DeviceRadixSortSingleTileKernelINS1_5radix10policy_hubIccyE10Policy1000ELNS0_9SortOrderE0EccyNS1_21identity_decomposer_tEEEvPKT1_PSA_PKT2_PSE_T3_iiT4__param_2,
	.param .u64 .ptr .align 1 _ZN3cub18CUB_300001_SM_10006detail10radix_sort31DeviceRadixSortSingleTileKernelINS1_5radix10policy_hubIccyE10Policy1000ELNS0_9SortOrderE0EccyNS1_21identity_decomposer_tEEEvPKT1_PSA_PKT2_PSE_T3_iiT4__param_3,
	.param .u64 _ZN3cub18CUB_300001_SM_10006detail10radix_sort31DeviceRadixSortSingleTileKernelINS1_5radix10policy_hubIccyE10Policy1000ELNS0_9SortOrderE0EccyNS1_21identity_decomposer_tEEEvPKT1_PSA_PKT2_PSE_T3_iiT4__param_4,
	.param .u32 _ZN3cub18CUB_300001_SM_10006detail10radix_sort31DeviceRadixSortSingleTileKernelINS1_5radix10policy_hubIccyE10Policy1000ELNS0_9SortOrderE0EccyNS1_21identity_decomposer_tEEEvPKT1_PSA_PKT2_PSE_T3_iiT4__param_5,
	.param .u32 _ZN3cub18CUB_300001_SM_10006detail10radix_sort31DeviceRadixSortSingleTileKernelINS1_5radix10policy_hubIccyE10Policy1000ELNS0_9SortOrderE0EccyNS1_21identity_decomposer_tEEEvPKT1_PSA_PKT2_PSE_T3_iiT4__param_6,
	.param .align 1 .b8 _ZN3cub18CUB_300001_SM_10006detail10radix_sort31DeviceRadixSortSingleTileKernelINS1_5radix10policy_hubIccyE10Policy1000ELNS0_9SortOrderE0EccyNS1_21identity_decomposer_tEEEvPKT1_PSA_PKT2_PSE_T3_iiT4__param_7[1]
)
.maxntid 256
.minnctapersm 1
{
	.reg .pred 	%p<73>;
	.reg .b16 	%rs<381>;
	.reg .b32 	%r<491>;
	.reg .b64 	%rd<36>;
	// demoted variable
	.shared .align 16 .b8 _ZZN3cub18CUB_300001_SM_10006detail10radix_sort31DeviceRadixSortSingleTileKernelINS1_5radix10policy_hubIccyE10Policy1000ELNS0_9SortOrderE0EccyNS1_21identity_decomposer_tEEEvPKT1_PSA_PKT2_PSE_T3_iiT4_E12temp_storage[17472];
	ld.param.u64 	%rd10, [_ZN3cub18CUB_300001_SM_10006detail10radix_sort31DeviceRadixSortSingleTileKernelINS1_5radix10policy_hubIccyE10Policy1000ELNS0_9SortOrderE0EccyNS1_21identity_decomposer_tEEEvPKT1_PSA_PKT2_PSE_T3_iiT4__param_0];
	ld.param.u64 	%rd6, [_ZN3cub18CUB_300001_SM_10006detail10radix_sort31DeviceRadixSortSingleTileKernelINS1_5radix10policy_hubIccyE10Policy1000ELNS0_9SortOrderE0EccyNS1_21identity_decomposer_tEEEvPKT1_PSA_PKT2_PSE_T3_iiT4__param_1];
	ld.param.u64 	%rd7, [_ZN3cub18CUB_300001_SM_10006detail10radix_sort31DeviceRadixSortSingleTileKernelINS1_5radix10policy_hubIccyE10Policy1000ELNS0_9SortOrderE0EccyNS1_21identity_decomposer_tEEEvPKT1_PSA_PKT2_PSE_T3_iiT4__param_2];
	ld.param.u64 	%rd8, [_ZN3cub18CUB_300001_SM_10006detail10radix_sort31DeviceRadixSortSingleTileKernelINS1_5radix10policy_hubIccyE10Policy1000ELNS0_9SortOrderE0EccyNS1_21identity_decomposer_tEEEvPKT1_PSA_PKT2_PSE_T3_iiT4__param_3];
	ld.param.u64 	%rd9, [_ZN3cub18CUB_300001_SM_10006detail10radix_sort31DeviceRadixSortSingleTileKernelINS1_5radix10policy_hubIccyE10Policy1000ELNS0_9SortOrderE0EccyNS1_21identity_decomposer_tEEEvPKT1_PSA_PKT2_PSE_T3_iiT4__param_4];
	ld.param.u32 	%r98, [_ZN3cub18CUB_300001_SM_10006detail10radix_sort31DeviceRadixSortSingleTileKernelINS1_5radix10policy_hubIccyE10Policy1000ELNS0_9SortOrderE0EccyNS1_21identity_decomposer_tEEEvPKT1_PSA_PKT2_PSE_T3_iiT4__param_5];
	ld.param.u32 	%r99, [_ZN3cub18CUB_300001_SM_10006detail10radix_sort31DeviceRadixSortSingleTileKernelINS1_5radix10policy_hubIccyE10Policy1000ELNS0_9SortOrderE0EccyNS1_21identity_decomposer_tEEEvPKT1_PSA_PKT2_PSE_T3_iiT4__param_6];
	cvta.to.global.u64 	%rd11, %rd10;
	cvt.u32.u64 	%r1, %rd9;
	mov.u32 	%r2, %tid.x;
	mul.lo.s32 	%r3, %r2, 19;
	setp.ge.s32 	%p1, %r3, %r1;
	cvt.u64.u32 	%rd12, %r3;
	add.s64 	%rd1, %rd11, %rd12;
	mov.b16 	%rs361, 255;
	@%p1 bra 	$L__BB6_2;
	ld.global.u8 	%rs210, [%rd1];
	xor.b16  	%rs361, %rs210, -128;
$L__BB6_2:
	add.s32 	%r4, %r3, 1;
	setp.ge.s32 	%p2, %r4, %r1;
	mov.b16 	%rs360, 255;
	@%p2 bra 	$L__BB6_4;
	ld.global.u8 	%rs212, [%rd1+1];
	xor.b16  	%rs360, %rs212, -128;
$L__BB6_4:
	add.s32 	%r5, %r3, 2;
	setp.ge.s32 	%p3, %r5, %r1;
	mov.b16 	%rs359, 255;
	@%p3 bra 	$L__BB6_6;
	ld.global.u8 	%rs214, [%rd1+2];
	xor.b16  	%rs359, %rs214, -128;
$L__BB6_6:
	add.s32 	%r6, %r3, 3;
	setp.ge.s32 	%p4, %r6, %r1;
	mov.b16 	%rs358, 255;
	@%p4 bra 	$L__BB6_8;
	ld.global.u8 	%rs216, [%rd1+3];
	xor.b16  	%rs358, %rs216, -128;
$L__BB6_8:
	add.s32 	%r7, %r3, 4;
	setp.ge.s32 	%p5, %r7, %r1;
	mov.b16 	%rs357, 255;
	@%p5 bra 	$L__BB6_10;
	ld.global.u8 	%rs218, [%rd1+4];
	xor.b16  	%rs357, %rs218, -128;
$L__BB6_10:
	add.s32 	%r8, %r3, 5;
	setp.ge.s32 	%p6, %r8, %r1;
	mov.b16 	%rs356, 255;
	@%p6 bra 	$L__BB6_12;
	ld.global.u8 	%rs220, [%rd1+5];
	xor.b16  	%rs356, %rs220, -128;
$L__BB6_12:
	add.s32 	%r9, %r3, 6;
	setp.ge.s32 	%p7, %r9, %r1;
	mov.b16 	%rs355, 255;
	@%p7 bra 	$L__BB6_14;
	ld.global.u8 	%rs222, [%rd1+6];
	xor.b16  	%rs355, %rs222, -128;
$L__BB6_14:
	add.s32 	%r10, %r3, 7;
	setp.ge.s32 	%p8, %r10, %r1;
	mov.b16 	%rs354, 255;
	@%p8 bra 	$L__BB6_16;
	ld.global.u8 	%rs224, [%rd1+7];
	xor.b16  	%rs354, %rs224, -128;
$L__BB6_16:
	add.s32 	%r11, %r3, 8;
	setp.ge.s32 	%p9, %r11, %r1;
	mov.b16 	%rs353, 255;
	@%p9 bra 	$L__BB6_18;
	ld.global.u8 	%rs226, [%rd1+8];
	xor.b16  	%rs353, %rs226, -128;
$L__BB6_18:
	add.s32 	%r12, %r3, 9;
	setp.ge.s32 	%p10, %r12, %r1;
	mov.b16 	%rs352, 255;
	@%p10 bra 	$L__BB6_20;
	ld.global.u8 	%rs228, [%rd1+9];
	xor.b16  	%rs352, %rs228, -128;
$L__BB6_20:
	add.s32 	%r13, %r3, 10;
	setp.ge.s32 	%p11, %r13, %r1;
	mov.b16 	%rs351, 255;
	@%p11 bra 	$L__BB6_22;
	ld.global.u8 	%rs230, [%rd1+10];
	xor.b16  	%rs351, %rs230, -128;
$L__BB6_22:
	add.s32 	%r14, %r3, 11;
	setp.ge.s32 	%p12, %r14, %r1;
	mov.b16 	%rs350, 255;
	@%p12 bra 	$L__BB6_24;
	ld.global.u8 	%rs232, [%rd1+11];
	xor.b16  	%rs350, %rs232, -128;
$L__BB6_24:
	add.s32 	%r15, %r3, 12;
	setp.ge.s32 	%p13, %r15, %r1;
	mov.b16 	%rs349, 255;
	@%p13 bra 	$L__BB6_26;
	ld.global.u8 	%rs234, [%rd1+12];
	xor.b16  	%rs349, %rs234, -128;
$L__BB6_26:
	add.s32 	%r16, %r3, 13;
	setp.ge.s32 	%p14, %r16, %r1;
	mov.b16 	%rs348, 255;
	@%p14 bra 	$L__BB6_28;
	ld.global.u8 	%rs236, [%rd1+13];
	xor.b16  	%rs348, %rs236, -128;
$L__BB6_28:
	add.s32 	%r17, %r3, 14;
	setp.ge.s32 	%p15, %r17, %r1;
	mov.b16 	%rs347, 255;
	@%p15 bra 	$L__BB6_30;
	ld.global.u8 	%rs238, [%rd1+14];
	xor.b16  	%rs347, %rs238, -128;
$L__BB6_30:
	add.s32 	%r18, %r3, 15;
	setp.ge.s32 	%p16, %r18, %r1;
	mov.b16 	%rs346, 255;
	@%p16 bra 	$L__BB6_32;
	ld.global.u8 	%rs240, [%rd1+15];
	xor.b16  	%rs346, %rs240, -128;
$L__BB6_32:
	add.s32 	%r19, %r3, 16;
	setp.ge.s32 	%p17, %r19, %r1;
	mov.b16 	%rs345, 255;
	@%p17 bra 	$L__BB6_34;
	ld.global.u8 	%rs242, [%rd1+16];
	xor.b16  	%rs345, %rs242, -128;
$L__BB6_34:
	add.s32 	%r20, %r3, 17;
	setp.ge.s32 	%p18, %r20, %r1;
	mov.b16 	%rs344, 255;
	@%p18 bra 	$L__BB6_36;
	ld.global.u8 	%rs244, [%rd1+17];
	xor.b16  	%rs344, %rs244, -128;
$L__BB6_36:
	add.s32 	%r21, %r3, 18;
	setp.ge.s32 	%p19, %r21, %r1;
	mov.b16 	%rs343, 255;
	@%p19 bra 	$L__BB6_38;
	ld.global.u8 	%rs246, [%rd1+18];
	xor.b16  	%rs343, %rs246, -128;
$L__BB6_38:
	bar.sync 	0;
	mov.b64 	{%r100, %r101}, %rd9;
	shfl.sync.idx.b32	%r22|%p20, %r100, 0, 31, -1;
	shfl.sync.idx.b32	%r102|%p21, %r101, 0, 31, -1;
	mov.b64 	%rd2, {%r22, %r102};
	setp.ge.s32 	%p22, %r3, %r22;
	cvta.to.global.u64 	%rd14, %rd7;
	add.s64 	%rd3, %rd14, %rd12;
	@%p22 bra 	$L__BB6_40;
	ld.global.u8 	%rs380, [%rd3];
$L__BB6_40:
	setp.ge.s32 	%p23, %r4, %r22;
	@%p23 bra 	$L__BB6_42;
	ld.global.u8 	%rs379, [%rd3+1];
$L__BB6_42:
	setp.ge.s32 	%p24, %r5, %r22;
	@%p24 bra 	$L__BB6_44;
	ld.global.u8 	%rs378, [%rd3+2];
$L__BB6_44:
	setp.ge.s32 	%p25, %r6, %r22;
	@%p25 bra 	$L__BB6_46;
	ld.global.u8 	%rs377, [%rd3+3];
$L__BB6_46:
	setp.ge.s32 	%p26, %r7, %r22;
	@%p26 bra 	$L__BB6_48;
	ld.global.u8 	%rs376, [%rd3+4];
$L__BB6_48:
	setp.ge.s32 	%p27, %r8, %r22;
	@%p27 bra 	$L__BB6_50;
	ld.global.u8 	%rs375, [%rd3+5];
$L__BB6_50:
	setp.ge.s32 	%p28, %r9, %r22;
	@%p28 bra 	$L__BB6_52;
	ld.global.u8 	%rs374, [%rd3+6];
$L__BB6_52:
	setp.ge.s32 	%p29, %r10, %r22;
	@%p29 bra 	$L__BB6_54;
	ld.global.u8 	%rs373, [%rd3+7];
$L__BB6_54:
	setp.ge.s32 	%p30, %r11, %r22;
	@%p30 bra 	$L__BB6_56;
	ld.global.u8 	%rs372, [%rd3+8];
$L__BB6_56:
	setp.ge.s32 	%p31, %r12, %r22;
	@%p31 bra 	$L__BB6_58;
	ld.global.u8 	%rs371, [%rd3+9];
$L__BB6_58:
	setp.ge.s32 	%p32, %r13, %r22;
	@%p32 bra 	$L__BB6_60;
	ld.global.u8 	%rs370, [%rd3+10];
$L__BB6_60:
	setp.ge.s32 	%p33, %r14, %r22;
	@%p33 bra 	$L__BB6_62;
	ld.global.u8 	%rs369, [%rd3+11];
$L__BB6_62:
	setp.ge.s32 	%p34, %r15, %r22;
	@%p34 bra 	$L__BB6_64;
	ld.global.u8 	%rs368, [%rd3+12];
$L__BB6_64:
	setp.ge.s32 	%p35, %r16, %r22;
	@%p35 bra 	$L__BB6_66;
	ld.global.u8 	%rs367, [%rd3+13];
$L__BB6_66:
	setp.ge.s32 	%p36, %r17, %r22;
	@%p36 bra 	$L__BB6_68;
	ld.global.u8 	%rs366, [%rd3+14];
$L__BB6_68:
	setp.ge.s32 	%p37, %r18, %r22;
	@%p37 bra 	$L__BB6_70;
	ld.global.u8 	%rs365, [%rd3+15];
$L__BB6_70:
	setp.ge.s32 	%p38, %r19, %r22;
	@%p38 bra 	$L__BB6_72;
	ld.global.u8 	%rs364, [%rd3+16];
$L__BB6_72:
	setp.ge.s32 	%p39, %r20, %r22;
	@%p39 bra 	$L__BB6_74;
	ld.global.u8 	%rs363, [%rd3+17];
$L__BB6_74:
	setp.ge.s32 	%p40, %r21, %r22;
	@%p40 bra 	$L__BB6_76;
	ld.global.u8 	%rs362, [%rd3+18];
$L__BB6_76:
	bar.sync 	0;
	shr.u32 	%r23, %r2, 5;
	shl.b32 	%r104, %r2, 2;
	mov.u32 	%r105, _ZZN3cub18CUB_300001_SM_10006detail10radix_sort31DeviceRadixSortSingleTileKernelINS1_5radix10policy_hubIccyE10Policy1000ELNS0_9SortOrderE0EccyNS1_21identity_decomposer_tEEEvPKT1_PSA_PKT2_PSE_T3_iiT4_E12temp_storage;
	add.s32 	%r24, %r105, %r104;
	shl.b32 	%r106, %r2, 6;
	add.s32 	%r25, %r24, %r106;
	shl.b32 	%r107, %r23, 2;
	add.s32 	%r108, %r105, %r107;
	add.s32 	%r26, %r108, 17408;
	mad.lo.s32 	%r27, %r2, -49, %r25;
	add.s32 	%r488, %r98, 5;
	sub.s32 	%r487, %r99, %r98;
$L__BB6_77:
	add.s32 	%r168, %r488, -5;
	min.s32 	%r111, %r487, 5;
	mov.b32 	%r197, 0;
	st.shared.u32 	[%r24], %r197;
	st.shared.u32 	[%r24+1024], %r197;
	st.shared.u32 	[%r24+2048], %r197;
	st.shared.u32 	[%r24+3072], %r197;
	st.shared.u32 	[%r24+4096], %r197;
	st.shared.u32 	[%r24+5120], %r197;
	st.shared.u32 	[%r24+6144], %r197;
	st.shared.u32 	[%r24+7168], %r197;
	st.shared.u32 	[%r24+8192], %r197;
	st.shared.u32 	[%r24+9216], %r197;
	st.shared.u32 	[%r24+10240], %r197;
	st.shared.u32 	[%r24+11264], %r197;
	st.shared.u32 	[%r24+12288], %r197;
	st.shared.u32 	[%r24+13312], %r197;
	st.shared.u32 	[%r24+14336], %r197;
	st.shared.u32 	[%r24+15360], %r197;
	st.shared.u32 	[%r24+16384], %r197;
	// begin inline asm
	bmsk.clamp.b32 %r109, %r197, %r111;
	// end inline asm
	cvt.u32.u16 	%r200, %rs361;
	and.b32  	%r113, %r200, 255;
	// begin inline asm
	shr.b32 %r112, %r113, %r168;
	// end inline asm
	and.b32  	%r201, %r109, %r112;
	shl.b32 	%r202, %r201, 10;
	and.b32  	%r203, %r202, 15360;
	add.s32 	%r204, %r24, %r203;
	shr.u32 	%r205, %r201, 3;
	and.b32  	%r206, %r205, 30;
	add.s32 	%r33, %r204, %r206;
	ld.shared.u16 	%rs115, [%r33];
	add.s16 	%rs266, %rs115, 1;
	st.shared.u16 	[%r33], %rs266;
	cvt.u32.u16 	%r207, %rs360;
	and.b32  	%r116, %r207, 255;
	// begin inline asm
	shr.b32 %r115, %r116, %r168;
	// end inline asm
	and.b32  	%r208, %r109, %r115;
	shl.b32 	%r209, %r208, 10;
	and.b32  	%r210, %r209, 15360;
	add.s32 	%r211, %r24, %r210;
	shr.u32 	%r212, %r208, 3;
	and.b32  	%r213, %r212, 30;
	add.s32 	%r34, %r211, %r213;
	ld.shared.u16 	%rs116, [%r34];
	add.s16 	%rs267, %rs116, 1;
	st.shared.u16 	[%r34], %rs267;
	cvt.u32.u16 	%r214, %rs359;
	and.b32  	%r119, %r214, 255;
	// begin inline asm
	shr.b32 %r118, %r119, %r168;
	// end inline asm
	and.b32  	%r215, %r109, %r118;
	shl.b32 	%r216, %r215, 10;
	and.b32  	%r217, %r216, 15360;
	add.s32 	%r218, %r24, %r217;
	shr.u32 	%r219, %r215, 3;
	and.b32  	%r220, %r219, 30;
	add.s32 	%r35, %r218, %r220;
	ld.shared.u16 	%rs117, [%r35];
	add.s16 	%rs268, %rs117, 1;
	st.shared.u16 	[%r35], %rs268;
	cvt.u32.u16 	%r221, %rs358;
	and.b32  	%r122, %r221, 255;
	// begin inline asm
	shr.b32 %r121, %r122, %r168;
	// end inline asm
	and.b32  	%r222, %r109, %r121;
	shl.b32 	%r223, %r222, 10;
	and.b32  	%r224, %r223, 15360;
	add.s32 	%r225, %r24, %r224;
	shr.u32 	%r226, %r222, 3;
	and.b32  	%r227, %r226, 30;
	add.s32 	%r36, %r225, %r227;
	ld.shared.u16 	%rs118, [%r36];
	add.s16 	%rs269, %rs118, 1;
	st.shared.u16 	[%r36], %rs269;
	cvt.u32.u16 	%r228, %rs357;
	and.b32  	%r125, %r228, 255;
	// begin inline asm
	shr.b32 %r124, %r125, %r168;
	// end inline asm
	and.b32  	%r229, %r109, %r124;
	shl.b32 	%r230, %r229, 10;
	and.b32  	%r231, %r230, 15360;
	add.s32 	%r232, %r24, %r231;
	shr.u32 	%r233, %r229, 3;
	and.b32  	%r234, %r233, 30;
	add.s32 	%r37, %r232, %r234;
	ld.shared.u16 	%rs119, [%r37];
	add.s16 	%rs270, %rs119, 1;
	st.shared.u16 	[%r37], %rs270;
	cvt.u32.u16 	%r235, %rs356;
	and.b32  	%r128, %r235, 255;
	// begin inline asm
	shr.b32 %r127, %r128, %r168;
	// end inline asm
	and.b32  	%r236, %r109, %r127;
	shl.b32 	%r237, %r236, 10;
	and.b32  	%r238, %r237, 15360;
	add.s32 	%r239, %r24, %r238;
	shr.u32 	%r240, %r236, 3;
	and.b32  	%r241, %r240, 30;
	add.s32 	%r38, %r239, %r241;
	ld.shared.u16 	%rs120, [%r38];
	add.s16 	%rs271, %rs120, 1;
	st.shared.u16 	[%r38], %rs271;
	cvt.u32.u16 	%r242, %rs355;
	and.b32  	%r131, %r242, 255;
	// begin inline asm
	shr.b32 %r130, %r131, %r168;
	// end inline asm
	and.b32  	%r243, %r109, %r130;
	shl.b32 	%r244, %r243, 10;
	and.b32  	%r245, %r244, 15360;
	add.s32 	%r246, %r24, %r245;
	shr.u32 	%r247, %r243, 3;
	and.b32  	%r248, %r247, 30;
	add.s32 	%r39, %r246, %r248;
	ld.shared.u16 	%rs121, [%r39];
	add.s16 	%rs272, %rs121, 1;
	st.shared.u16 	[%r39], %rs272;
	cvt.u32.u16 	%r249, %rs354;
	and.b32  	%r134, %r249, 255;
	// begin inline asm
	shr.b32 %r133, %r134, %r168;
	// end inline asm
	and.b32  	%r250, %r109, %r133;
	shl.b32 	%r251, %r250, 10;
	and.b32  	%r252, %r251, 15360;
	add.s32 	%r253, %r24, %r252;
	shr.u32 	%r254, %r250, 3;
	and.b32  	%r255, %r254, 30;
	add.s32 	%r40, %r253, %r255;
	ld.shared.u16 	%rs122, [%r40];
	add.s16 	%rs273, %rs122, 1;
	st.shared.u16 	[%r40], %rs273;
	cvt.u32.u16 	%r256, %rs353;
	and.b32  	%r137, %r256, 255;
	// begin inline asm
	shr.b32 %r136, %r137, %r168;
	// end inline asm
	and.b32  	%r257, %r109, %r136;
	shl.b32 	%r258, %r257, 10;
	and.b32  	%r259, %r258, 15360;
	add.s32 	%r260, %r24, %r259;
	shr.u32 	%r261, %r257, 3;
	and.b32  	%r262, %r261, 30;
	add.s32 	%r41, %r260, %r262;
	ld.shared.u16 	%rs123, [%r41];
	add.s16 	%rs274, %rs123, 1;
	st.shared.u16 	[%r41], %rs274;
	cvt.u32.u16 	%r263, %rs352;
	and.b32  	%r140, %r263, 255;
	// begin inline asm
	shr.b32 %r139, %r140, %r168;
	// end inline asm
	and.b32  	%r264, %r109, %r139;
	shl.b32 	%r265, %r264, 10;
	and.b32  	%r266, %r265, 15360;
	add.s32 	%r267, %r24, %r266;
	shr.u32 	%r268, %r264, 3;
	and.b32  	%r269, %r268, 30;
	add.s32 	%r42, %r267, %r269;
	ld.shared.u16 	%rs124, [%r42];
	add.s16 	%rs275, %rs124, 1;
	st.shared.u16 	[%r42], %rs275;
	cvt.u32.u16 	%r270, %rs351;
	and.b32  	%r143, %r270, 255;
	// begin inline asm
	shr.b32 %r142, %r143, %r168;
	// end inline asm
	and.b32  	%r271, %r109, %r142;
	shl.b32 	%r272, %r271, 10;
	and.b32  	%r273, %r272, 15360;
	add.s32 	%r274, %r24, %r273;
	shr.u32 	%r275, %r271, 3;
	and.b32  	%r276, %r275, 30;
	add.s32 	%r43, %r274, %r276;
	ld.shared.u16 	%rs125, [%r43];
	add.s16 	%rs276, %rs125, 1;
	st.shared.u16 	[%r43], %rs276;
	cvt.u32.u16 	%r277, %rs350;
	and.b32  	%r146, %r277, 255;
	// begin inline asm
	shr.b32 %r145, %r146, %r168;
	// end inline asm
	and.b32  	%r278, %r109, %r145;
	shl.b32 	%r279, %r278, 10;
	and.b32  	%r280, %r279, 15360;
	add.s32 	%r281, %r24, %r280;
	shr.u32 	%r282, %r278, 3;
	and.b32  	%r283, %r282, 30;
	add.s32 	%r44, %r281, %r283;
	ld.shared.u16 	%rs126, [%r44];
	add.s16 	%rs277, %rs126, 1;
	st.shared.u16 	[%r44], %rs277;
	cvt.u32.u16 	%r284, %rs349;
	and.b32  	%r149, %r284, 255;
	// begin inline asm
	shr.b32 %r148, %r149, %r168;
	// end inline asm
	and.b32  	%r285, %r109, %r148;
	shl.b32 	%r286, %r285, 10;
	and.b32  	%r287, %r286, 15360;
	add.s32 	%r288, %r24, %r287;
	shr.u32 	%r289, %r285, 3;
	and.b32  	%r290, %r289, 30;
	add.s32 	%r45, %r288, %r290;
	ld.shared.u16 	%rs127, [%r45];
	add.s16 	%rs278, %rs127, 1;
	st.shared.u16 	[%r45], %rs278;
	cvt.u32.u16 	%r291, %rs348;
	and.b32  	%r152, %r291, 255;
	// begin inline asm
	shr.b32 %r151, %r152, %r168;
	// end inline asm
	and.b32  	%r292, %r109, %r151;
	shl.b32 	%r293, %r292, 10;
	and.b32  	%r294, %r293, 15360;
	add.s32 	%r295, %r24, %r294;
	shr.u32 	%r296, %r292, 3;
	and.b32  	%r297, %r296, 30;
	add.s32 	%r46, %r295, %r297;
	ld.shared.u16 	%rs128, [%r46];
	add.s16 	%rs279, %rs128, 1;
	st.shared.u16 	[%r46], %rs279;
	cvt.u32.u16 	%r298, %rs347;
	and.b32  	%r155, %r298, 255;
	// begin inline asm
	shr.b32 %r154, %r155, %r168;
	// end inline asm
	and.b32  	%r299, %r109, %r154;
	shl.b32 	%r300, %r299, 10;
	and.b32  	%r301, %r300, 15360;
	add.s32 	%r302, %r24, %r301;
	shr.u32 	%r303, %r299, 3;
	and.b32  	%r304, %r303, 30;
	add.s32 	%r47, %r302, %r304;
	ld.shared.u16 	%rs129, [%r47];
	add.s16 	%rs280, %rs129, 1;
	st.shared.u16 	[%r47], %rs280;
	cvt.u32.u16 	%r305, %rs346;
	and.b32  	%r158, %r305, 255;
	// begin inline asm
	shr.b32 %r157, %r158, %r168;
	// end inline asm
	and.b32  	%r306, %r109, %r157;
	shl.b32 	%r307, %r306, 10;
	and.b32  	%r308, %r307, 15360;
	add.s32 	%r309, %r24, %r308;
	shr.u32 	%r310, %r306, 3;
	and.b32  	%r311, %r310, 30;
	add.s32 	%r48, %r309, %r311;
	ld.shared.u16 	%rs130, [%r48];
	add.s16 	%rs281, %rs130, 1;
	st.shared.u16 	[%r48], %rs281;
	cvt.u32.u16 	%r312, %rs345;
	and.b32  	%r161, %r312, 255;
	// begin inline asm
	shr.b32 %r160, %r161, %r168;
	// end inline asm
	and.b32  	%r313, %r109, %r160;
	shl.b32 	%r314, %r313, 10;
	and.b32  	%r315, %r314, 15360;
	add.s32 	%r316, %r24, %r315;
	shr.u32 	%r317, %r313, 3;
	and.b32  	%r318, %r317, 30;
	add.s32 	%r49, %r316, %r318;
	ld.shared.u16 	%rs131, [%r49];
	add.s16 	%rs282, %rs131, 1;
	st.shared.u16 	[%r49], %rs282;
	cvt.u32.u16 	%r319, %rs344;
	and.b32  	%r164, %r319, 255;
	// begin inline asm
	shr.b32 %r163, %r164, %r168;
	// end inline asm
	and.b32  	%r320, %r109, %r163;
	shl.b32 	%r321, %r320, 10;
	and.b32  	%r322, %r321, 15360;
	add.s32 	%r323, %r24, %r322;
	shr.u32 	%r324, %r320, 3;
	and.b32  	%r325, %r324, 30;
	add.s32 	%r50, %r323, %r325;
	ld.shared.u16 	%rs132, [%r50];
	add.s16 	%rs283, %rs132, 1;
	st.shared.u16 	[%r50], %rs283;
	cvt.u32.u16 	%r326, %rs343;
	and.b32  	%r167, %r326, 255;
	// begin inline asm
	shr.b32 %r166, %r167, %r168;
	// end inline asm
	and.b32  	%r327, %r109, %r166;
	shl.b32 	%r328, %r327, 10;
	and.b32  	%r329, %r328, 15360;
	add.s32 	%r330, %r24, %r329;
	shr.u32 	%r331, %r327, 3;
	and.b32  	%r332, %r331, 30;
	add.s32 	%r51, %r330, %r332;
	ld.shared.u16 	%rs133, [%r51];
	add.s16 	%rs284, %rs133, 1;
	st.shared.u16 	[%r51], %rs284;
	bar.sync 	0;
	ld.shared.u32 	%r52, [%r25];
	ld.shared.u32 	%r333, [%r25+4];
	ld.shared.u32 	%r334, [%r25+8];
	ld.shared.u32 	%r335, [%r25+12];
	ld.shared.u32 	%r336, [%r25+16];
	ld.shared.u32 	%r337, [%r25+20];
	ld.shared.u32 	%r338, [%r25+24];
	ld.shared.u32 	%r339, [%r25+28];
	ld.shared.u32 	%r340, [%r25+32];
	ld.shared.u32 	%r341, [%r25+36];
	ld.shared.u32 	%r342, [%r25+40];
	ld.shared.u32 	%r343, [%r25+44];
	ld.shared.u32 	%r344, [%r25+48];
	ld.shared.u32 	%r345, [%r25+52];
	ld.shared.u32 	%r346, [%r25+56];
	ld.shared.u32 	%r347, [%r25+60];
	ld.shared.u32 	%r348, [%r25+64];
	add.s32 	%r53, %r333, %r52;
	add.s32 	%r54, %r334, %r53;
	add.s32 	%r55, %r335, %r54;
	add.s32 	%r56, %r336, %r55;
	add.s32 	%r57, %r337, %r56;
	add.s32 	%r58, %r338, %r57;
	add.s32 	%r59, %r339, %r58;
	add.s32 	%r60, %r340, %r59;
	add.s32 	%r61, %r341, %r60;
	add.s32 	%r62, %r342, %r61;
	add.s32 	%r63, %r343, %r62;
	add.s32 	%r64, %r344, %r63;
	add.s32 	%r65, %r345, %r64;
	add.s32 	%r66, %r346, %r65;
	add.s32 	%r67, %r347, %r66;
	add.s32 	%r174, %r348, %r67;
	// begin inline asm
	mov.u32 %r169, %laneid;
	// end inline asm
	mov.b32 	%r172, 1;
	mov.b32 	%r199, -1;
	// begin inline asm
	{  .reg .u32 r0;  .reg .pred p;  shfl.sync.up.b32 r0|p, %r174, %r172, %r197, %r199;  @p add.u32 r0, r0, %r174;  mov.u32 %r170, r0;}
	// end inline asm
	mov.b32 	%r178, 2;
	// begin inline asm
	{  .reg .u32 r0;  .reg .pred p;  shfl.sync.up.b32 r0|p, %r170, %r178, %r197, %r199;  @p add.u32 r0, r0, %r170;  mov.u32 %r176, r0;}
	// end inline asm
	mov.b32 	%r184, 4;
	// begin inline asm
	{  .reg .u32 r0;  .reg .pred p;  shfl.sync.up.b32 r0|p, %r176, %r184, %r197, %r199;  @p add.u32 r0, r0, %r176;  mov.u32 %r182, r0;}
	// end inline asm
	mov.b32 	%r190, 8;
	// begin inline asm
	{  .reg .u32 r0;  .reg .pred p;  shfl.sync.up.b32 r0|p, %r182, %r190, %r197, %r199;  @p add.u32 r0, r0, %r182;  mov.u32 %r188, r0;}
	// end inline asm
	mov.b32 	%r196, 16;
	// begin inline asm
	{  .reg .u32 r0;  .reg .pred p;  shfl.sync.up.b32 r0|p, %r188, %r196, %r197, %r199;  @p add.u32 r0, r0, %r188;  mov.u32 %r194, r0;}
	// end inline asm
	setp.ne.s32 	%p41, %r169, 31;
	@%p41 bra 	$L__BB6_79;
	st.shared.u32 	[%r26], %r194;
$L__BB6_79:
	sub.s32 	%r349, %r194, %r174;
	setp.gt.u32 	%p42, %r2, 31;
	setp.eq.s32 	%p43, %r23, 7;
	setp.eq.s32 	%p44, %r23, 6;
	setp.eq.s32 	%p45, %r23, 5;
	setp.eq.s32 	%p46, %r23, 4;
	setp.eq.s32 	%p47, %r23, 3;
	setp.eq.s32 	%p48, %r23, 2;
	setp.eq.s32 	%p49, %r23, 1;
	bar.sync 	0;
	ld.shared.v4.u32 	{%r350, %r351, %r352, %r353}, [_ZZN3cub18CUB_300001_SM_10006detail10radix_sort31DeviceRadixSortSingleTileKernelINS1_5radix10policy_hubIccyE10Policy1000ELNS0_9SortOrderE0EccyNS1_21identity_decomposer_tEEEvPKT1_PSA_PKT2_PSE_T3_iiT4_E12temp_storage+17408];
	selp.b32 	%r354, %r350, %r489, %p49;
	add.s32 	%r355, %r351, %r350;
	selp.b32 	%r356, %r355, %r354, %p48;
	add.s32 	%r357, %r355, %r352;
	selp.b32 	%r358, %r357, %r356, %p47;
	add.s32 	%r359, %r357, %r353;
	selp.b32 	%r360, %r359, %r358, %p46;
	ld.shared.v4.u32 	{%r361, %r362, %r363, %r364}, [_ZZN3cub18CUB_300001_SM_10006detail10radix_sort31DeviceRadixSortSingleTileKernelINS1_5radix10policy_hubIccyE10Policy1000ELNS0_9SortOrderE0EccyNS1_21identity_decomposer_tEEEvPKT1_PSA_PKT2_PSE_T3_iiT4_E12temp_storage+17424];
	add.s32 	%r365, %r359, %r361;
	selp.b32 	%r366, %r365, %r360, %p45;
	add.s32 	%r367, %r365, %r362;
	selp.b32 	%r368, %r367, %r366, %p44;
	add.s32 	%r369, %r367, %r363;
	selp.b32 	%r489, %r369, %r368, %p43;
	add.s32 	%r72, %r369, %r364;
	setp.ne.s32 	%p50, %r169, 0;
	selp.b32 	%r370, %r349, 0, %p50;
	add.s32 	%r371, %r489, %r370;
	or.pred  	%p51, %p42, %p50;
	selp.b32 	%r490, %r371, %r349, %p42;
	@%p51 bra 	$L__BB6_81;
	shl.b32 	%r490, %r72, 16;
	st.shared.u32 	[_ZZN3cub18CUB_300001_SM_10006detail10radix_sort31DeviceRadixSortSingleTileKernelINS1_5radix10policy_hubIccyE10Policy1000ELNS0_9SortOrderE0EccyNS1_21identity_decomposer_tEEEvPKT1_PSA_PKT2_PSE_T3_iiT4_E12temp_storage+17448], %r490;
$L__BB6_81:
	setp.eq.s32 	%p52, %r2, 0;
	bar.sync 	0;
	ld.shared.u32 	%r372, [_ZZN3cub18CUB_300001_SM_10006detail10radix_sort31DeviceRadixSortSingleTileKernelINS1_5radix10policy_hubIccyE10Policy1000ELNS0_9SortOrderE0EccyNS1_21identity_decomposer_tEEEvPKT1_PSA_PKT2_PSE_T3_iiT4_E12temp_storage+17448];
	selp.b32 	%r373, 0, %r372, %p52;
	add.s32 	%r374, %r490, %r373;
	add.s32 	%r375, %r52, %r374;
	add.s32 	%r376, %r53, %r374;
	add.s32 	%r377, %r54, %r374;
	add.s32 	%r378, %r55, %r374;
	add.s32 	%r379, %r56, %r374;
	add.s32 	%r380, %r57, %r374;
	add.s32 	%r381, %r58, %r374;
	add.s32 	%r382, %r59, %r374;
	add.s32 	%r383, %r60, %r374;
	add.s32 	%r384, %r61, %r374;
	add.s32 	%r385, %r62, %r374;
	add.s32 	%r386, %r63, %r374;
	add.s32 	%r387, %r64, %r374;
	add.s32 	%r388, %r65, %r374;
	add.s32 	%r389, %r66, %r374;
	add.s32 	%r390, %r67, %r374;
	st.shared.u32 	[%r25], %r374;
	st.shared.u32 	[%r25+4], %r375;
	st.shared.u32 	[%r25+8], %r376;
	st.shared.u32 	[%r25+12], %r377;
	st.shared.u32 	[%r25+16], %r378;
	st.shared.u32 	[%r25+20], %r379;
	st.shared.u32 	[%r25+24], %r380;
	st.shared.u32 	[%r25+28], %r381;
	st.shared.u32 	[%r25+32], %r382;
	st.shared.u32 	[%r25+36], %r383;
	st.shared.u32 	[%r25+40], %r384;
	st.shared.u32 	[%r25+44], %r385;
	st.shared.u32 	[%r25+48], %r386;
	st.shared.u32 	[%r25+52], %r387;
	st.shared.u32 	[%r25+56], %r388;
	st.shared.u32 	[%r25+60], %r389;
	st.shared.u32 	[%r25+64], %r390;
	bar.sync 	0;
	cvt.u32.u16 	%r391, %rs115;
	ld.shared.u16 	%r392, [%r33];
	add.s32 	%r76, %r392, %r391;
	cvt.u32.u16 	%r393, %rs116;
	ld.shared.u16 	%r394, [%r34];
	add.s32 	%r77, %r394, %r393;
	cvt.u32.u16 	%r395, %rs117;
	ld.shared.u16 	%r396, [%r35];
	add.s32 	%r78, %r396, %r395;
	cvt.u32.u16 	%r397, %rs118;
	ld.shared.u16 	%r398, [%r36];
	add.s32 	%r79, %r398, %r397;
	cvt.u32.u16 	%r399, %rs119;
	ld.shared.u16 	%r400, [%r37];
	add.s32 	%r80, %r400, %r399;
	cvt.u32.u16 	%r401, %rs120;
	ld.shared.u16 	%r402, [%r38];
	add.s32 	%r81, %r402, %r401;
	cvt.u32.u16 	%r403, %rs121;
	ld.shared.u16 	%r404, [%r39];
	add.s32 	%r82, %r404, %r403;
	cvt.u32.u16 	%r405, %rs122;
	ld.shared.u16 	%r406, [%r40];
	add.s32 	%r83, %r406, %r405;
	cvt.u32.u16 	%r407, %rs123;
	ld.shared.u16 	%r408, [%r41];
	add.s32 	%r84, %r408, %r407;
	cvt.u32.u16 	%r409, %rs124;
	ld.shared.u16 	%r410, [%r42];
	add.s32 	%r85, %r410, %r409;
	cvt.u32.u16 	%r411, %rs125;
	ld.shared.u16 	%r412, [%r43];
	add.s32 	%r86, %r412, %r411;
	cvt.u32.u16 	%r413, %rs126;
	ld.shared.u16 	%r414, [%r44];
	add.s32 	%r87, %r414, %r413;
	cvt.u32.u16 	%r415, %rs127;
	ld.shared.u16 	%r416, [%r45];
	add.s32 	%r88, %r416, %r415;
	cvt.u32.u16 	%r417, %rs128;
	ld.shared.u16 	%r418, [%r46];
	add.s32 	%r89, %r418, %r417;
	cvt.u32.u16 	%r419, %rs129;
	ld.shared.u16 	%r420, [%r47];
	add.s32 	%r90, %r420, %r419;
	cvt.u32.u16 	%r421, %rs130;
	ld.shared.u16 	%r422, [%r48];
	add.s32 	%r91, %r422, %r421;
	cvt.u32.u16 	%r423, %rs131;
	ld.shared.u16 	%r424, [%r49];
	add.s32 	%r92, %r424, %r423;
	cvt.u32.u16 	%r425, %rs132;
	ld.shared.u16 	%r426, [%r50];
	add.s32 	%r93, %r426, %r425;
	cvt.u32.u16 	%r427, %rs133;
	ld.shared.u16 	%r428, [%r51];
	add.s32 	%r94, %r428, %r427;
	bar.sync 	0;
	setp.lt.s32 	%p53, %r488, %r99;
	@%p53 bra 	$L__BB6_121;
	cvt.u64.u32 	%rd15, %r2;
	mov.u32 	%r429, _ZZN3cub18CUB_300001_SM_10006detail10radix_sort31DeviceRadixSortSingleTileKernelINS1_5radix10policy_hubIccyE10Policy1000ELNS0_9SortOrderE0EccyNS1_21identity_decomposer_tEEEvPKT1_PSA_PKT2_PSE_T3_iiT4_E12temp_storage;
	add.s32 	%r430, %r429, %r76;
	st.shared.u8 	[%r430], %rs361;
	add.s32 	%r431, %r429, %r77;
	st.shared.u8 	[%r431], %rs360;
	add.s32 	%r432, %r429, %r78;
	st.shared.u8 	[%r432], %rs359;
	add.s32 	%r433, %r429, %r79;
	st.shared.u8 	[%r433], %rs358;
	add.s32 	%r434, %r429, %r80;
	st.shared.u8 	[%r434], %rs357;
	add.s32 	%r435, %r429, %r81;
	st.shared.u8 	[%r435], %rs356;
	add.s32 	%r436, %r429, %r82;
	st.shared.u8 	[%r436], %rs355;
	add.s32 	%r437, %r429, %r83;
	st.shared.u8 	[%r437], %rs354;
	add.s32 	%r438, %r429, %r84;
	st.shared.u8 	[%r438], %rs353;
	add.s32 	%r439, %r429, %r85;
	st.shared.u8 	[%r439], %rs352;
	add.s32 	%r440, %r429, %r86;
	st.shared.u8 	[%r440], %rs351;
	add.s32 	%r441, %r429, %r87;
	st.shared.u8 	[%r441], %rs350;
	add.s32 	%r442, %r429, %r88;
	st.shared.u8 	[%r442], %rs349;
	add.s32 	%r443, %r429, %r89;
	st.shared.u8 	[%r443], %rs348;
	add.s32 	%r444, %r429, %r90;
	st.shared.u8 	[%r444], %rs347;
	add.s32 	%r445, %r429, %r91;
	st.shared.u8 	[%r445], %rs346;
	add.s32 	%r446, %r429, %r92;
	st.shared.u8 	[%r446], %rs345;
	add.s32 	%r447, %r429, %r93;
	st.shared.u8 	[%r447], %rs344;
	add.s32 	%r448, %r429, %r94;
	st.shared.u8 	[%r448], %rs343;
	bar.sync 	0;
	mad.lo.s32 	%r95, %r2, -18, %r27;
	ld.shared.u8 	%rs134, [%r95];
	ld.shared.u8 	%rs135, [%r95+256];
	ld.shared.u8 	%rs136, [%r95+512];
	ld.shared.u8 	%rs137, [%r95+768];
	ld.shared.u8 	%rs138, [%r95+1024];
	ld.shared.u8 	%rs139, [%r95+1280];
	ld.shared.u8 	%rs140, [%r95+1536];
	ld.shared.u8 	%rs141, [%r95+1792];
	ld.shared.u8 	%rs142, [%r95+2048];
	ld.shared.u8 	%rs143, [%r95+2304];
	ld.shared.u8 	%rs144, [%r95+2560];
	ld.shared.u8 	%rs145, [%r95+2816];
	ld.shared.u8 	%rs146, [%r95+3072];
	ld.shared.u8 	%rs147, [%r95+3328];
	ld.shared.u8 	%rs148, [%r95+3584];
	ld.shared.u8 	%rs149, [%r95+3840];
	ld.shared.u8 	%rs150, [%r95+4096];
	ld.shared.u8 	%rs151, [%r95+4352];
	ld.shared.u8 	%rs152, [%r95+4608];
	bar.sync 	0;
	st.shared.u8 	[%r430], %rs380;
	st.shared.u8 	[%r431], %rs379;
	st.shared.u8 	[%r432], %rs378;
	st.shared.u8 	[%r433], %rs377;
	st.shared.u8 	[%r434], %rs376;
	st.shared.u8 	[%r435], %rs375;
	st.shared.u8 	[%r436], %rs374;
	st.shared.u8 	[%r437], %rs373;
	st.shared.u8 	[%r438], %rs372;
	st.shared.u8 	[%r439], %rs371;
	st.shared.u8 	[%r440], %rs370;
	st.shared.u8 	[%r441], %rs369;
	st.shared.u8 	[%r442], %rs368;
	st.shared.u8 	[%r443], %rs367;
	st.shared.u8 	[%r444], %rs366;
	st.shared.u8 	[%r445], %rs365;
	st.shared.u8 	[%r446], %rs364;
	st.shared.u8 	[%r447], %rs363;
	st.shared.u8 	[%r448], %rs362;
	bar.sync 	0;
	ld.shared.u8 	%rs153, [%r95+256];
	ld.shared.u8 	%rs154, [%r95+512];
	ld.shared.u8 	%rs155, [%r95+768];
	ld.shared.u8 	%rs156, [%r95+1024];
	ld.shared.u8 	%rs157, [%r95+1280];
	ld.shared.u8 	%rs158, [%r95+1536];
	ld.shared.u8 	%rs159, [%r95+1792];
	ld.shared.u8 	%rs160, [%r95+2048];
	ld.shared.u8 	%rs161, [%r95+2304];
	ld.shared.u8 	%rs162, [%r95+2560];
	ld.shared.u8 	%rs163, [%r95+2816];
	ld.shared.u8 	%rs164, [%r95+3072];
	ld.shared.u8 	%rs165, [%r95+3328];
	ld.shared.u8 	%rs166, [%r95+3584];
	ld.shared.u8 	%rs167, [%r95+3840];
	ld.shared.u8 	%rs168, [%r95+4096];
	ld.shared.u8 	%rs169, [%r95+4352];
	ld.shared.u8 	%rs170, [%r95+4608];
	setp.gt.u64 	%p54, %rd2, %rd15;
	cvta.to.global.u64 	%rd16, %rd6;
	add.s64 	%rd4, %rd16, %rd15;
	cvta.to.global.u64 	%rd17, %rd8;
	add.s64 	%rd5, %rd17, %rd15;
	@%p54 bra 	$L__BB6_83;
	bra.uni 	$L__BB6_84;
$L__BB6_83:
	xor.b16  	%rs285, %rs134, 128;
	ld.shared.u8 	%rs286, [%r95];
	st.global.u8 	[%rd4], %rs285;
	st.global.u8 	[%rd5], %rs286;
$L__BB6_84:
	add.s32 	%r449, %r2, 256;
	cvt.u64.u32 	%rd18, %r449;
	setp.le.u64 	%p55, %rd2, %rd18;
	@%p55 bra 	$L__BB6_86;
	xor.b16  	%rs287, %rs135, 128;
	st.global.u8 	[%rd4+256], %rs287;
	st.global.u8 	[%rd5+256], %rs153;
$L__BB6_86:
	add.s32 	%r450, %r2, 512;
	cvt.u64.u32 	%rd19, %r450;
	setp.le.u64 	%p56, %rd2, %rd19;
	@%p56 bra 	$L__BB6_88;
	xor.b16  	%rs288, %rs136, 128;
	st.global.u8 	[%rd4+512], %rs288;
	st.global.u8 	[%rd5+512], %rs154;
$L__BB6_88:
	add.s32 	%r451, %r2, 768;
	cvt.u64.u32 	%rd20, %r451;
	setp.le.u64 	%p57, %rd2, %rd20;
	@%p57 bra 	$L__BB6_90;
	xor.b16  	%rs289, %rs137, 128;
	st.global.u8 	[%rd4+768], %rs289;
	st.global.u8 	[%rd5+768], %rs155;
$L__BB6_90:
	or.b32  	%r452, %r2, 1024;
	cvt.u64.u32 	%rd21, %r452;
	setp.le.u64 	%p58, %rd2, %rd21;
	@%p58 bra 	$L__BB6_92;
	xor.b16  	%rs290, %rs138, 128;
	st.global.u8 	[%rd4+1024], %rs290;
	st.global.u8 	[%rd5+1024], %rs156;
$L__BB6_92:
	add.s32 	%r453, %r2, 1280;
	cvt.u64.u32 	%rd22, %r453;
	setp.le.u64 	%p59, %rd2, %rd22;
	@%p59 bra 	$L__BB6_94;
	xor.b16  	%rs291, %rs139, 128;
	st.global.u8 	[%rd4+1280], %rs291;
	st.global.u8 	[%rd5+1280], %rs157;
$L__BB6_94:
	add.s32 	%r454, %r2, 1536;
	cvt.u64.u32 	%rd23, %r454;
	setp.le.u64 	%p60, %rd2, %rd23;
	@%p60 bra 	$L__BB6_96;
	xor.b16  	%rs292, %rs140, 128;
	st.global.u8 	[%rd4+1536], %rs292;
	st.global.u8 	[%rd5+1536], %rs158;
$L__BB6_96:
	add.s32 	%r455, %r2, 1792;
	cvt.u64.u32 	%rd24, %r455;
	setp.le.u64 	%p61, %rd2, %rd24;
	@%p61 bra 	$L__BB6_98;
	xor.b16  	%rs293, %rs141, 128;
	st.global.u8 	[%rd4+1792], %rs293;
	st.global.u8 	[%rd5+1792], %rs159;
$L__BB6_98:
	or.b32  	%r456, %r2, 2048;
	cvt.u64.u32 	%rd25, %r456;
	setp.le.u64 	%p62, %rd2, %rd25;
	@%p62 bra 	$L__BB6_100;
	xor.b16  	%rs294, %rs142, 128;
	st.global.u8 	[%rd4+2048], %rs294;
	st.global.u8 	[%rd5+2048], %rs160;
$L__BB6_100:
	add.s32 	%r457, %r2, 2304;
	cvt.u64.u32 	%rd26, %r457;
	setp.le.u64 	%p63, %rd2, %rd26;
	@%p63 bra 	$L__BB6_102;
	xor.b16  	%rs295, %rs143, 128;
	st.global.u8 	[%rd4+2304], %rs295;
	st.global.u8 	[%rd5+2304], %rs161;
$L__BB6_102:
	add.s32 	%r458, %r2, 2560;
	cvt.u64.u32 	%rd27, %r458;
	setp.le.u64 	%p64, %rd2, %rd27;
	@%p64 bra 	$L__BB6_104;
	xor.b16  	%rs296, %rs144, 128;
	st.global.u8 	[%rd4+2560], %rs296;
	st.global.u8 	[%rd5+2560], %rs162;
$L__BB6_104:
	add.s32 	%r459, %r2, 2816;
	cvt.u64.u32 	%rd28, %r459;
	setp.le.u64 	%p65, %rd2, %rd28;
	@%p65 bra 	$L__BB6_106;
	xor.b16  	%rs297, %rs145, 128;
	st.global.u8 	[%rd4+2816], %rs297;
	st.global.u8 	[%rd5+2816], %rs163;
$L__BB6_106:
	or.b32  	%r460, %r2, 3072;
	cvt.u64.u32 	%rd29, %r460;
	setp.le.u64 	%p66, %rd2, %rd29;
	@%p66 bra 	$L__BB6_108;
	xor.b16  	%rs298, %rs146, 128;
	st.global.u8 	[%rd4+3072], %rs298;
	st.global.u8 	[%rd5+3072], %rs164;
$L__BB6_108:
	add.s32 	%r461, %r2, 3328;
	cvt.u64.u32 	%rd30, %r461;
	setp.le.u64 	%p67, %rd2, %rd30;
	@%p67 bra 	$L__BB6_110;
	xor.b16  	%rs299, %rs147, 128;
	st.global.u8 	[%rd4+3328], %rs299;
	st.global.u8 	[%rd5+3328], %rs165;
$L__BB6_110:
	add.s32 	%r462, %r2, 3584;
	cvt.u64.u32 	%rd31, %r462;
	setp.le.u64 	%p68, %rd2, %rd31;
	@%p68 bra 	$L__BB6_112;
	xor.b16  	%rs300, %rs148, 128;
	st.global.u8 	[%rd4+3584], %rs300;
	st.global.u8 	[%rd5+3584], %rs166;
$L__BB6_112:
	add.s32 	%r463, %r2, 3840;
	cvt.u64.u32 	%rd32, %r463;
	setp.le.u64 	%p69, %rd2, %rd32;
	@%p69 bra 	$L__BB6_114;
	xor.b16  	%rs301, %rs149, 128;
	st.global.u8 	[%rd4+3840], %rs301;
	st.global.u8 	[%rd5+3840], %rs167;
$L__BB6_114:
	or.b32  	%r464, %r2, 4096;
	cvt.u64.u32 	%rd33, %r464;
	setp.le.u64 	%p70, %rd2, %rd33;
	@%p70 bra 	$L__BB6_116;
	xor.b16  	%rs302, %rs150, 128;
	st.global.u8 	[%rd4+4096], %rs302;
	st.global.u8 	[%rd5+4096], %rs168;
$L__BB6_116:
	add.s32 	%r465, %r2, 4352;
	cvt.u64.u32 	%rd34, %r465;
	setp.le.u64 	%p71, %rd2, %rd34;
	@%p71 bra 	$L__BB6_118;
	xor.b16  	%rs303, %rs151, 128;
	st.global.u8 	[%rd4+4352], %rs303;
	st.global.u8 	[%rd5+4352], %rs169;
$L__BB6_118:
	add.s32 	%r466, %r2, 4608;
	cvt.u64.u32 	%rd35, %r466;
	setp.le.u64 	%p72, %rd2, %rd35;
	@%p72 bra 	$L__BB6_120;
	xor.b16  	%rs304, %rs152, 128;
	st.global.u8 	[%rd4+4608], %rs304;
	st.global.u8 	[%rd5+4608], %rs170;
$L__BB6_120:
	ret;
$L__BB6_121:
	mov.u32 	%r467, _ZZN3cub18CUB_300001_SM_10006detail10radix_sort31DeviceRadixSortSingleTileKernelINS1_5radix10policy_hubIccyE10Policy1000ELNS0_9SortOrderE0EccyNS1_21identity_decomposer_tEEEvPKT1_PSA_PKT2_PSE_T3_iiT4_E12temp_storage;
	add.s32 	%r468, %r467, %r76;
	st.shared.u8 	[%r468], %rs361;
	add.s32 	%r469, %r467, %r77;
	st.shared.u8 	[%r469], %rs360;
	add.s32 	%r470, %r467, %r78;
	st.shared.u8 	[%r470], %rs359;
	add.s32 	%r471, %r467, %r79;
	st.shared.u8 	[%r471], %rs358;
	add.s32 	%r472, %r467, %r80;
	st.shared.u8 	[%r472], %rs357;
	add.s32 	%r473, %r467, %r81;
	st.shared.u8 	[%r473], %rs356;
	add.s32 	%r474, %r467, %r82;
	st.shared.u8 	[%r474], %rs355;
	add.s32 	%r475, %r467, %r83;
	st.shared.u8 	[%r475], %rs354;
	add.s32 	%r476, %r467, %r84;
	st.shared.u8 	[%r476], %rs353;
	add.s32 	%r477, %r467, %r85;
	st.shared.u8 	[%r477], %rs352;
	add.s32 	%r478, %r467, %r86;
	st.shared.u8 	[%r478], %rs351;
	add.s32 	%r479, %r467, %r87;
	st.shared.u8 	[%r479], %rs350;
	add.s32 	%r480, %r467, %r88;
	st.shared.u8 	[%r480], %rs349;
	add.s32 	%r481, %r467, %r89;
	st.shared.u8 	[%r481], %rs348;
	add.s32 	%r482, %r467, %r90;
	st.shared.u8 	[%r482], %rs347;
	add.s32 	%r483, %r467, %r91;
	st.shared.u8 	[%r483], %rs346;
	add.s32 	%r484, %r467, %r92;
	st.shared.u8 	[%r484], %rs345;
	add.s32 	%r485, %r467, %r93;
	st.shared.u8 	[%r485], %rs344;
	add.s32 	%r486, %r467, %r94;
	st.shared.u8 	[%r486], %rs343;
	bar.sync 	0;
	ld.shared.u8 	%rs361, [%r27];
	ld.shared.u8 	%rs360, [%r27+1];
	ld.shared.u8 	%rs359, [%r27+2];
	ld.shared.u8 	%rs358, [%r27+3];
	ld.shared.u8 	%rs357, [%r27+4];
	ld.shared.u8 	%rs356, [%r27+5];
	ld.shared.u8 	%rs355, [%r27+6];
	ld.shared.u8 	%rs354, [%r27+7];
	ld.shared.u8 	%rs353, [%r27+8];
	ld.shared.u8 	%rs352, [%r27+9];
	ld.shared.u8 	%rs351, [%r27+10];
	ld.shared.u8 	%rs350, [%r27+11];
	ld.shared.u8 	%rs349, [%r27+12];
	ld.shared.u8 	%rs348, [%r27+13];
	ld.shared.u8 	%rs347, [%r27+14];
	ld.shared.u8 	%rs346, [%r27+15];
	ld.shared.u8 	%rs345, [%r27+16];
	ld.shared.u8 	%rs344, [%r27+17];
	ld.shared.u8 	%rs343, [%r27+18];
	bar.sync 	0;
	st.shared.u8 	[%r468], %rs380;
	st.shared.u8 	[%r469], %rs379;
	st.shared.u8 	[%r470], %rs378;
	st.shared.u8 	[%r471], %rs377;
	st.shared.u8 	[%r472], %rs376;
	st.shared.u8 	[%r473], %rs375;
	st.shared.u8 	[%r474], %rs374;
	st.shared.u8 	[%r475], %rs373;
	st.shared.u8 	[%r476], %rs372;
	st.shared.u8 	[%r477], %rs371;
	st.shared.u8 	[%r478], %rs370;
	st.shared.u8 	[%r479], %rs369;
	st.shared.u8 	[%r480], %rs368;
	st.shared.u8 	[%r481], %rs367;
	st.shared.u8 	[%r482], %rs366;
	st.shared.u8 	[%r483], %rs365;
	st.shared.u8 	[%r484], %rs364;
	st.shared.u8 	[%r485], %rs363;
	st.shared.u8 	[%r486], %rs362;
	bar.sync 	0;
	ld.shared.u8 	%rs380, [%r27];
	ld.shared.u8 	%rs379, [%r27+1];
	ld.shared.u8 	%rs378, [%r27+2];
	ld.shared.u8 	%rs377, [%r27+3];
	ld.shared.u8 	%rs376, [%r27+4];
	ld.shared.u8 	%rs375, [%r27+5];
	ld.shared.u8 	%rs374, [%r27+6];
	ld.shared.u8 	%rs373, [%r27+7];
	ld.shared.u8 	%rs372, [%r27+8];
	ld.shared.u8 	%rs371, [%r27+9];
	ld.shared.u8 	%rs370, [%r27+10];
	ld.shared.u8 	%rs369, [%r27+11];
	ld.shared.u8 	%rs368, [%r27+12];
	ld.shared.u8 	%rs367, [%r27+13];
	ld.shared.u8 	%rs366, [%r27+14];
	ld.shared.u8 	%rs365, [%r27+15];
	ld.shared.u8 	%rs364, [%r27+16];
	ld.shared.u8 	%rs363, [%r27+17];
	ld.shared.u8 	%rs362, [%r27+18];
	bar.sync 	0;
	add.s32 	%r488, %r488, 5;
	add.s32 	%r487, %r487, -5;
	bra.uni 	$L__BB6_77;

}
	// .globl	_ZN3cub18CUB_300001_SM_10006detail10radix_sort30DeviceRadixSortHistogramKernelINS1_5radix10policy_hubIccyE10Policy1000ELNS0_9SortOrderE0EcyNS1_21identity_decomposer_tEEEvPT2_PKT1_SA_iiT3_
.visible .entry _ZN3cub18CUB_300001_SM_10006detail10radix_sort30DeviceRadixSortHistogramKernelINS1_5radix10policy_hubIccyE10Policy1000ELNS0_9SortOrderE0EcyNS1_21identity_decomposer_tEEEvPT2_PKT1_SA_iiT3_(
	.param .u64 .ptr .align 1 _ZN3cub18CUB_300001_SM_10006detail10radix_sort30DeviceRadixSortHistogramKernelINS1_5radix10policy_hubIccyE10Policy1000ELNS0_9SortOrderE0EcyNS1_21identity_decomposer_tEEEvPT2_PKT1_SA_iiT3__param_0,
	.param .u64 .ptr .align 1 _ZN3cub18CUB_300001_SM_10006detail10radix_sort30DeviceRadixSortHistogramKernelINS1_5radix10policy_hubIccyE10Policy1000ELNS0_9SortOrderE0EcyNS1_21identity_decomposer_tEEEvPT2_PKT1_SA_iiT3__param_1,
	.param .u64 _ZN3cub18CUB_300001_SM_10006detail10radix_sort30DeviceRadixSortHistogramKernelINS1_5radix10policy_hubIccyE10Policy1000ELNS0_9SortOrderE0EcyNS1_21identity_decomposer_tEEEvPT2_PKT1_SA_iiT3__param_2,
	.param .u32 _ZN3cub18CUB_300001_SM_10006detail10radix_sort30DeviceRadixSortHistogramKernelINS1_5radix10policy_hubIccyE10Policy1000ELNS0_9SortOrderE0EcyNS1_21identity_decomposer_tEEEvPT2_PKT1_SA_iiT3__param_3,
	.param .u32 _ZN3cub18CUB_300001_SM_10006detail10radix_sort30DeviceRadixSortHistogramKernelINS1_5radix10policy_hubIccyE10Policy1000ELNS0_9SortOrderE0EcyNS1_21identity_decomposer_tEEEvPT2_PKT1_SA_iiT3__param_4,
	.param .align 1 .b8 _ZN3cub18CUB_300001_SM_10006detail10radix_sort30DeviceRadixSortHistogramKernelINS1_5radix10policy_hubIccyE10Policy1000ELNS0_9SortOrderE0EcyNS1_21identity_decomposer_tEEEvPT2_PKT1_SA_iiT3__param_5[1]
)
.maxntid 128
{
	.reg .pred 	%p<91>;
	.reg .b16 	%rs<127>;
	.reg .b32 	%r<393>;
	.reg .b64 	%rd<135>;
	// demoted variable
	.shared .align 4 .b8 _ZZN3cub18CUB_300001_SM_10006detail10radix_sort30DeviceRadixSortHistogramKernelINS1_5radix10policy_hubIccyE10Policy1000ELNS0_9SortOrderE0EcyNS1_21identity_decomposer_tEEEvPT2_PKT1_SA_iiT3_E12temp_storage[1024];
	ld.param.u64 	%rd18, [_ZN3cub18CUB_300001_SM_10006detail10radix_sort30DeviceRadixSortHistogramKernelINS1_5radix10policy_hubIccyE10Policy1000ELNS0_9SortOrderE0EcyNS1_21identity_decomposer_tEEEvPT2_PKT1_SA_iiT3__param_0];
	ld.param.u64 	%rd19, [_ZN3cub18CUB_300001_SM_10006detail10radix_sort30DeviceRadixSortHistogramKernelINS1_5radix10policy_hubIccyE10Policy1000ELNS0_9SortOrderE0EcyNS1_21identity_decomposer_tEEEvPT2_PKT1_SA_iiT3__param_1];
	ld.param.u64 	%rd17, [_ZN3cub18CUB_300001_SM_10006detail10radix_sort30DeviceRadixSortHistogramKernelINS1_5radix10policy_hubIccyE10Policy1000ELNS0_9SortOrderE0EcyNS1_21identity_decomposer_tEEEvPT2_PKT1_SA_iiT3__param_2];
	ld.param.u32 	%r111, [_ZN3cub18CUB_300001_SM_10006detail10radix_sort30DeviceRadixSortHistogramKernelINS1_5radix10policy_hubIccyE10Policy1000ELNS0_9SortOrderE0EcyNS1_21identity_decomposer_tEEEvPT2_PKT1_SA_iiT3__param_3];
	ld.param.u32 	%r112, [_ZN3cub18CUB_300001_SM_10006detail10radix_sort30DeviceRadixSortHistogramKernelINS1_5radix10policy_hubIccyE10Policy1000ELNS0_9SortOrderE0EcyNS1_21identity_decomposer_tEEEvPT2_PKT1_SA_iiT3__param_4];
	cvta.to.global.u64 	%rd1, %rd19;
	cvta.to.global.u64 	%rd2, %rd18;
	setp.eq.s64 	%p2, %rd17, 0;
	@%p2 bra 	$L__BB7_153;
	sub.s32 	%r113, %r112, %r111;
	add.s32 	%r114, %r113, 7;
	shr.s32 	%r115, %r114, 31;
	shr.u32 	%r116, %r115, 29;
	add.s32 	%r117, %r114, %r116;
	shr.s32 	%r118, %r117, 3;
	mov.u32 	%r119, %tid.x;
	setp.gt.u32 	%p3, %r119, 255;
	setp.lt.s32 	%p4, %r114, 8;
	mov.u32 	%r120, %ctaid.x;
	shl.b32 	%r121, %r120, 11;
	cvt.u64.u32 	%rd3, %r121;
	mov.u32 	%r122, %nctaid.x;
	shl.b32 	%r123, %r122, 11;
	cvt.u64.u32 	%rd4, %r123;
	add.s32 	%r1, %r118, -1;
	and.b32  	%r2, %r118, 15;
	and.b32  	%r3, %r118, 7;
	add.s32 	%r4, %r3, -1;
	and.b32  	%r5, %r118, 3;
	or.pred  	%p1, %p3, %p4;
	shl.b32 	%r124, %r119, 2;
	mov.u32 	%r125, _ZZN3cub18CUB_300001_SM_10006detail10radix_sort30DeviceRadixSortHistogramKernelINS1_5radix10policy_hubIccyE10Policy1000ELNS0_9SortOrderE0EcyNS1_21identity_decomposer_tEEEvPT2_PKT1_SA_iiT3_E12temp_storage;
	add.s32 	%r6, %r125, %r124;
	and.b32  	%r7, %r118, 268435440;
	cvt.u64.u32 	%rd5, %r119;
	add.s32 	%r8, %r119, 128;
	add.s32 	%r9, %r119, 256;
	add.s32 	%r10, %r119, 384;
	add.s32 	%r11, %r119, 512;
	add.s32 	%r12, %r119, 640;
	add.s32 	%r13, %r119, 768;
	or.b32  	%r14, %r119, 1024;
	add.s32 	%r15, %r119, 1920;
	and.b32  	%r16, %r118, 268435448;
	and.b32  	%r17, %r118, 1;
	neg.s32 	%r18, %r7;
	add.s32 	%r19, %r6, 8192;
	add.s64 	%rd21, %rd17, -1;
	shr.u64 	%rd22, %rd21, 30;
	add.s64 	%rd23, %rd22, 1;
	min.u64 	%rd6, %rd23, %rd17;
	mov.b64 	%rd133, 0;
$L__BB7_2:
	@%p1 bra 	$L__BB7_30;
	setp.lt.u32 	%p5, %r1, 15;
	mov.b32 	%r377, 0;
	@%p5 bra 	$L__BB7_6;
	mov.u32 	%r374, %r19;
	mov.u32 	%r375, %r18;
$L__BB7_5:
	.pragma "nounroll";
	mov.b32 	%r127, 0;
	st.shared.u32 	[%r374+-8192], %r127;
	st.shared.u32 	[%r374+-7168], %r127;
	st.shared.u32 	[%r374+-6144], %r127;
	st.shared.u32 	[%r374+-5120], %r127;
	st.shared.u32 	[%r374+-4096], %r127;
	st.shared.u32 	[%r374+-3072], %r127;
	st.shared.u32 	[%r374+-2048], %r127;
	st.shared.u32 	[%r374+-1024], %r127;
	st.shared.u32 	[%r374], %r127;
	st.shared.u32 	[%r374+1024], %r127;
	st.shared.u32 	[%r374+2048], %r127;
	st.shared.u32 	[%r374+3072], %r127;
	st.shared.u32 	[%r374+4096], %r127;
	st.shared.u32 	[%r374+5120], %r127;
	st.shared.u32 	[%r374+6144], %r127;
	st.shared.u32 	[%r374+7168], %r127;
	add.s32 	%r375, %r375, 16;
	add.s32 	%r374, %r374, 16384;
	setp.ne.s32 	%p6, %r375, 0;
	mov.u32 	%r377, %r7;
	@%p6 bra 	$L__BB7_5;
$L__BB7_6:
	add.s32 	%r25, %r2, -1;
	setp.eq.s32 	%p7, %r2, 0;
	@%p7 bra 	$L__BB7_16;
	setp.lt.u32 	%p8, %r25, 7;
	@%p8 bra 	$L__BB7_9;
	shl.b32 	%r128, %r377, 10;
	add.s32 	%r129, %r6, %r128;
	mov.b32 	%r130, 0;
	st.shared.u32 	[%r129], %r130;
	st.shared.u32 	[%r129+1024], %r130;
	st.shared.u32 	[%r129+2048], %r130;
	st.shared.u32 	[%r129+3072], %r130;
	st.shared.u32 	[%r129+4096], %r130;
	st.shared.u32 	[%r129+5120], %r130;
	st.shared.u32 	[%r129+6144], %r130;
	st.shared.u32 	[%r129+7168], %r130;
	add.s32 	%r377, %r377, 8;
$L__BB7_9:
	setp.eq.s32 	%p9, %r3, 0;
	@%p9 bra 	$L__BB7_16;
	setp.lt.u32 	%p10, %r4, 3;
	@%p10 bra 	$L__BB7_12;
	shl.b32 	%r131, %r377, 10;
	add.s32 	%r132, %r6, %r131;
	mov.b32 	%r133, 0;
	st.shared.u32 	[%r132], %r133;
	st.shared.u32 	[%r132+1024], %r133;
	st.shared.u32 	[%r132+2048], %r133;
	st.shared.u32 	[%r132+3072], %r133;
	add.s32 	%r377, %r377, 4;
$L__BB7_12:
	setp.eq.s32 	%p11, %r5, 0;
	@%p11 bra 	$L__BB7_16;
	setp.eq.s32 	%p12, %r5, 1;
	shl.b32 	%r134, %r377, 10;
	add.s32 	%r30, %r6, %r134;
	mov.b32 	%r135, 0;
	st.shared.u32 	[%r30], %r135;
	@%p12 bra 	$L__BB7_16;
	setp.eq.s32 	%p13, %r5, 2;
	mov.b32 	%r136, 0;
	st.shared.u32 	[%r30+1024], %r136;
	@%p13 bra 	$L__BB7_16;
	mov.b32 	%r137, 0;
	st.shared.u32 	[%r30+2048], %r137;
$L__BB7_16:
	cvt.u32.u64 	%r138, %rd5;
	setp.gt.u32 	%p14, %r138, 127;
	@%p14 bra 	$L__BB7_30;
	setp.lt.u32 	%p15, %r1, 15;
	mov.b32 	%r381, 0;
	@%p15 bra 	$L__BB7_20;
	mov.b32 	%r379, 0;
$L__BB7_19:
	.pragma "nounroll";
	shl.b32 	%r141, %r379, 10;
	add.s32 	%r142, %r6, %r141;
	mov.b32 	%r143, 0;
	st.shared.u32 	[%r142+512], %r143;
	st.shared.u32 	[%r142+1536], %r143;
	st.shared.u32 	[%r142+2560], %r143;
	st.shared.u32 	[%r142+3584], %r143;
	st.shared.u32 	[%r142+4608], %r143;
	st.shared.u32 	[%r142+5632], %r143;
	st.shared.u32 	[%r142+6656], %r143;
	st.shared.u32 	[%r142+7680], %r143;
	st.shared.u32 	[%r142+8704], %r143;
	st.shared.u32 	[%r142+9728], %r143;
	st.shared.u32 	[%r142+10752], %r143;
	st.shared.u32 	[%r142+11776], %r143;
	st.shared.u32 	[%r142+12800], %r143;
	st.shared.u32 	[%r142+13824], %r143;
	st.shared.u32 	[%r142+14848], %r143;
	st.shared.u32 	[%r142+15872], %r143;
	add.s32 	%r379, %r379, 16;
	setp.ne.s32 	%p16, %r379, %r7;
	mov.u32 	%r381, %r7;
	@%p16 bra 	$L__BB7_19;
$L__BB7_20:
	setp.eq.s32 	%p17, %r2, 0;
	@%p17 bra 	$L__BB7_30;
	setp.lt.u32 	%p18, %r25, 7;
	@%p18 bra 	$L__BB7_23;
	shl.b32 	%r144, %r381, 10;
	add.s32 	%r145, %r6, %r144;
	mov.b32 	%r146, 0;
	st.shared.u32 	[%r145+512], %r146;
	st.shared.u32 	[%r145+1536], %r146;
	st.shared.u32 	[%r145+2560], %r146;
	st.shared.u32 	[%r145+3584], %r146;
	st.shared.u32 	[%r145+4608], %r146;
	st.shared.u32 	[%r145+5632], %r146;
	st.shared.u32 	[%r145+6656], %r146;
	st.shared.u32 	[%r145+7680], %r146;
	add.s32 	%r381, %r381, 8;
$L__BB7_23:
	setp.eq.s32 	%p19, %r3, 0;
	@%p19 bra 	$L__BB7_30;
	setp.lt.u32 	%p20, %r4, 3;
	@%p20 bra 	$L__BB7_26;
	shl.b32 	%r147, %r381, 10;
	add.s32 	%r148, %r6, %r147;
	mov.b32 	%r149, 0;
	st.shared.u32 	[%r148+512], %r149;
	st.shared.u32 	[%r148+1536], %r149;
	st.shared.u32 	[%r148+2560], %r149;
	st.shared.u32 	[%r148+3584], %r149;
	add.s32 	%r381, %r381, 4;
$L__BB7_26:
	setp.eq.s32 	%p21, %r5, 0;
	@%p21 bra 	$L__BB7_30;
	setp.eq.s32 	%p22, %r5, 1;
	shl.b32 	%r150, %r381, 10;
	add.s32 	%r38, %r6, %r150;
	mov.b32 	%r151, 0;
	st.shared.u32 	[%r38+512], %r151;
	@%p22 bra 	$L__BB7_30;
	setp.eq.s32 	%p23, %r5, 2;
	mov.b32 	%r152, 0;
	st.shared.u32 	[%r38+1536], %r152;
	@%p23 bra 	$L__BB7_30;
	mov.b32 	%r153, 0;
	st.shared.u32 	[%r38+2560], %r153;
$L__BB7_30:
	bar.sync 	0;
	bar.sync 	0;
	shl.b64 	%rd8, %rd133, 30;
	sub.s64 	%rd24, %rd17, %rd8;
	min.u64 	%rd9, %rd24, 1073741824;
	setp.le.u64 	%p24, %rd9, %rd3;
	@%p24 bra 	$L__BB7_70;
	mov.u64 	%rd134, %rd3;
$L__BB7_32:
	add.s64 	%rd11, %rd134, %rd8;
	sub.s64 	%rd12, %rd17, %rd11;
	setp.lt.u64 	%p25, %rd12, 2048;
	@%p25 bra 	$L__BB7_34;
	add.s64 	%rd26, %rd11, %rd5;
	add.s64 	%rd27, %rd1, %rd26;
	ld.global.u8 	%rs126, [%rd27];
	ld.global.u8 	%rs125, [%rd27+128];
	ld.global.u8 	%rs124, [%rd27+256];
	ld.global.u8 	%rs123, [%rd27+384];
	ld.global.u8 	%rs122, [%rd27+512];
	ld.global.u8 	%rs121, [%rd27+640];
	ld.global.u8 	%rs120, [%rd27+768];
	ld.global.u8 	%rs119, [%rd27+896];
	ld.global.u8 	%rs118, [%rd27+1024];
	ld.global.u8 	%rs117, [%rd27+1152];
	ld.global.u8 	%rs116, [%rd27+1280];
	ld.global.u8 	%rs115, [%rd27+1408];
	ld.global.u8 	%rs114, [%rd27+1536];
	ld.global.u8 	%rs113, [%rd27+1664];
	ld.global.u8 	%rs112, [%rd27+1792];
	ld.global.u8 	%rs111, [%rd27+1920];
	bra.uni 	$L__BB7_66;
$L__BB7_34:
	cvt.u32.u64 	%r154, %rd5;
	cvt.u32.u64 	%r39, %rd12;
	setp.ge.s32 	%p26, %r154, %r39;
	add.s64 	%rd25, %rd11, %rd5;
	add.s64 	%rd13, %rd1, %rd25;
	mov.b16 	%rs126, 127;
	@%p26 bra 	$L__BB7_36;
	ld.global.u8 	%rs126, [%rd13];
$L__BB7_36:
	setp.ge.s32 	%p27, %r8, %r39;
	mov.b16 	%rs125, 127;
	@%p27 bra 	$L__BB7_38;
	ld.global.u8 	%rs125, [%rd13+128];
$L__BB7_38:
	setp.ge.s32 	%p28, %r9, %r39;
	mov.b16 	%rs124, 127;
	@%p28 bra 	$L__BB7_40;
	ld.global.u8 	%rs124, [%rd13+256];
$L__BB7_40:
	setp.ge.s32 	%p29, %r10, %r39;
	mov.b16 	%rs123, 127;
	@%p29 bra 	$L__BB7_42;
	ld.global.u8 	%rs123, [%rd13+384];
$L__BB7_42:
	setp.ge.s32 	%p30, %r11, %r39;
	mov.b16 	%rs122, 127;
	@%p30 bra 	$L__BB7_44;
	ld.global.u8 	%rs122, [%rd13+512];
$L__BB7_44:
	setp.ge.s32 	%p31, %r12, %r39;
	mov.b16 	%rs121, 127;
	@%p31 bra 	$L__BB7_46;
	ld.global.u8 	%rs121, [%rd13+640];
$L__BB7_46:
	setp.ge.s32 	%p32, %r13, %r39;
	mov.b16 	%rs120, 127;
	@%p32 bra 	$L__BB7_48;
	ld.global.u8 	%rs120, [%rd13+768];
$L__BB7_48:
	mov.u32 	%r155, %tid.x;
	add.s32 	%r156, %r155, 896;
	setp.ge.s32 	%p33, %r156, %r39;
	mov.b16 	%rs119, 127;
	@%p33 bra 	$L__BB7_50;
	ld.global.u8 	%rs119, [%rd13+896];
$L__BB7_50:
	setp.ge.s32 	%p34, %r14, %r39;
	mov.b16 	%rs118, 127;
	@%p34 bra 	$L__BB7_52;
	ld.global.u8 	%rs118, [%rd13+1024];
$L__BB7_52:
	add.s32 	%r158, %r155, 1152;
	setp.ge.s32 	%p35, %r158, %r39;
	mov.b16 	%rs117, 127;
	@%p35 bra 	$L__BB7_54;
	ld.global.u8 	%rs117, [%rd13+1152];
$L__BB7_54:
	add.s32 	%r160, %r155, 1280;
	setp.ge.s32 	%p36, %r160, %r39;
	mov.b16 	%rs116, 127;
	@%p36 bra 	$L__BB7_56;
	ld.global.u8 	%rs116, [%rd13+1280];
$L__BB7_56:
	add.s32 	%r162, %r155, 1408;
	setp.ge.s32 	%p37, %r162, %r39;
	mov.b16 	%rs115, 127;
	@%p37 bra 	$L__BB7_58;
	ld.global.u8 	%rs115, [%rd13+1408];
$L__BB7_58:
	add.s32 	%r164, %r155, 1536;
	setp.ge.s32 	%p38, %r164, %r39;
	mov.b16 	%rs114, 127;
	@%p38 bra 	$L__BB7_60;
	ld.global.u8 	%rs114, [%rd13+1536];
$L__BB7_60:
	add.s32 	%r166, %r155, 1664;
	setp.ge.s32 	%p39, %r166, %r39;
	mov.b16 	%rs113, 127;
	@%p39 bra 	$L__BB7_62;
	ld.global.u8 	%rs113, [%rd13+1664];
$L__BB7_62:
	add.s32 	%r168, %r155, 1792;
	setp.ge.s32 	%p40, %r168, %r39;
	mov.b16 	%rs112, 127;
	@%p40 bra 	$L__BB7_64;
	ld.global.u8 	%rs112, [%rd13+1792];
$L__BB7_64:
	setp.ge.s32 	%p41, %r15, %r39;
	mov.b16 	%rs111, 127;
	@%p41 bra 	$L__BB7_66;
	ld.global.u8 	%rs111, [%rd13+1920];
$L__BB7_66:
	setp.le.s32 	%p42, %r112, %r111;
	@%p42 bra 	$L__BB7_69;
	xor.b16  	%rs80, %rs111, 128;
	xor.b16  	%rs81, %rs112, 128;
	xor.b16  	%rs82, %rs113, 128;
	xor.b16  	%rs83, %rs114, 128;
	xor.b16  	%rs84, %rs115, 128;
	xor.b16  	%rs85, %rs116, 128;
	xor.b16  	%rs86, %rs117, 128;
	xor.b16  	%rs87, %rs118, 128;
	xor.b16  	%rs88, %rs119, 128;
	xor.b16  	%rs89, %rs120, 128;
	xor.b16  	%rs90, %rs121, 128;
	xor.b16  	%rs91, %rs122, 128;
	xor.b16  	%rs92, %rs123, 128;
	xor.b16  	%rs93, %rs124, 128;
	xor.b16  	%rs94, %rs125, 128;
	xor.b16  	%rs95, %rs126, 128;
	cvt.u32.u16 	%r170, %rs95;
	and.b32  	%r40, %r170, 255;
	cvt.u32.u16 	%r171, %rs94;
	and.b32  	%r41, %r171, 255;
	cvt.u32.u16 	%r172, %rs93;
	and.b32  	%r42, %r172, 255;
	cvt.u32.u16 	%r173, %rs92;
	and.b32  	%r43, %r173, 255;
	cvt.u32.u16 	%r174, %rs91;
	and.b32  	%r44, %r174, 255;
	cvt.u32.u16 	%r175, %rs90;
	and.b32  	%r45, %r175, 255;
	cvt.u32.u16 	%r176, %rs89;
	and.b32  	%r46, %r176, 255;
	cvt.u32.u16 	%r177, %rs88;
	and.b32  	%r47, %r177, 255;
	cvt.u32.u16 	%r178, %rs87;
	and.b32  	%r48, %r178, 255;
	cvt.u32.u16 	%r179, %rs86;
	and.b32  	%r49, %r179, 255;
	cvt.u32.u16 	%r180, %rs85;
	and.b32  	%r50, %r180, 255;
	cvt.u32.u16 	%r181, %rs84;
	and.b32  	%r51, %r181, 255;
	cvt.u32.u16 	%r182, %rs83;
	and.b32  	%r52, %r182, 255;
	cvt.u32.u16 	%r183, %rs82;
	and.b32  	%r53, %r183, 255;
	cvt.u32.u16 	%r184, %rs81;
	and.b32  	%r54, %r184, 255;
	cvt.u32.u16 	%r185, %rs80;
	and.b32  	%r55, %r185, 255;
	mov.b32 	%r383, 0;
	mov.u32 	%r384, %r111;
$L__BB7_68:
	sub.s32 	%r186, %r112, %r384;
	shl.b32 	%r187, %r383, 10;
	mov.u32 	%r188, _ZZN3cub18CUB_300001_SM_10006detail10radix_sort30DeviceRadixSortHistogramKernelINS1_5radix10policy_hubIccyE10Policy1000ELNS0_9SortOrderE0EcyNS1_21identity_decomposer_tEEEvPT2_PKT1_SA_iiT3_E12temp_storage;
	add.s32 	%r189, %r188, %r187;
	and.b32  	%r190, %r384, 255;
	min.s32 	%r191, %r186, 8;
	mov.b32 	%r192, -1;
	shl.b32 	%r193, %r192, %r191;
	not.b32 	%r194, %r193;
	shr.u32 	%r195, %r40, %r190;
	and.b32  	%r196, %r195, %r194;
	shl.b32 	%r197, %r196, 2;
	add.s32 	%r198, %r189, %r197;
	atom.shared.add.u32 	%r199, [%r198], 1;
	shr.u32 	%r200, %r41, %r190;
	and.b32  	%r201, %r200, %r194;
	shl.b32 	%r202, %r201, 2;
	add.s32 	%r203, %r189, %r202;
	atom.shared.add.u32 	%r204, [%r203], 1;
	shr.u32 	%r205, %r42, %r190;
	and.b32  	%r206, %r205, %r194;
	shl.b32 	%r207, %r206, 2;
	add.s32 	%r208, %r189, %r207;
	atom.shared.add.u32 	%r209, [%r208], 1;
	shr.u32 	%r210, %r43, %r190;
	and.b32  	%r211, %r210, %r194;
	shl.b32 	%r212, %r211, 2;
	add.s32 	%r213, %r189, %r212;
	atom.shared.add.u32 	%r214, [%r213], 1;
	shr.u32 	%r215, %r44, %r190;
	and.b32  	%r216, %r215, %r194;
	shl.b32 	%r217, %r216, 2;
	add.s32 	%r218, %r189, %r217;
	atom.shared.add.u32 	%r219, [%r218], 1;
	shr.u32 	%r220, %r45, %r190;
	and.b32  	%r221, %r220, %r194;
	shl.b32 	%r222, %r221, 2;
	add.s32 	%r223, %r189, %r222;
	atom.shared.add.u32 	%r224, [%r223], 1;
	shr.u32 	%r225, %r46, %r190;
	and.b32  	%r226, %r225, %r194;
	shl.b32 	%r227, %r226, 2;
	add.s32 	%r228, %r189, %r227;
	atom.shared.add.u32 	%r229, [%r228], 1;
	shr.u32 	%r230, %r47, %r190;
	and.b32  	%r231, %r230, %r194;
	shl.b32 	%r232, %r231, 2;
	add.s32 	%r233, %r189, %r232;
	atom.shared.add.u32 	%r234, [%r233], 1;
	shr.u32 	%r235, %r48, %r190;
	and.b32  	%r236, %r235, %r194;
	shl.b32 	%r237, %r236, 2;
	add.s32 	%r238, %r189, %r237;
	atom.shared.add.u32 	%r239, [%r238], 1;
	shr.u32 	%r240, %r49, %r190;
	and.b32  	%r241, %r240, %r194;
	shl.b32 	%r242, %r241, 2;
	add.s32 	%r243, %r189, %r242;
	atom.shared.add.u32 	%r244, [%r243], 1;
	shr.u32 	%r245, %r50, %r190;
	and.b32  	%r246, %r245, %r194;
	shl.b32 	%r247, %r246, 2;
	add.s32 	%r248, %r189, %r247;
	atom.shared.add.u32 	%r249, [%r248], 1;
	shr.u32 	%r250, %r51, %r190;
	and.b32  	%r251, %r250, %r194;
	shl.b32 	%r252, %r251, 2;
	add.s32 	%r253, %r189, %r252;
	atom.shared.add.u32 	%r254, [%r253], 1;
	shr.u32 	%r255, %r52, %r190;
	and.b32  	%r256, %r255, %r194;
	shl.b32 	%r257, %r256, 2;
	add.s32 	%r258, %r189, %r257;
	atom.shared.add.u32 	%r259, [%r258], 1;
	shr.u32 	%r260, %r53, %r190;
	and.b32  	%r261, %r260, %r194;
	shl.b32 	%r262, %r261, 2;
	add.s32 	%r263, %r189, %r262;
	atom.shared.add.u32 	%r264, [%r263], 1;
	shr.u32 	%r265, %r54, %r190;
	and.b32  	%r266, %r265, %r194;
	shl.b32 	%r267, %r266, 2;
	add.s32 	%r268, %r189, %r267;
	atom.shared.add.u32 	%r269, [%r268], 1;
	shr.u32 	%r270, %r55, %r190;
	and.b32  	%r271, %r270, %r194;
	shl.b32 	%r272, %r271, 2;
	add.s32 	%r273, %r189, %r272;
	atom.shared.add.u32 	%r274, [%r273], 1;
	add.s32 	%r384, %r384, 8;
	add.s32 	%r383, %r383, 1;
	setp.lt.s32 	%p43, %r384, %r112;
	@%p43 bra 	$L__BB7_68;
$L__BB7_69:
	add.s64 	%rd134, %rd134, %rd4;
	setp.lt.u64 	%p44, %rd134, %rd9;
	@%p44 bra 	$L__BB7_32;
$L__BB7_70:
	bar.sync 	0;
	@%p1 bra 	$L__BB7_152;
	setp.lt.u32 	%p45, %r1, 7;
	mov.b32 	%r387, 0;
	@%p45 bra 	$L__BB7_90;
	mov.b32 	%r385, 0;
$L__BB7_73:
	.pragma "nounroll";
	shl.b32 	%r277, %r385, 10;
	add.s32 	%r61, %r6, %r277;
	ld.shared.u32 	%r62, [%r61];
	setp.eq.s32 	%p46, %r62, 0;
	@%p46 bra 	$L__BB7_75;
	cvt.u32.u64 	%r278, %rd5;
	shl.b32 	%r279, %r385, 8;
	add.s32 	%r280, %r279, %r278;
	mul.wide.u32 	%rd28, %r280, 8;
	add.s64 	%rd29, %rd2, %rd28;
	cvt.u64.u32 	%rd30, %r62;
	atom.global.add.u64 	%rd31, [%rd29], %rd30;
$L__BB7_75:
	ld.shared.u32 	%r63, [%r61+1024];
	setp.eq.s32 	%p47, %r63, 0;
	@%p47 bra 	$L__BB7_77;
	cvt.u32.u64 	%r281, %rd5;
	shl.b32 	%r282, %r385, 8;
	add.s32 	%r283, %r282, %r281;
	add.s32 	%r284, %r283, 256;
	mul.wide.u32 	%rd32, %r284, 8;
	add.s64 	%rd33, %rd2, %rd32;
	cvt.u64.u32 	%rd34, %r63;
	atom.global.add.u64 	%rd35, [%rd33], %rd34;
$L__BB7_77:
	ld.shared.u32 	%r64, [%r61+2048];
	setp.eq.s32 	%p48, %r64, 0;
	@%p48 bra 	$L__BB7_79;
	cvt.u32.u64 	%r285, %rd5;
	shl.b32 	%r286, %r385, 8;
	add.s32 	%r287, %r286, %r285;
	add.s32 	%r288, %r287, 512;
	mul.wide.u32 	%rd36, %r288, 8;
	add.s64 	%rd37, %rd2, %rd36;
	cvt.u64.u32 	%rd38, %r64;
	atom.global.add.u64 	%rd39, [%rd37], %rd38;
$L__BB7_79:
	ld.shared.u32 	%r65, [%r61+3072];
	setp.eq.s32 	%p49, %r65, 0;
	@%p49 bra 	$L__BB7_81;
	cvt.u32.u64 	%r289, %rd5;
	shl.b32 	%r290, %r385, 8;
	add.s32 	%r291, %r290, %r289;
	add.s32 	%r292, %r291, 768;
	mul.wide.u32 	%rd40, %r292, 8;
	add.s64 	%rd41, %rd2, %rd40;
	cvt.u64.u32 	%rd42, %r65;
	atom.global.add.u64 	%rd43, [%rd41], %rd42;
$L__BB7_81:
	ld.shared.u32 	%r66, [%r61+4096];
	setp.eq.s32 	%p50, %r66, 0;
	@%p50 bra 	$L__BB7_83;
	cvt.u32.u64 	%r293, %rd5;
	shl.b32 	%r294, %r385, 8;
	add.s32 	%r295, %r294, %r293;
	add.s32 	%r296, %r295, 1024;
	mul.wide.u32 	%rd44, %r296, 8;
	add.s64 	%rd45, %rd2, %rd44;
	cvt.u64.u32 	%rd46, %r66;
	atom.global.add.u64 	%rd47, [%rd45], %rd46;
$L__BB7_83:
	ld.shared.u32 	%r67, [%r61+5120];
	setp.eq.s32 	%p51, %r67, 0;
	@%p51 bra 	$L__BB7_85;
	cvt.u32.u64 	%r297, %rd5;
	shl.b32 	%r298, %r385, 8;
	add.s32 	%r299, %r298, %r297;
	add.s32 	%r300, %r299, 1280;
	mul.wide.u32 	%rd48, %r300, 8;
	add.s64 	%rd49, %rd2, %rd48;
	cvt.u64.u32 	%rd50, %r67;
	atom.global.add.u64 	%rd51, [%rd49], %rd50;
$L__BB7_85:
	ld.shared.u32 	%r68, [%r61+6144];
	setp.eq.s32 	%p52, %r68, 0;
	@%p52 bra 	$L__BB7_87;
	cvt.u32.u64 	%r301, %rd5;
	shl.b32 	%r302, %r385, 8;
	add.s32 	%r303, %r302, %r301;
	add.s32 	%r304, %r303, 1536;
	mul.wide.u32 	%rd52, %r304, 8;
	add.s64 	%rd53, %rd2, %rd52;
	cvt.u64.u32 	%rd54, %r68;
	atom.global.add.u64 	%rd55, [%rd53], %rd54;
$L__BB7_87:
	ld.shared.u32 	%r69, [%r61+7168];
	setp.eq.s32 	%p53, %r69, 0;
	@%p53 bra 	$L__BB7_89;
	cvt.u32.u64 	%r305, %rd5;
	shl.b32 	%r306, %r385, 8;
	add.s32 	%r307, %r306, %r305;
	add.s32 	%r308, %r307, 1792;
	mul.wide.u32 	%rd56, %r308, 8;
	add.s64 	%rd57, %rd2, %rd56;
	cvt.u64.u32 	%rd58, %r69;
	atom.global.add.u64 	%rd59, [%rd57], %rd58;
$L__BB7_89:
	add.s32 	%r385, %r385, 8;
	setp.ne.s32 	%p54, %r385, %r16;
	mov.u32 	%r387, %r16;
	@%p54 bra 	$L__BB7_73;
$L__BB7_90:
	add.s32 	%r72, %r5, -1;
	setp.eq.s32 	%p55, %r3, 0;
	@%p55 bra 	$L__BB7_111;
	setp.lt.u32 	%p56, %r4, 3;
	@%p56 bra 	$L__BB7_101;
	shl.b32 	%r309, %r387, 10;
	add.s32 	%r73, %r6, %r309;
	ld.shared.u32 	%r74, [%r73];
	setp.eq.s32 	%p57, %r74, 0;
	@%p57 bra 	$L__BB7_94;
	cvt.u32.u64 	%r310, %rd5;
	shl.b32 	%r311, %r387, 8;
	add.s32 	%r312, %r311, %r310;
	mul.wide.u32 	%rd60, %r312, 8;
	add.s64 	%rd61, %rd2, %rd60;
	cvt.u64.u32 	%rd62, %r74;
	atom.global.add.u64 	%rd63, [%rd61], %rd62;
$L__BB7_94:
	ld.shared.u32 	%r75, [%r73+1024];
	setp.eq.s32 	%p58, %r75, 0;
	@%p58 bra 	$L__BB7_96;
	cvt.u32.u64 	%r313, %rd5;
	shl.b32 	%r314, %r387, 8;
	add.s32 	%r315, %r314, %r313;
	add.s32 	%r316, %r315, 256;
	mul.wide.u32 	%rd64, %r316, 8;
	add.s64 	%rd65, %rd2, %rd64;
	cvt.u64.u32 	%rd66, %r75;
	atom.global.add.u64 	%rd67, [%rd65], %rd66;
$L__BB7_96:
	ld.shared.u32 	%r76, [%r73+2048];
	setp.eq.s32 	%p59, %r76, 0;
	@%p59 bra 	$L__BB7_98;
	cvt.u32.u64 	%r317, %rd5;
	shl.b32 	%r318, %r387, 8;
	add.s32 	%r319, %r318, %r317;
	add.s32 	%r320, %r319, 512;
	mul.wide.u32 	%rd68, %r320, 8;
	add.s64 	%rd69, %rd2, %rd68;
	cvt.u64.u32 	%rd70, %r76;
	atom.global.add.u64 	%rd71, [%rd69], %rd70;
$L__BB7_98:
	ld.shared.u32 	%r77, [%r73+3072];
	setp.eq.s32 	%p60, %r77, 0;
	@%p60 bra 	$L__BB7_100;
	cvt.u32.u64 	%r321, %rd5;
	shl.b32 	%r322, %r387, 8;
	add.s32 	%r323, %r322, %r321;
	add.s32 	%r324, %r323, 768;
	mul.wide.u32 	%rd72, %r324, 8;
	add.s64 	%rd73, %rd2, %rd72;
	cvt.u64.u32 	%rd74, %r77;
	atom.global.add.u64 	%rd75, [%rd73], %rd74;
$L__BB7_100:
	add.s32 	%r387, %r387, 4;
$L__BB7_101:
	setp.eq.s32 	%p61, %r5, 0;
	@%p61 bra 	$L__BB7_111;
	setp.eq.s32 	%p62, %r72, 0;
	@%p62 bra 	$L__BB7_108;
	shl.b32 	%r325, %r387, 10;
	add.s32 	%r80, %r6, %r325;
	ld.shared.u32 	%r81, [%r80];
	setp.eq.s32 	%p63, %r81, 0;
	@%p63 bra 	$L__BB7_105;
	cvt.u32.u64 	%r326, %rd5;
	shl.b32 	%r327, %r387, 8;
	add.s32 	%r328, %r327, %r326;
	mul.wide.u32 	%rd76, %r328, 8;
	add.s64 	%rd77, %rd2, %rd76;
	cvt.u64.u32 	%rd78, %r81;
	atom.global.add.u64 	%rd79, [%rd77], %rd78;
$L__BB7_105:
	ld.shared.u32 	%r82, [%r80+1024];
	setp.eq.s32 	%p64, %r82, 0;
	@%p64 bra 	$L__BB7_107;
	cvt.u32.u64 	%r329, %rd5;
	shl.b32 	%r330, %r387, 8;
	add.s32 	%r331, %r330, %r329;
	add.s32 	%r332, %r331, 256;
	mul.wide.u32 	%rd80, %r332, 8;
	add.s64 	%rd81, %rd2, %rd80;
	cvt.u64.u32 	%rd82, %r82;
	atom.global.add.u64 	%rd83, [%rd81], %rd82;
$L__BB7_107:
	add.s32 	%r387, %r387, 2;
$L__BB7_108:
	setp.eq.s32 	%p65, %r17, 0;
	@%p65 bra 	$L__BB7_111;
	shl.b32 	%r333, %r387, 10;
	add.s32 	%r334, %r6, %r333;
	ld.shared.u32 	%r85, [%r334];
	setp.eq.s32 	%p66, %r85, 0;
	@%p66 bra 	$L__BB7_111;
	cvt.u32.u64 	%r335, %rd5;
	shl.b32 	%r336, %r387, 8;
	add.s32 	%r337, %r336, %r335;
	mul.wide.u32 	%rd84, %r337, 8;
	add.s64 	%rd85, %rd2, %rd84;
	cvt.u64.u32 	%rd86, %r85;
	atom.global.add.u64 	%rd87, [%rd85], %rd86;
$L__BB7_111:
	cvt.u32.u64 	%r338, %rd5;
	setp.gt.u32 	%p67, %r338, 127;
	@%p67 bra 	$L__BB7_152;
	setp.lt.u32 	%p68, %r1, 7;
	mov.b32 	%r391, 0;
	@%p68 bra 	$L__BB7_131;
	mov.b32 	%r389, 0;
$L__BB7_114:
	.pragma "nounroll";
	shl.b32 	%r342, %r389, 10;
	add.s32 	%r87, %r6, %r342;
	ld.shared.u32 	%r88, [%r87+512];
	setp.eq.s32 	%p69, %r88, 0;
	shl.b32 	%r343, %r389, 8;
	add.s32 	%r344, %r343, %r338;
	mul.wide.u32 	%rd88, %r344, 8;
	add.s64 	%rd15, %rd2, %rd88;
	@%p69 bra 	$L__BB7_116;
	cvt.u64.u32 	%rd89, %r88;
	atom.global.add.u64 	%rd90, [%rd15+1024], %rd89;
$L__BB7_116:
	ld.shared.u32 	%r89, [%r87+1536];
	setp.eq.s32 	%p70, %r89, 0;
	@%p70 bra 	$L__BB7_118;
	cvt.u64.u32 	%rd91, %r89;
	atom.global.add.u64 	%rd92, [%rd15+3072], %rd91;
$L__BB7_118:
	ld.shared.u32 	%r90, [%r87+2560];
	setp.eq.s32 	%p71, %r90, 0;
	@%p71 bra 	$L__BB7_120;
	cvt.u64.u32 	%rd93, %r90;
	atom.global.add.u64 	%rd94, [%rd15+5120], %rd93;
$L__BB7_120:
	ld.shared.u32 	%r91, [%r87+3584];
	setp.eq.s32 	%p72, %r91, 0;
	@%p72 bra 	$L__BB7_122;
	cvt.u64.u32 	%rd95, %r91;
	atom.global.add.u64 	%rd96, [%rd15+7168], %rd95;
$L__BB7_122:
	ld.shared.u32 	%r92, [%r87+4608];
	setp.eq.s32 	%p73, %r92, 0;
	@%p73 bra 	$L__BB7_124;
	cvt.u64.u32 	%rd97, %r92;
	atom.global.add.u64 	%rd98, [%rd15+9216], %rd97;
$L__BB7_124:
	ld.shared.u32 	%r93, [%r87+5632];
	setp.eq.s32 	%p74, %r93, 0;
	@%p74 bra 	$L__BB7_126;
	cvt.u64.u32 	%rd99, %r93;
	atom.global.add.u64 	%rd100, [%rd15+11264], %rd99;
$L__BB7_126:
	ld.shared.u32 	%r94, [%r87+6656];
	setp.eq.s32 	%p75, %r94, 0;
	@%p75 bra 	$L__BB7_128;
	cvt.u64.u32 	%rd101, %r94;
	atom.global.add.u64 	%rd102, [%rd15+13312], %rd101;
$L__BB7_128:
	ld.shared.u32 	%r95, [%r87+7680];
	setp.eq.s32 	%p76, %r95, 0;
	@%p76 bra 	$L__BB7_130;
	cvt.u64.u32 	%rd103, %r95;
	atom.global.add.u64 	%rd104, [%rd15+15360], %rd103;
$L__BB7_130:
	add.s32 	%r389, %r389, 8;
	setp.ne.s32 	%p77, %r389, %r16;
	mov.u32 	%r391, %r16;
	@%p77 bra 	$L__BB7_114;
$L__BB7_131:
	setp.eq.s32 	%p78, %r3, 0;
	@%p78 bra 	$L__BB7_152;
	setp.lt.u32 	%p79, %r4, 3;
	@%p79 bra 	$L__BB7_142;
	shl.b32 	%r345, %r391, 10;
	add.s32 	%r98, %r6, %r345;
	ld.shared.u32 	%r99, [%r98+512];
	setp.eq.s32 	%p80, %r99, 0;
	@%p80 bra 	$L__BB7_135;
	shl.b32 	%r347, %r391, 8;
	add.s32 	%r348, %r347, %r338;
	mul.wide.u32 	%rd105, %r348, 8;
	add.s64 	%rd106, %rd2, %rd105;
	cvt.u64.u32 	%rd107, %r99;
	atom.global.add.u64 	%rd108, [%rd106+1024], %rd107;
$L__BB7_135:
	ld.shared.u32 	%r100, [%r98+1536];
	setp.eq.s32 	%p81, %r100, 0;
	@%p81 bra 	$L__BB7_137;
	shl.b32 	%r350, %r391, 8;
	add.s32 	%r351, %r350, %r338;
	add.s32 	%r352, %r351, 256;
	mul.wide.u32 	%rd109, %r352, 8;
	add.s64 	%rd110, %rd2, %rd109;
	cvt.u64.u32 	%rd111, %r100;
	atom.global.add.u64 	%rd112, [%rd110+1024], %rd111;
$L__BB7_137:
	ld.shared.u32 	%r101, [%r98+2560];
	setp.eq.s32 	%p82, %r101, 0;
	@%p82 bra 	$L__BB7_139;
	shl.b32 	%r354, %r391, 8;
	add.s32 	%r355, %r354, %r338;
	add.s32 	%r356, %r355, 512;
	mul.wide.u32 	%rd113, %r356, 8;
	add.s64 	%rd114, %rd2, %rd113;
	cvt.u64.u32 	%rd115, %r101;
	atom.global.add.u64 	%rd116, [%rd114+1024], %rd115;
$L__BB7_139:
	ld.shared.u32 	%r102, [%r98+3584];
	setp.eq.s32 	%p83, %r102, 0;
	@%p83 bra 	$L__BB7_141;
	shl.b32 	%r358, %r391, 8;
	add.s32 	%r359, %r358, %r338;
	add.s32 	%r360, %r359, 768;
	mul.wide.u32 	%rd117, %r360, 8;
	add.s64 	%rd118, %rd2, %rd117;
	cvt.u64.u32 	%rd119, %r102;
	atom.global.add.u64 	%rd120, [%rd118+1024], %rd119;
$L__BB7_141:
	add.s32 	%r391, %r391, 4;
$L__BB7_142:
	setp.eq.s32 	%p84, %r5, 0;
	@%p84 bra 	$L__BB7_152;
	setp.eq.s32 	%p85, %r72, 0;
	@%p85 bra 	$L__BB7_149;
	shl.b32 	%r361, %r391, 10;
	add.s32 	%r105, %r6, %r361;
	ld.shared.u32 	%r106, [%r105+512];
	setp.eq.s32 	%p86, %r106, 0;
	@%p86 bra 	$L__BB7_146;
	shl.b32 	%r363, %r391, 8;
	add.s32 	%r364, %r363, %r338;
	mul.wide.u32 	%rd121, %r364, 8;
	add.s64 	%rd122, %rd2, %rd121;
	cvt.u64.u32 	%rd123, %r106;
	atom.global.add.u64 	%rd124, [%rd122+1024], %rd123;
$L__BB7_146:
	ld.shared.u32 	%r107, [%r105+1536];
	setp.eq.s32 	%p87, %r107, 0;
	@%p87 bra 	$L__BB7_148;
	shl.b32 	%r366, %r391, 8;
	add.s32 	%r367, %r366, %r338;
	add.s32 	%r368, %r367, 256;
	mul.wide.u32 	%rd125, %r368, 8;
	add.s64 	%rd126, %rd2, %rd125;
	cvt.u64.u32 	%rd127, %r107;
	atom.global.add.u64 	%rd128, [%rd126+1024], %rd127;
$L__BB7_148:
	add.s32 	%r391, %r391, 2;
$L__BB7_149:
	setp.eq.s32 	%p88, %r17, 0;
	@%p88 bra 	$L__BB7_152;
	shl.b32 	%r369, %r391, 10;
	add.s32 	%r370, %r6, %r369;
	ld.shared.u32 	%r110, [%r370+512];
	setp.eq.s32 	%p89, %r110, 0;
	@%p89 bra 	$L__BB7_152;
	shl.b32 	%r372, %r391, 8;
	add.s32 	%r373, %r372, %r338;
	mul.wide.u32 	%rd129, %r373, 8;
	add.s64 	%rd130, %rd2, %rd129;
	cvt.u64.u32 	%rd131, %r110;
	atom.global.add.u64 	%rd132, [%rd130+1024], %rd131;
$L__BB7_152:
	bar.sync 	0;
	add.s64 	%rd133, %rd133, 1;
	setp.ne.s64 	%p90, %rd133, %rd6;
	@%p90 bra 	$L__BB7_2;
$L__BB7_153:
	ret;

}
	// .globl	_ZN3cub18CUB_300001_SM_10006detail10radix_sort33DeviceRadixSortExclusiveSumKernelINS1_5radix10policy_hubIccyE10Policy1000EyEEvPT0_
.visible .entry _ZN3cub18CUB_300001_SM_10006detail10radix_sort33DeviceRadixSortExclusiveSumKernelINS1_5radix10policy_hubIccyE10Policy1000EyEEvPT0_(
	.param .u64 .ptr .align 1 _ZN3cub18CUB_300001_SM_10006detail10radix_sort33DeviceRadixSortExclusiveSumKernelINS1_5radix10policy_hubIccyE10Policy1000EyEEvPT0__param_0
)
{
	.reg .pred 	%p<4>;
	.reg .b32 	%r<28>;
	.reg .b64 	%rd<54>;
	// demoted variable
	.shared .align 16 .b8 _ZZN3cub18CUB_300001_SM_10006detail10radix_sort33DeviceRadixSortExclusiveSumKernelINS1_5radix10policy_hubIccyE10Policy1000EyEEvPT0_E12temp_storage[2336];
	ld.param.u64 	%rd5, [_ZN3cub18CUB_300001_SM_10006detail10radix_sort33DeviceRadixSortExclusiveSumKernelINS1_5radix10policy_hubIccyE10Policy1000EyEEvPT0__param_0];
	cvta.to.global.u64 	%rd6, %rd5;
	mov.u32 	%r3, %ctaid.x;
	shl.b32 	%r4, %r3, 8;
	mov.u32 	%r1, %tid.x;
	setp.gt.u32 	%p1, %r1, 255;
	add.s32 	%r5, %r4, %r1;
	mul.wide.s32 	%rd7, %r5, 8;
	add.s64 	%rd1, %rd6, %rd7;
	@%p1 bra 	$L__BB8_2;
	ld.global.u64 	%rd53, [%rd1];
$L__BB8_2:
	shr.u32 	%r6, %r1, 3;
	add.s32 	%r7, %r6, %r1;
	shl.b32 	%r8, %r7, 3;
	mov.u32 	%r9, _ZZN3cub18CUB_300001_SM_10006detail10radix_sort33DeviceRadixSortExclusiveSumKernelINS1_5radix10policy_hubIccyE10Policy1000EyEEvPT0_E12temp_storage;
	add.s32 	%r10, %r9, %r8;
	add.s32 	%r2, %r10, 16;
	st.shared.u64 	[%r10+16], %rd53;
	bar.sync 	0;
	setp.gt.u32 	%p2, %r1, 31;
	@%p2 bra 	$L__BB8_4;
	mad.lo.s32 	%r27, %r1, 72, %r9;
	ld.shared.u64 	%rd23, [%r27+16];
	ld.shared.u64 	%rd24, [%r27+24];
	ld.shared.u64 	%rd25, [%r27+32];
	ld.shared.u64 	%rd26, [%r27+40];
	ld.shared.u64 	%rd27, [%r27+48];
	ld.shared.u64 	%rd28, [%r27+56];
	ld.shared.u64 	%rd29, [%r27+64];
	ld.shared.u64 	%rd30, [%r27+72];
	add.s64 	%rd31, %rd24, %rd23;
	add.s64 	%rd32, %rd31, %rd25;
	add.s64 	%rd33, %rd32, %rd26;
	add.s64 	%rd34, %rd33, %rd27;
	add.s64 	%rd35, %rd34, %rd28;
	add.s64 	%rd36, %rd35, %rd29;
	add.s64 	%rd10, %rd36, %rd30;
	mov.b32 	%r11, 1;
	mov.b32 	%r24, 0;
	mov.b32 	%r25, -1;
	// begin inline asm
	{  .reg .u64 r0;  .reg .u32 lo;  .reg .u32 hi;  .reg .pred p;  mov.b64 {lo, hi}, %rd10;  shfl.sync.up.b32 lo|p, lo, %r11, %r24, %r25;  shfl.sync.up.b32 hi|p, hi, %r11, %r24, %r25;  mov.b64 r0, {lo, hi};  @p add.u64 r0, r0, %rd10;  mov.u64 %rd8, r0;}
	// end inline asm
	mov.b32 	%r14, 2;
	// begin inline asm
	{  .reg .u64 r0;  .reg .u32 lo;  .reg .u32 hi;  .reg .pred p;  mov.b64 {lo, hi}, %rd8;  shfl.sync.up.b32 lo|p, lo, %r14, %r24, %r25;  shfl.sync.up.b32 hi|p, hi, %r14, %r24, %r25;  mov.b64 r0, {lo, hi};  @p add.u64 r0, r0, %rd8;  mov.u64 %rd11, r0;}
	// end inline asm
	mov.b32 	%r17, 4;
	// begin inline asm
	{  .reg .u64 r0;  .reg .u32 lo;  .reg .u32 hi;  .reg .pred p;  mov.b64 {lo, hi}, %rd11;  shfl.sync.up.b32 lo|p, lo, %r17, %r24, %r25;  shfl.sync.up.b32 hi|p, hi, %r17, %r24, %r25;  mov.b64 r0, {lo, hi};  @p add.u64 r0, r0, %rd11;  mov.u64 %rd14, r0;}
	// end inline asm
	mov.b32 	%r20, 8;
	// begin inline asm
	{  .reg .u64 r0;  .reg .u32 lo;  .reg .u32 hi;  .reg .pred p;  mov.b64 {lo, hi}, %rd14;  shfl.sync.up.b32 lo|p, lo, %r20, %r24, %r25;  shfl.sync.up.b32 hi|p, hi, %r20, %r24, %r25;  mov.b64 r0, {lo, hi};  @p add.u64 r0, r0, %rd14;  mov.u64 %rd17, r0;}
	// end inline asm
	mov.b32 	%r23, 16;
	// begin inline asm
	{  .reg .u64 r0;  .reg .u32 lo;  .reg .u32 hi;  .reg .pred p;  mov.b64 {lo, hi}, %rd17;  shfl.sync.up.b32 lo|p, lo, %r23, %r24, %r25;  shfl.sync.up.b32 hi|p, hi, %r23, %r24, %r25;  mov.b64 r0, {lo, hi};  @p add.u64 r0, r0, %rd17;  mov.u64 %rd20, r0;}
	// end inline asm
	sub.s64 	%rd37, %rd20, %rd10;
	ld.shared.u64 	%rd38, [%r27+16];
	ld.shared.u64 	%rd39, [%r27+24];
	ld.shared.u64 	%rd40, [%r27+32];
	ld.shared.u64 	%rd41, [%r27+40];
	ld.shared.u64 	%rd42, [%r27+48];
	ld.shared.u64 	%rd43, [%r27+56];
	ld.shared.u64 	%rd44, [%r27+64];
	add.s64 	%rd45, %rd38, %rd37;
	add.s64 	%rd46, %rd39, %rd45;
	add.s64 	%rd47, %rd40, %rd46;
	add.s64 	%rd48, %rd41, %rd47;
	add.s64 	%rd49, %rd42, %rd48;
	add.s64 	%rd50, %rd43, %rd49;
	add.s64 	%rd51, %rd44, %rd50;
	st.shared.u64 	[%r27+16], %rd37;
	st.shared.u64 	[%r27+24], %rd45;
	st.shared.u64 	[%r27+32], %rd46;
	st.shared.u64 	[%r27+40], %rd47;
	st.shared.u64 	[%r27+48], %rd48;
	st.shared.u64 	[%r27+56], %rd49;
	st.shared.u64 	[%r27+64], %rd50;
	st.shared.u64 	[%r27+72], %rd51;
$L__BB8_4:
	setp.gt.u32 	%p3, %r1, 255;
	bar.sync 	0;
	@%p3 bra 	$L__BB8_6;
	ld.shared.u64 	%rd52, [%r2];
	st.global.u64 	[%rd1], %rd52;
$L__BB8_6:
	ret;

}
	// .globl	_ZN3cub18CUB_300001_SM_10006detail10radix_sort29DeviceRadixSortOnesweepKernelINS1_5radix10policy_hubIccyE10Policy1000ELNS0_9SortOrderE0EccyiiNS1_21identity_decomposer_tEEEvPT5_SB_PT3_PKSC_PT1_PKSG_PT2_PKSK_T4_iiT6_
.visible .entry _ZN3cub18CUB_300001_SM_10006detail10radix_sort29DeviceRadixSortOnesweepKernelINS1_5radix10policy_hubIccyE10Policy1000ELNS0_9SortOrderE0EccyiiNS1_21identity_decomposer_tEEEvPT5_SB_PT3_PKSC_PT1_PKSG_PT2_PKSK_T4_iiT6_(
	.param .u64 .ptr .align 1 _ZN3cub18CUB_300001_SM_10006detail10radix_sort29DeviceRadixSortOnesweepKernelINS1_5radix10policy_hubIccyE10Policy1000ELNS0_9SortOrderE0EccyiiNS1_21identity_decomposer_tEEEvPT5_SB_PT3_PKSC_PT1_PKSG_PT2_PKSK_T4_iiT6__param_0,
	.param .u64 .ptr .align 1 _ZN3cub18CUB_300001_SM_10006detail10radix_sort29DeviceRadixSortOnesweepKernelINS1_5radix10policy_hubIccyE10Policy1000ELNS0_9SortOrderE0EccyiiNS1_21identity_decomposer_tEEEvPT5_SB_PT3_PKSC_PT1_PKSG_PT2_PKSK_T4_iiT6__param_1,
	.param .u64 .ptr .align 1 _ZN3cub18CUB_300001_SM_10006detail10radix_sort29DeviceRadixSortOnesweepKernelINS1_5radix10policy_hubIccyE10Policy1000ELNS0_9SortOrderE0EccyiiNS1_21identity_decomposer_tEEEvPT5_SB_PT3_PKSC_PT1_PKSG_PT2_PKSK_T4_iiT6__param_2,
	.param .u64 .ptr .align 1 _ZN3cub18CUB_300001_SM_10006detail10radix_sort29DeviceRadixSortOnesweepKernelINS1_5radix10policy_hubIccyE10Policy1000ELNS0_9SortOrderE0EccyiiNS1_21identity_decomposer_tEEEvPT5_SB_PT3_PKSC_PT1_PKSG_PT2_PKSK_T4_iiT6__param_3,
	.param .u64 .ptr .align 1 _ZN3cub18CUB_300001_SM_10006detail10radix_sort29DeviceRadixSortOnesweepKernelINS1_5radix10policy_hubIccyE10Policy1000ELNS0_9SortOrderE0EccyiiNS1_21identity_decomposer_tEEEvPT5_SB_PT3_PKSC_PT1_PKSG_PT2_PKSK_T4_iiT6__param_4,
	.param .u64 .ptr .align 1 _ZN3cub18CUB_300001_SM_10006detail10radix_sort29DeviceRadixSortOnesweepKernelINS1_5radix10policy_hubIccyE10Policy1000ELNS0_9SortOrderE0EccyiiNS1_21identity_decomposer_tEEEvPT5_SB_PT3_PKSC_PT1_PKSG_PT2_PKSK_T4_iiT6__param_5,
	.param .u64 .ptr .align 1 _ZN3cub18CUB_300001_SM_10006detail10radix_sort29DeviceRadixSortOnesweepKernelINS1_5radix10policy_hubIccyE10Policy1000ELNS0_9SortOrderE0EccyiiNS1_21identity_decomposer_tEEEvPT5_SB_PT3_PKSC_PT1_PKSG_PT2_PKSK_T4_iiT6__param_6,
	.param .u64 .ptr .align 1 _ZN3cub18CUB_300001_SM_10006detail10radix_sort29DeviceRadixSortOnesweepKernelINS1_5radix10policy_hubIccyE10Policy1000ELNS0_9SortOrderE0EccyiiNS1_21identity_decomposer_tEEEvPT5_SB_PT3_PKSC_PT1_PKSG_PT2_PKSK_T4_iiT6__param_7,
	.param .u32 _ZN3cub18CUB_300001_SM_10006detail10radix_sort29DeviceRadixSortOnesweepKernelINS1_5radix10policy_hubIccyE10Policy1000ELNS0_9SortOrderE0EccyiiNS1_21identity_decomposer_tEEEvPT5_SB_PT3_PKSC_PT1_PKSG_PT2_PKSK_T4_iiT6__param_8,
	.param .u32 _ZN3cub18CUB_300001_SM_10006detail10radix_sort29DeviceRadixSortOnesweepKernelINS1_5radix10policy_hubIccyE10Policy1000ELNS0_9SortOrderE0EccyiiNS1_21identity_decomposer_tEEEvPT5_SB_PT3_PKSC_PT1_PKSG_PT2_PKSK_T4_iiT6__param_9,
	.param .u32 _ZN3cub18CUB_300001_SM_10006detail10radix_sort29DeviceRadixSortOnesweepKernelINS1_5radix10policy_hubIccyE10Policy1000ELNS0_9SortOrderE0EccyiiNS1_21identity_decomposer_tEEEvPT5_SB_PT3_PKSC_PT1_PKSG_PT2_PKSK_T4_iiT6__param_10,
	.param .align 1 .b8 _ZN3cub18CUB_300001_SM_10006detail10radix_sort29DeviceRadixSortOnesweepKernelINS1_5radix10policy_hubIccyE10Policy1000ELNS0_9SortOrderE0EccyiiNS1_21identity_decomposer_tEEEvPT5_SB_PT3_PKSC_PT1_PKSG_PT2_PKSK_T4_iiT6__param_11[1]
)
.maxntid 384
{
	.reg .pred 	%p<231>;
	.reg .b16 	%rs<600>;
	.reg .b32 	%r<2015>;
	.reg .b64 	%rd<312>;
	// demoted variable
	.shared .align 16 .b8 _ZZN3cub18CUB_300001_SM_10006detail10radix_sort29DeviceRadixSortOnesweepKernelINS1_5radix10policy_hubIccyE10Policy1000ELNS0_9SortOrderE0EccyiiNS1_21identity_decomposer_tEEEvPT5_SB_PT3_PKSC_PT1_PKSG_PT2_PKSK_T4_iiT6_E1s[17056];
	ld.param.u64 	%rd50, [_ZN3cub18CUB_300001_SM_10006detail10radix_sort29DeviceRadixSortOnesweepKernelINS1_5radix10policy_hubIccyE10Policy1000ELNS0_9SortOrderE0EccyiiNS1_21identity_decomposer_tEEEvPT5_SB_PT3_PKSC_PT1_PKSG_PT2_PKSK_T4_iiT6__param_0];
	ld.param.u64 	%rd46, [_ZN3cub18CUB_300001_SM_10006detail10radix_sort29DeviceRadixSortOnesweepKernelINS1_5radix10policy_hubIccyE10Policy1000ELNS0_9SortOrderE0EccyiiNS1_21identity_decomposer_tEEEvPT5_SB_PT3_PKSC_PT1_PKSG_PT2_PKSK_T4_iiT6__param_1];
	ld.param.u64 	%rd47, [_ZN3cub18CUB_300001_SM_10006detail10radix_sort29DeviceRadixSortOnesweepKernelINS1_5radix10policy_hubIccyE10Policy1000ELNS0_9SortOrderE0EccyiiNS1_21identity_decomposer_tEEEvPT5_SB_PT3_PKSC_PT1_PKSG_PT2_PKSK_T4_iiT6__param_2];
	ld.param.u64 	%rd48, [_ZN3cub18CUB_300001_SM_10006detail10radix_sort29DeviceRadixSortOnesweepKernelINS1_5radix10policy_hubIccyE10Policy1000ELNS0_9SortOrderE0EccyiiNS1_21identity_decomposer_tEEEvPT5_SB_PT3_PKSC_PT1_PKSG_PT2_PKSK_T4_iiT6__param_3];
	ld.param.u64 	%rd51, [_ZN3cub18CUB_300001_SM_10006detail10radix_sort29DeviceRadixSortOnesweepKernelINS1_5radix10policy_hubIccyE10Policy1000ELNS0_9SortOrderE0EccyiiNS1_21identity_decomposer_tEEEvPT5_SB_PT3_PKSC_PT1_PKSG_PT2_PKSK_T4_iiT6__param_4];
	ld.param.u64 	%rd52, [_ZN3cub18CUB_300001_SM_10006detail10radix_sort29DeviceRadixSortOnesweepKernelINS1_5radix10policy_hubIccyE10Policy1000ELNS0_9SortOrderE0EccyiiNS1_21identity_decomposer_tEEEvPT5_SB_PT3_PKSC_PT1_PKSG_PT2_PKSK_T4_iiT6__param_5];
	ld.param.u64 	%rd53, [_ZN3cub18CUB_300001_SM_10006detail10radix_sort29DeviceRadixSortOnesweepKernelINS1_5radix10policy_hubIccyE10Policy1000ELNS0_9SortOrderE0EccyiiNS1_21identity_decomposer_tEEEvPT5_SB_PT3_PKSC_PT1_PKSG_PT2_PKSK_T4_iiT6__param_6];
	ld.param.u64 	%rd49, [_ZN3cub18CUB_300001_SM_10006detail10radix_sort29DeviceRadixSortOnesweepKernelINS1_5radix10policy_hubIccyE10Policy1000ELNS0_9SortOrderE0EccyiiNS1_21identity_decomposer_tEEEvPT5_SB_PT3_PKSC_PT1_PKSG_PT2_PKSK_T4_iiT6__param_7];
	ld.param.u32 	%r225, [_ZN3cub18CUB_300001_SM_10006detail10radix_sort29DeviceRadixSortOnesweepKernelINS1_5radix10policy_hubIccyE10Policy1000ELNS0_9SortOrderE0EccyiiNS1_21identity_decomposer_tEEEvPT5_SB_PT3_PKSC_PT1_PKSG_PT2_PKSK_T4_iiT6__param_8];
	ld.param.u32 	%r226, [_ZN3cub18CUB_300001_SM_10006detail10radix_sort29DeviceRadixSortOnesweepKernelINS1_5radix10policy_hubIccyE10Policy1000ELNS0_9SortOrderE0EccyiiNS1_21identity_decomposer_tEEEvPT5_SB_PT3_PKSC_PT1_PKSG_PT2_PKSK_T4_iiT6__param_9];
	ld.param.u32 	%r227, [_ZN3cub18CUB_300001_SM_10006detail10radix_sort29DeviceRadixSortOnesweepKernelINS1_5radix10policy_hubIccyE10Policy1000ELNS0_9SortOrderE0EccyiiNS1_21identity_decomposer_tEEEvPT5_SB_PT3_PKSC_PT1_PKSG_PT2_PKSK_T4_iiT6__param_10];
	cvta.to.global.u64 	%rd1, %rd53;
	cvta.to.global.u64 	%rd2, %rd51;
	cvta.to.global.u64 	%rd3, %rd50;
	cvta.to.global.u64 	%rd4, %rd52;
	mov.u32 	%r1, %tid.x;
	shr.u32 	%r2, %r1, 5;
	// begin inline asm
	mov.u32 %r228, %laneid;
	// end inline asm
	setp.ne.s32 	%p1, %r1, 0;
	@%p1 bra 	$L__BB9_2;
	cvta.to.global.u64 	%rd54, %rd46;
	atom.global.add.u32 	%r229, [%rd54], 1;
	st.shared.u32 	[_ZZN3cub18CUB_300001_SM_10006detail10radix_sort29DeviceRadixSortOnesweepKernelINS1_5radix10policy_hubIccyE10Policy1000ELNS0_9SortOrderE0EccyiiNS1_21identity_decomposer_tEEEvPT5_SB_PT3_PKSC_PT1_PKSG_PT2_PKSK_T4_iiT6_E1s+15008], %r229;
$L__BB9_2:
	bar.sync 	0;
	ld.shared.u32 	%r4, [_ZZN3cub18CUB_300001_SM_10006detail10radix_sort29DeviceRadixSortOnesweepKernelINS1_5radix10policy_hubIccyE10Policy1000ELNS0_9SortOrderE0EccyiiNS1_21identity_decomposer_tEEEvPT5_SB_PT3_PKSC_PT1_PKSG_PT2_PKSK_T4_iiT6_E1s+15008];
	mul.lo.s32 	%r230, %r4, 7680;
	add.s32 	%r5, %r230, 7680;
	setp.gt.s32 	%p2, %r5, %r225;
	cvt.s64.s32 	%rd5, %r230;
	@%p2 bra 	$L__BB9_4;
	and.b32  	%r231, %r1, 31;
	and.b32  	%r232, %r1, 992;
	mul.lo.s32 	%r233, %r232, 20;
	or.b32  	%r234, %r233, %r231;
	cvt.u64.u32 	%rd55, %r234;
	add.s64 	%rd56, %rd55, %rd5;
	add.s64 	%rd57, %rd4, %rd56;
	ld.global.u8 	%rs501, [%rd57];
	ld.global.u8 	%rs500, [%rd57+32];
	ld.global.u8 	%rs499, [%rd57+64];
	ld.global.u8 	%rs498, [%rd57+96];
	ld.global.u8 	%rs497, [%rd57+128];
	ld.global.u8 	%rs496, [%rd57+160];
	ld.global.u8 	%rs495, [%rd57+192];
	ld.global.u8 	%rs494, [%rd57+224];
	ld.global.u8 	%rs493, [%rd57+256];
	ld.global.u8 	%rs492, [%rd57+288];
	ld.global.u8 	%rs491, [%rd57+320];
	ld.global.u8 	%rs490, [%rd57+352];
	ld.global.u8 	%rs489, [%rd57+384];
	ld.global.u8 	%rs488, [%rd57+416];
	ld.global.u8 	%rs487, [%rd57+448];
	ld.global.u8 	%rs486, [%rd57+480];
	ld.global.u8 	%rs485, [%rd57+512];
	ld.global.u8 	%rs484, [%rd57+544];
	ld.global.u8 	%rs483, [%rd57+576];
	ld.global.u8 	%rs482, [%rd57+608];
	bra.uni 	$L__BB9_44;
$L__BB9_4:
	cvt.u32.u64 	%r235, %rd5;
	sub.s32 	%r6, %r225, %r235;
	and.b32  	%r236, %r1, 31;
	and.b32  	%r237, %r1, 992;
	mul.lo.s32 	%r238, %r237, 20;
	or.b32  	%r7, %r238, %r236;
	setp.ge.s32 	%p3, %r7, %r6;
	cvt.u64.u32 	%rd58, %r7;
	add.s64 	%rd59, %rd58, %rd5;
	add.s64 	%rd6, %rd4, %rd59;
	mov.b16 	%rs501, 127;
	@%p3 bra 	$L__BB9_6;
	ld.global.u8 	%rs501, [%rd6];
$L__BB9_6:
	add.s32 	%r239, %r7, 32;
	setp.ge.s32 	%p4, %r239, %r6;
	mov.b16 	%rs500, 127;
	@%p4 bra 	$L__BB9_8;
	ld.global.u8 	%rs500, [%rd6+32];
$L__BB9_8:
	add.s32 	%r240, %r7, 64;
	setp.ge.s32 	%p5, %r240, %r6;
	mov.b16 	%rs499, 127;
	@%p5 bra 	$L__BB9_10;
	ld.global.u8 	%rs499, [%rd6+64];
$L__BB9_10:
	add.s32 	%r241, %r7, 96;
	setp.ge.s32 	%p6, %r241, %r6;
	mov.b16 	%rs498, 127;
	@%p6 bra 	$L__BB9_12;
	ld.global.u8 	%rs498, [%rd6+96];
$L__BB9_12:
	add.s32 	%r242, %r7, 128;
	setp.ge.s32 	%p7, %r242, %r6;
	mov.b16 	%rs497, 127;
	@%p7 bra 	$L__BB9_14;
	ld.global.u8 	%rs497, [%rd6+128];
$L__BB9_14:
	add.s32 	%r243, %r7, 160;
	setp.ge.s32 	%p8, %r243, %r6;
	mov.b16 	%rs496, 127;
	@%p8 bra 	$L__BB9_16;
	ld.global.u8 	%rs496, [%rd6+160];
$L__BB9_16:
	add.s32 	%r244, %r7, 192;
	setp.ge.s32 	%p9, %r244, %r6;
	mov.b16 	%rs495, 127;
	@%p9 bra 	$L__BB9_18;
	ld.global.u8 	%rs495, [%rd6+192];
$L__BB9_18:
	add.s32 	%r245, %r7, 224;
	setp.ge.s32 	%p10, %r245, %r6;
	mov.b16 	%rs494, 127;
	@%p10 bra 	$L__BB9_20;
	ld.global.u8 	%rs494, [%rd6+224];
$L__BB9_20:
	add.s32 	%r246, %r7, 256;
	setp.ge.s32 	%p11, %r246, %r6;
	mov.b16 	%rs493, 127;
	@%p11 bra 	$L__BB9_22;
	ld.global.u8 	%rs493, [%rd6+256];
$L__BB9_22:
	add.s32 	%r247, %r7, 288;
	setp.ge.s32 	%p12, %r247, %r6;
	mov.b16 	%rs492, 127;
	@%p12 bra 	$L__BB9_24;
	ld.global.u8 	%rs492, [%rd6+288];
$L__BB9_24:
	add.s32 	%r248, %r7, 320;
	setp.ge.s32 	%p13, %r248, %r6;
	mov.b16 	%rs491, 127;
	@%p13 bra 	$L__BB9_26;
	ld.global.u8 	%rs491, [%rd6+320];
$L__BB9_26:
	add.s32 	%r249, %r7, 352;
	setp.ge.s32 	%p14, %r249, %r6;
	mov.b16 	%rs490, 127;
	@%p14 bra 	$L__BB9_28;
	ld.global.u8 	%rs490, [%rd6+352];
$L__BB9_28:
	add.s32 	%r250, %r7, 384;
	setp.ge.s32 	%p15, %r250, %r6;
	mov.b16 	%rs489, 127;
	@%p15 bra 	$L__BB9_30;
	ld.global.u8 	%rs489, [%rd6+384];
$L__BB9_30:
	add.s32 	%r251, %r7, 416;
	setp.ge.s32 	%p16, %r251, %r6;
	mov.b16 	%rs488, 127;
	@%p16 bra 	$L__BB9_32;
	ld.global.u8 	%rs488, [%rd6+416];
$L__BB9_32:
	add.s32 	%r252, %r7, 448;
	setp.ge.s32 	%p17, %r252, %r6;
	mov.b16 	%rs487, 127;
	@%p17 bra 	$L__BB9_34;
	ld.global.u8 	%rs487, [%rd6+448];
$L__BB9_34:
	add.s32 	%r253, %r7, 480;
	setp.ge.s32 	%p18, %r253, %r6;
	mov.b16 	%rs486, 127;
	@%p18 bra 	$L__BB9_36;
	ld.global.u8 	%rs486, [%rd6+480];
$L__BB9_36:
	add.s32 	%r254, %r7, 512;
	setp.ge.s32 	%p19, %r254, %r6;
	mov.b16 	%rs485, 127;
	@%p19 bra 	$L__BB9_38;
	ld.global.u8 	%rs485, [%rd6+512];
$L__BB9_38:
	add.s32 	%r255, %r7, 544;
	setp.ge.s32 	%p20, %r255, %r6;
	mov.b16 	%rs484, 127;
	@%p20 bra 	$L__BB9_40;
	ld.global.u8 	%rs484, [%rd6+544];
$L__BB9_40:
	add.s32 	%r256, %r7, 576;
	setp.ge.s32 	%p21, %r256, %r6;
	mov.b16 	%rs483, 127;
	@%p21 bra 	$L__BB9_42;
	ld.global.u8 	%rs483, [%rd6+576];
$L__BB9_42:
	add.s32 	%r257, %r7, 608;
	setp.ge.s32 	%p22, %r257, %r6;
	mov.b16 	%rs482, 127;
	@%p22 bra 	$L__BB9_44;
	ld.global.u8 	%rs482, [%rd6+608];
$L__BB9_44:
	xor.b16  	%rs559, %rs500, -128;
	xor.b16  	%rs557, %rs498, -128;
	xor.b16  	%rs554, %rs495, -128;
	xor.b16  	%rs553, %rs494, -128;
	xor.b16  	%rs552, %rs493, -128;
	xor.b16  	%rs551, %rs492, -128;
	xor.b16  	%rs550, %rs491, -128;
	xor.b16  	%rs549, %rs490, -128;
	xor.b16  	%rs548, %rs489, -128;
	xor.b16  	%rs547, %rs488, -128;
	xor.b16  	%rs546, %rs487, -128;
	xor.b16  	%rs545, %rs486, -128;
	xor.b16  	%rs544, %rs485, -128;
	xor.b16  	%rs543, %rs484, -128;
	xor.b16  	%rs541, %rs482, -128;
	mov.b32 	%r258, -1;
	shl.b32 	%r259, %r258, %r227;
	not.b32 	%r8, %r259;
	shl.b32 	%r260, %r2, 10;
	mov.u32 	%r261, _ZZN3cub18CUB_300001_SM_10006detail10radix_sort29DeviceRadixSortOnesweepKernelINS1_5radix10policy_hubIccyE10Policy1000ELNS0_9SortOrderE0EccyiiNS1_21identity_decomposer_tEEEvPT5_SB_PT3_PKSC_PT1_PKSG_PT2_PKSK_T4_iiT6_E1s;
	add.s32 	%r9, %r261, %r260;
	setp.gt.s32 	%p23, %r228, 255;
	@%p23 bra 	$L__BB9_57;
	max.s32 	%r262, %r228, 224;
	sub.s32 	%r263, %r262, %r228;
	add.s32 	%r264, %r263, 31;
	shr.u32 	%r265, %r264, 5;
	add.s32 	%r10, %r265, 1;
	and.b32  	%r11, %r10, 15;
	setp.lt.u32 	%p24, %r264, 480;
	mov.u32 	%r1981, %r228;
	@%p24 bra 	$L__BB9_48;
	and.b32  	%r266, %r10, 268435440;
	neg.s32 	%r1979, %r266;
	shl.b32 	%r268, %r228, 2;
	add.s32 	%r269, %r260, %r268;
	mov.u32 	%r270, _ZZN3cub18CUB_300001_SM_10006detail10radix_sort29DeviceRadixSortOnesweepKernelINS1_5radix10policy_hubIccyE10Policy1000ELNS0_9SortOrderE0EccyiiNS1_21identity_decomposer_tEEEvPT5_SB_PT3_PKSC_PT1_PKSG_PT2_PKSK_T4_iiT6_E1s;
	add.s32 	%r271, %r269, %r270;
	add.s32 	%r1978, %r271, 1024;
	mov.u32 	%r1981, %r228;
$L__BB9_47:
	.pragma "nounroll";
	mov.b32 	%r272, 0;
	st.shared.u32 	[%r1978+-1024], %r272;
	st.shared.u32 	[%r1978+-896], %r272;
	st.shared.u32 	[%r1978+-768], %r272;
	st.shared.u32 	[%r1978+-640], %r272;
	st.shared.u32 	[%r1978+-512], %r272;
	st.shared.u32 	[%r1978+-384], %r272;
	st.shared.u32 	[%r1978+-256], %r272;
	st.shared.u32 	[%r1978+-128], %r272;
	st.shared.u32 	[%r1978], %r272;
	st.shared.u32 	[%r1978+128], %r272;
	st.shared.u32 	[%r1978+256], %r272;
	st.shared.u32 	[%r1978+384], %r272;
	st.shared.u32 	[%r1978+512], %r272;
	st.shared.u32 	[%r1978+640], %r272;
	st.shared.u32 	[%r1978+768], %r272;
	st.shared.u32 	[%r1978+896], %r272;
	add.s32 	%r1981, %r1981, 512;
	add.s32 	%r1979, %r1979, 16;
	add.s32 	%r1978, %r1978, 2048;
	setp.ne.s32 	%p25, %r1979, 0;
	@%p25 bra 	$L__BB9_47;
$L__BB9_48:
	setp.eq.s32 	%p26, %r11, 0;
	@%p26 bra 	$L__BB9_57;
	and.b32  	%r21, %r10, 7;
	setp.lt.u32 	%p27, %r11, 8;
	@%p27 bra 	$L__BB9_51;
	shl.b32 	%r273, %r1981, 2;
	add.s32 	%r274, %r9, %r273;
	mov.b32 	%r275, 0;
	st.shared.u32 	[%r274], %r275;
	st.shared.u32 	[%r274+128], %r275;
	st.shared.u32 	[%r274+256], %r275;
	st.shared.u32 	[%r274+384], %r275;
	st.shared.u32 	[%r274+512], %r275;
	st.shared.u32 	[%r274+640], %r275;
	st.shared.u32 	[%r274+768], %r275;
	st.shared.u32 	[%r274+896], %r275;
	add.s32 	%r1981, %r1981, 256;
$L__BB9_51:
	setp.eq.s32 	%p28, %r21, 0;
	@%p28 bra 	$L__BB9_57;
	and.b32  	%r24, %r10, 3;
	setp.lt.u32 	%p29, %r21, 4;
	@%p29 bra 	$L__BB9_54;
	shl.b32 	%r276, %r1981, 2;
	add.s32 	%r277, %r9, %r276;
	mov.b32 	%r278, 0;
	st.shared.u32 	[%r277], %r278;
	st.shared.u32 	[%r277+128], %r278;
	st.shared.u32 	[%r277+256], %r278;
	st.shared.u32 	[%r277+384], %r278;
	add.s32 	%r1981, %r1981, 128;
$L__BB9_54:
	setp.eq.s32 	%p30, %r24, 0;
	@%p30 bra 	$L__BB9_57;
	shl.b32 	%r280, %r1981, 2;
	add.s32 	%r281, %r260, %r280;
	mov.u32 	%r282, _ZZN3cub18CUB_300001_SM_10006detail10radix_sort29DeviceRadixSortOnesweepKernelINS1_5radix10policy_hubIccyE10Policy1000ELNS0_9SortOrderE0EccyiiNS1_21identity_decomposer_tEEEvPT5_SB_PT3_PKSC_PT1_PKSG_PT2_PKSK_T4_iiT6_E1s;
	add.s32 	%r1985, %r282, %r281;
	neg.s32 	%r1984, %r24;
$L__BB9_56:
	.pragma "nounroll";
	mov.b32 	%r283, 0;
	st.shared.u32 	[%r1985], %r283;
	add.s32 	%r1985, %r1985, 128;
	add.s32 	%r1984, %r1984, 1;
	setp.ne.s32 	%p31, %r1984, 0;
	@%p31 bra 	$L__BB9_56;
$L__BB9_57:
	bar.warp.sync 	-1;
	and.b32  	%r33, %r226, 255;
	xor.b16  	%rs298, %rs501, 128;
	cvt.u32.u16 	%r285, %rs298;
	and.b32  	%r286, %r285, 255;
	shr.u32 	%r287, %r286, %r33;
	and.b32  	%r34, %r287, %r8;
	shl.b32 	%r288, %r34, 2;
	add.s32 	%r289, %r9, %r288;
	atom.shared.add.u32 	%r290, [%r289], 1;
	cvt.u32.u16 	%r291, %rs559;
	and.b32  	%r292, %r291, 255;
	shr.u32 	%r293, %r292, %r33;
	and.b32  	%r294, %r293, %r8;
	shl.b32 	%r295, %r294, 2;
	add.s32 	%r296, %r9, %r295;
	atom.shared.add.u32 	%r297, [%r296], 1;
	xor.b16  	%rs299, %rs499, 128;
	cvt.u32.u16 	%r298, %rs299;
	and.b32  	%r299, %r298, 255;
	shr.u32 	%r300, %r299, %r33;
	and.b32  	%r301, %r300, %r8;
	shl.b32 	%r302, %r301, 2;
	add.s32 	%r303, %r9, %r302;
	atom.shared.add.u32 	%r304, [%r303], 1;
	cvt.u32.u16 	%r305, %rs557;
	and.b32  	%r306, %r305, 255;
	shr.u32 	%r307, %r306, %r33;
	and.b32  	%r308, %r307, %r8;
	shl.b32 	%r309, %r308, 2;
	add.s32 	%r310, %r9, %r309;
	atom.shared.add.u32 	%r311, [%r310], 1;
	xor.b16  	%rs300, %rs497, 128;
	cvt.u32.u16 	%r312, %rs300;
	and.b32  	%r313, %r312, 255;
	shr.u32 	%r314, %r313, %r33;
	and.b32  	%r315, %r314, %r8;
	shl.b32 	%r316, %r315, 2;
	add.s32 	%r317, %r9, %r316;
	atom.shared.add.u32 	%r318, [%r317], 1;
	xor.b16  	%rs301, %rs496, 128;
	cvt.u32.u16 	%r319, %rs301;
	and.b32  	%r320, %r319, 255;
	shr.u32 	%r321, %r320, %r33;
	and.b32  	%r322, %r321, %r8;
	shl.b32 	%r323, %r322, 2;
	add.s32 	%r324, %r9, %r323;
	atom.shared.add.u32 	%r325, [%r324], 1;
	cvt.u32.u16 	%r326, %rs554;
	and.b32  	%r327, %r326, 255;
	shr.u32 	%r328, %r327, %r33;
	and.b32  	%r329, %r328, %r8;
	shl.b32 	%r330, %r329, 2;
	add.s32 	%r331, %r9, %r330;
	atom.shared.add.u32 	%r332, [%r331], 1;
	cvt.u32.u16 	%r333, %rs553;
	and.b32  	%r334, %r333, 255;
	shr.u32 	%r335, %r334, %r33;
	and.b32  	%r336, %r335, %r8;
	shl.b32 	%r337, %r336, 2;
	add.s32 	%r338, %r9, %r337;
	atom.shared.add.u32 	%r339, [%r338], 1;
	cvt.u32.u16 	%r340, %rs552;
	and.b32  	%r341, %r340, 255;
	shr.u32 	%r342, %r341, %r33;
	and.b32  	%r343, %r342, %r8;
	shl.b32 	%r344, %r343, 2;
	add.s32 	%r345, %r9, %r344;
	atom.shared.add.u32 	%r346, [%r345], 1;
	cvt.u32.u16 	%r347, %rs551;
	and.b32  	%r348, %r347, 255;
	shr.u32 	%r349, %r348, %r33;
	and.b32  	%r350, %r349, %r8;
	shl.b32 	%r351, %r350, 2;
	add.s32 	%r352, %r9, %r351;
	atom.shared.add.u32 	%r353, [%r352], 1;
	cvt.u32.u16 	%r354, %rs550;
	and.b32  	%r355, %r354, 255;
	shr.u32 	%r356, %r355, %r33;
	and.b32  	%r357, %r356, %r8;
	shl.b32 	%r358, %r357, 2;
	add.s32 	%r359, %r9, %r358;
	atom.shared.add.u32 	%r360, [%r359], 1;
	cvt.u32.u16 	%r361, %rs549;
	and.b32  	%r362, %r361, 255;
	shr.u32 	%r363, %r362, %r33;
	and.b32  	%r364, %r363, %r8;
	shl.b32 	%r365, %r364, 2;
	add.s32 	%r366, %r9, %r365;
	atom.shared.add.u32 	%r367, [%r366], 1;
	cvt.u32.u16 	%r368, %rs548;
	and.b32  	%r369, %r368, 255;
	shr.u32 	%r370, %r369, %r33;
	and.b32  	%r371, %r370, %r8;
	shl.b32 	%r372, %r371, 2;
	add.s32 	%r373, %r9, %r372;
	atom.shared.add.u32 	%r374, [%r373], 1;
	cvt.u32.u16 	%r375, %rs547;
	and.b32  	%r376, %r375, 255;
	shr.u32 	%r377, %r376, %r33;
	and.b32  	%r378, %r377, %r8;
	shl.b32 	%r379, %r378, 2;
	add.s32 	%r380, %r9, %r379;
	atom.shared.add.u32 	%r381, [%r380], 1;
	cvt.u32.u16 	%r382, %rs546;
	and.b32  	%r383, %r382, 255;
	shr.u32 	%r384, %r383, %r33;
	and.b32  	%r385, %r384, %r8;
	shl.b32 	%r386, %r385, 2;
	add.s32 	%r387, %r9, %r386;
	atom.shared.add.u32 	%r388, [%r387], 1;
	cvt.u32.u16 	%r389, %rs545;
	and.b32  	%r390, %r389, 255;
	shr.u32 	%r391, %r390, %r33;
	and.b32  	%r392, %r391, %r8;
	shl.b32 	%r393, %r392, 2;
	add.s32 	%r394, %r9, %r393;
	atom.shared.add.u32 	%r395, [%r394], 1;
	cvt.u32.u16 	%r396, %rs544;
	and.b32  	%r397, %r396, 255;
	shr.u32 	%r398, %r397, %r33;
	and.b32  	%r399, %r398, %r8;
	shl.b32 	%r400, %r399, 2;
	add.s32 	%r401, %r9, %r400;
	atom.shared.add.u32 	%r402, [%r401], 1;
	cvt.u32.u16 	%r403, %rs543;
	and.b32  	%r404, %r403, 255;
	shr.u32 	%r405, %r404, %r33;
	and.b32  	%r406, %r405, %r8;
	shl.b32 	%r407, %r406, 2;
	add.s32 	%r408, %r9, %r407;
	atom.shared.add.u32 	%r409, [%r408], 1;
	xor.b16  	%rs302, %rs483, 128;
	cvt.u32.u16 	%r410, %rs302;
	and.b32  	%r411, %r410, 255;
	shr.u32 	%r412, %r411, %r33;
	and.b32  	%r413, %r412, %r8;
	shl.b32 	%r414, %r413, 2;
	add.s32 	%r415, %r9, %r414;
	atom.shared.add.u32 	%r416, [%r415], 1;
	cvt.u32.u16 	%r417, %rs541;
	and.b32  	%r418, %r417, 255;
	shr.u32 	%r419, %r418, %r33;
	and.b32  	%r420, %r419, %r8;
	shl.b32 	%r421, %r420, 2;
	add.s32 	%r422, %r9, %r421;
	atom.shared.add.u32 	%r423, [%r422], 1;
	bar.sync 	0;
	setp.gt.u32 	%p32, %r1, 255;
	shl.b32 	%r424, %r1, 2;
	mov.u32 	%r425, _ZZN3cub18CUB_300001_SM_10006detail10radix_sort29DeviceRadixSortOnesweepKernelINS1_5radix10policy_hubIccyE10Policy1000ELNS0_9SortOrderE0EccyiiNS1_21identity_decomposer_tEEEvPT5_SB_PT3_PKSC_PT1_PKSG_PT2_PKSK_T4_iiT6_E1s;
	add.s32 	%r35, %r425, %r424;
	mov.b32 	%r1986, 0;
	@%p32 bra 	$L__BB9_59;
	ld.shared.u32 	%r426, [%r35];
	mov.b32 	%r427, 0;
	st.shared.u32 	[%r35], %r427;
	ld.shared.u32 	%r428, [%r35+1024];
	st.shared.u32 	[%r35+1024], %r426;
	add.s32 	%r429, %r428, %r426;
	ld.shared.u32 	%r430, [%r35+2048];
	st.shared.u32 	[%r35+2048], %r429;
	add.s32 	%r431, %r430, %r429;
	ld.shared.u32 	%r432, [%r35+3072];
	st.shared.u32 	[%r35+3072], %r431;
	add.s32 	%r433, %r432, %r431;
	ld.shared.u32 	%r434, [%r35+4096];
	st.shared.u32 	[%r35+4096], %r433;
	add.s32 	%r435, %r434, %r433;
	ld.shared.u32 	%r436, [%r35+5120];
	st.shared.u32 	[%r35+5120], %r435;
	add.s32 	%r437, %r436, %r435;
	ld.shared.u32 	%r438, [%r35+6144];
	st.shared.u32 	[%r35+6144], %r437;
	add.s32 	%r439, %r438, %r437;
	ld.shared.u32 	%r440, [%r35+7168];
	st.shared.u32 	[%r35+7168], %r439;
	add.s32 	%r441, %r440, %r439;
	ld.shared.u32 	%r442, [%r35+8192];
	st.shared.u32 	[%r35+8192], %r441;
	add.s32 	%r443, %r442, %r441;
	ld.shared.u32 	%r444, [%r35+9216];
	st.shared.u32 	[%r35+9216], %r443;
	add.s32 	%r445, %r444, %r443;
	ld.shared.u32 	%r446, [%r35+10240];
	st.shared.u32 	[%r35+10240], %r445;
	add.s32 	%r447, %r446, %r445;
	ld.shared.u32 	%r448, [%r35+11264];
	st.shared.u32 	[%r35+11264], %r447;
	add.s32 	%r1986, %r448, %r447;
$L__BB9_59:
	shl.b32 	%r449, %r4, 8;
	add.s32 	%r450, %r449, %r1;
	mul.wide.s32 	%rd60, %r450, 4;
	add.s64 	%rd7, %rd3, %rd60;
	@%p32 bra 	$L__BB9_61;
	or.b32  	%r451, %r1986, 1073741824;
	st.volatile.global.u32 	[%rd7], %r451;
$L__BB9_61:
	xor.b16  	%rs542, %rs483, -128;
	xor.b16  	%rs555, %rs496, -128;
	xor.b16  	%rs556, %rs497, -128;
	xor.b16  	%rs558, %rs499, -128;
	xor.b16  	%rs560, %rs501, -128;
	setp.lt.u32 	%p34, %r1, 256;
	setp.eq.s32 	%p35, %r1986, 7680;
	and.pred  	%p36, %p34, %p35;
	selp.u32 	%r452, 1, 0, %p36;
	{ 
	.reg .pred 	%p1; 
	.reg .pred 	%p2; 
	setp.ne.u32 	%p1, %r452, 0; 
	bar.red.or.pred 	%p2, 0, %p1; 
	selp.u32 	%r453, 1, 0, %p2; 
	}
	setp.eq.s32 	%p37, %r453, 0;
	and.b32  	%r454, %r1, 992;
	and.b32  	%r455, %r1, 31;
	mul.lo.s32 	%r456, %r454, 20;
	or.b32  	%r457, %r456, %r455;
	cvt.u64.u32 	%rd8, %r457;
	add.s64 	%rd61, %rd8, %rd5;
	cvta.to.global.u64 	%rd62, %rd49;
	add.s64 	%rd9, %rd62, %rd61;
	cvt.u64.u32 	%rd10, %r1;
	cvta.to.global.u64 	%rd63, %rd47;
	mul.wide.u32 	%rd64, %r1, 8;
	add.s64 	%rd11, %rd63, %rd64;
	cvta.to.global.u64 	%rd65, %rd48;
	add.s64 	%rd12, %rd65, %rd64;
	@%p37 bra 	$L__BB9_199;
	setp.gt.u32 	%p39, %r1, %r34;
	selp.b32 	%r38, 7680, 0, %p39;
	shl.b32 	%r458, %r1, 3;
	mov.u32 	%r459, _ZZN3cub18CUB_300001_SM_10006detail10radix_sort29DeviceRadixSortOnesweepKernelINS1_5radix10policy_hubIccyE10Policy1000ELNS0_9SortOrderE0EccyiiNS1_21identity_decomposer_tEEEvPT5_SB_PT3_PKSC_PT1_PKSG_PT2_PKSK_T4_iiT6_E1s;
	add.s32 	%r460, %r459, %r458;
	add.s32 	%r39, %r460, 15008;
	@%p32 bra 	$L__BB9_70;
	ld.global.u64 	%rd66, [%rd12];
	cvt.u64.u32 	%rd67, %r38;
	sub.s64 	%rd310, %rd66, %rd67;
	st.shared.u64 	[%r39], %rd310;
	setp.lt.s32 	%p40, %r4, 1;
	mov.u32 	%r1990, %r1986;
	@%p40 bra 	$L__BB9_69;
	mov.b32 	%r1988, -1;
	mov.u32 	%r1987, %r4;
	mov.u32 	%r1990, %r1986;
$L__BB9_65:
	add.s32 	%r43, %r1987, -1;
	shl.b32 	%r462, %r43, 8;
	add.s32 	%r463, %r462, %r1;
	mul.wide.s32 	%rd68, %r463, 4;
	add.s64 	%rd14, %rd3, %rd68;
$L__BB9_66:
	membar.cta;
	ld.volatile.global.u32 	%r44, [%rd14];
	setp.eq.s32 	%p41, %r44, 0;
	@%p41 bra 	$L__BB9_66;
	and.b32  	%r464, %r44, 1073741823;
	add.s32 	%r1990, %r464, %r1990;
	setp.gt.s32 	%p42, %r44, -1;
	vote.sync.ballot.b32 	%r1988, %p42, %r1988;
	setp.gt.u32 	%p44, %r1987, 1;
	and.pred  	%p45, %p42, %p44;
	mov.u32 	%r1987, %r43;
	@%p45 bra 	$L__BB9_65;
	ld.shared.u64 	%rd310, [%r39];
$L__BB9_69:
	or.b32  	%r465, %r1990, -2147483648;
	st.volatile.global.u32 	[%rd7], %r465;
	sub.s32 	%r466, %r1990, %r1986;
	cvt.s64.s32 	%rd69, %r466;
	add.s64 	%rd70, %rd310, %rd69;
	st.shared.u64 	[%r39], %rd70;
$L__BB9_70:
	setp.lt.s32 	%p47, %r5, %r225;
	setp.eq.s64 	%p48, %rd47, 0;
	or.pred  	%p49, %p48, %p47;
	or.pred  	%p50, %p32, %p49;
	@%p50 bra 	$L__BB9_72;
	ld.shared.u64 	%rd71, [%r39];
	cvt.u64.u32 	%rd72, %r38;
	cvt.s64.s32 	%rd73, %r1986;
	add.s64 	%rd74, %rd72, %rd73;
	add.s64 	%rd75, %rd74, %rd71;
	st.global.u64 	[%rd11], %rd75;
$L__BB9_72:
	setp.gt.s32 	%p51, %r5, %r225;
	bar.sync 	0;
	shl.b32 	%r467, %r34, 3;
	mov.u32 	%r468, _ZZN3cub18CUB_300001_SM_10006detail10radix_sort29DeviceRadixSortOnesweepKernelINS1_5radix10policy_hubIccyE10Policy1000ELNS0_9SortOrderE0EccyiiNS1_21identity_decomposer_tEEEvPT5_SB_PT3_PKSC_PT1_PKSG_PT2_PKSK_T4_iiT6_E1s;
	add.s32 	%r469, %r468, %r467;
	ld.shared.u64 	%rd17, [%r469+15008];
	@%p51 bra 	$L__BB9_74;
	add.s64 	%rd76, %rd17, %rd8;
	add.s64 	%rd77, %rd2, %rd76;
	st.global.u8 	[%rd77], %rs501;
	st.global.u8 	[%rd77+32], %rs500;
	st.global.u8 	[%rd77+64], %rs499;
	st.global.u8 	[%rd77+96], %rs498;
	st.global.u8 	[%rd77+128], %rs497;
	st.global.u8 	[%rd77+160], %rs496;
	st.global.u8 	[%rd77+192], %rs495;
	st.global.u8 	[%rd77+224], %rs494;
	st.global.u8 	[%rd77+256], %rs493;
	st.global.u8 	[%rd77+288], %rs492;
	st.global.u8 	[%rd77+320], %rs491;
	st.global.u8 	[%rd77+352], %rs490;
	st.global.u8 	[%rd77+384], %rs489;
	st.global.u8 	[%rd77+416], %rs488;
	st.global.u8 	[%rd77+448], %rs487;
	st.global.u8 	[%rd77+480], %rs486;
	st.global.u8 	[%rd77+512], %rs485;
	st.global.u8 	[%rd77+544], %rs484;
	st.global.u8 	[%rd77+576], %rs483;
	st.global.u8 	[%rd77+608], %rs482;
	bra.uni 	$L__BB9_114;
$L__BB9_74:
	cvt.u32.u64 	%r470, %rd8;
	mad.lo.s32 	%r48, %r4, -7680, %r225;
	setp.ge.s32 	%p52, %r470, %r48;
	add.s64 	%rd78, %rd17, %rd8;
	add.s64 	%rd18, %rd2, %rd78;
	@%p52 bra 	$L__BB9_76;
	st.global.u8 	[%rd18], %rs501;
$L__BB9_76:
	cvt.u32.u64 	%r471, %rd8;
	add.s32 	%r472, %r471, 32;
	setp.ge.s32 	%p53, %r472, %r48;
	@%p53 bra 	$L__BB9_78;
	st.global.u8 	[%rd18+32], %rs500;
$L__BB9_78:
	cvt.u32.u64 	%r473, %rd8;
	add.s32 	%r474, %r473, 64;
	setp.ge.s32 	%p54, %r474, %r48;
	@%p54 bra 	$L__BB9_80;
	st.global.u8 	[%rd18+64], %rs499;
$L__BB9_80:
	cvt.u32.u64 	%r475, %rd8;
	add.s32 	%r476, %r475, 96;
	setp.ge.s32 	%p55, %r476, %r48;
	@%p55 bra 	$L__BB9_82;
	st.global.u8 	[%rd18+96], %rs498;
$L__BB9_82:
	cvt.u32.u64 	%r477, %rd8;
	add.s32 	%r478, %r477, 128;
	setp.ge.s32 	%p56, %r478, %r48;
	@%p56 bra 	$L__BB9_84;
	st.global.u8 	[%rd18+128], %rs497;
$L__BB9_84:
	cvt.u32.u64 	%r479, %rd8;
	add.s32 	%r480, %r479, 160;
	setp.ge.s32 	%p57, %r480, %r48;
	@%p57 bra 	$L__BB9_86;
	st.global.u8 	[%rd18+160], %rs496;
$L__BB9_86:
	cvt.u32.u64 	%r481, %rd8;
	add.s32 	%r482, %r481, 192;
	setp.ge.s32 	%p58, %r482, %r48;
	@%p58 bra 	$L__BB9_88;
	st.global.u8 	[%rd18+192], %rs495;
$L__BB9_88:
	cvt.u32.u64 	%r483, %rd8;
	add.s32 	%r484, %r483, 224;
	setp.ge.s32 	%p59, %r484, %r48;
	@%p59 bra 	$L__BB9_90;
	st.global.u8 	[%rd18+224], %rs494;
$L__BB9_90:
	cvt.u32.u64 	%r485, %rd8;
	add.s32 	%r486, %r485, 256;
	setp.ge.s32 	%p60, %r486, %r48;
	@%p60 bra 	$L__BB9_92;
	st.global.u8 	[%rd18+256], %rs493;
$L__BB9_92:
	cvt.u32.u64 	%r487, %rd8;
	add.s32 	%r488, %r487, 288;
	setp.ge.s32 	%p61, %r488, %r48;
	@%p61 bra 	$L__BB9_94;
	st.global.u8 	[%rd18+288], %rs492;
$L__BB9_94:
	cvt.u32.u64 	%r489, %rd8;
	add.s32 	%r490, %r489, 320;
	setp.ge.s32 	%p62, %r490, %r48;
	@%p62 bra 	$L__BB9_96;
	st.global.u8 	[%rd18+320], %rs491;
$L__BB9_96:
	cvt.u32.u64 	%r491, %rd8;
	add.s32 	%r492, %r491, 352;
	setp.ge.s32 	%p63, %r492, %r48;
	@%p63 bra 	$L__BB9_98;
	st.global.u8 	[%rd18+352], %rs490;
$L__BB9_98:
	cvt.u32.u64 	%r493, %rd8;
	add.s32 	%r494, %r493, 384;
	setp.ge.s32 	%p64, %r494, %r48;
	@%p64 bra 	$L__BB9_100;
	st.global.u8 	[%rd18+384], %rs489;
$L__BB9_100:
	cvt.u32.u64 	%r495, %rd8;
	add.s32 	%r496, %r495, 416;
	setp.ge.s32 	%p65, %r496, %r48;
	@%p65 bra 	$L__BB9_102;
	st.global.u8 	[%rd18+416], %rs488;
$L__BB9_102:
	cvt.u32.u64 	%r497, %rd8;
	add.s32 	%r498, %r497, 448;
	setp.ge.s32 	%p66, %r498, %r48;
	@%p66 bra 	$L__BB9_104;
	st.global.u8 	[%rd18+448], %rs487;
$L__BB9_104:
	cvt.u32.u64 	%r499, %rd8;
	add.s32 	%r500, %r499, 480;
	setp.ge.s32 	%p67, %r500, %r48;
	@%p67 bra 	$L__BB9_106;
	st.global.u8 	[%rd18+480], %rs486;
$L__BB9_106:
	cvt.u32.u64 	%r501, %rd8;
	add.s32 	%r502, %r501, 512;
	setp.ge.s32 	%p68, %r502, %r48;
	@%p68 bra 	$L__BB9_108;
	st.global.u8 	[%rd18+512], %rs485;
$L__BB9_108:
	cvt.u32.u64 	%r503, %rd8;
	add.s32 	%r504, %r503, 544;
	setp.ge.s32 	%p69, %r504, %r48;
	@%p69 bra 	$L__BB9_110;
	st.global.u8 	[%rd18+544], %rs484;
$L__BB9_110:
	cvt.u32.u64 	%r505, %rd8;
	add.s32 	%r506, %r505, 576;
	setp.ge.s32 	%p70, %r506, %r48;
	@%p70 bra 	$L__BB9_112;
	st.global.u8 	[%rd18+576], %rs483;
$L__BB9_112:
	cvt.u32.u64 	%r507, %rd8;
	add.s32 	%r508, %r507, 608;
	setp.ge.s32 	%p71, %r508, %r48;
	@%p71 bra 	$L__BB9_114;
	st.global.u8 	[%rd18+608], %rs482;
$L__BB9_114:
	@%p51 bra 	$L__BB9_116;
	ld.global.u8 	%rs540, [%rd9];
	ld.global.u8 	%rs539, [%rd9+32];
	ld.global.u8 	%rs538, [%rd9+64];
	ld.global.u8 	%rs537, [%rd9+96];
	ld.global.u8 	%rs536, [%rd9+128];
	ld.global.u8 	%rs535, [%rd9+160];
	ld.global.u8 	%rs534, [%rd9+192];
	ld.global.u8 	%rs533, [%rd9+224];
	ld.global.u8 	%rs532, [%rd9+256];
	ld.global.u8 	%rs531, [%rd9+288];
	ld.global.u8 	%rs530, [%rd9+320];
	ld.global.u8 	%rs529, [%rd9+352];
	ld.global.u8 	%rs528, [%rd9+384];
	ld.global.u8 	%rs527, [%rd9+416];
	ld.global.u8 	%rs526, [%rd9+448];
	ld.global.u8 	%rs525, [%rd9+480];
	ld.global.u8 	%rs524, [%rd9+512];
	ld.global.u8 	%rs523, [%rd9+544];
	ld.global.u8 	%rs522, [%rd9+576];
	ld.global.u8 	%rs521, [%rd9+608];
	bra.uni 	$L__BB9_156;
$L__BB9_116:
	cvt.u32.u64 	%r509, %rd8;
	cvt.u32.u64 	%r510, %rd5;
	sub.s32 	%r49, %r225, %r510;
	setp.ge.s32 	%p73, %r509, %r49;
	@%p73 bra 	$L__BB9_118;
	ld.global.u8 	%rs540, [%rd9];
$L__BB9_118:
	cvt.u32.u64 	%r511, %rd8;
	add.s32 	%r512, %r511, 32;
	setp.ge.s32 	%p74, %r512, %r49;
	@%p74 bra 	$L__BB9_120;
	ld.global.u8 	%rs539, [%rd9+32];
$L__BB9_120:
	cvt.u32.u64 	%r513, %rd8;
	add.s32 	%r514, %r513, 64;
	setp.ge.s32 	%p75, %r514, %r49;
	@%p75 bra 	$L__BB9_122;
	ld.global.u8 	%rs538, [%rd9+64];
$L__BB9_122:
	cvt.u32.u64 	%r515, %rd8;
	add.s32 	%r516, %r515, 96;
	setp.ge.s32 	%p76, %r516, %r49;
	@%p76 bra 	$L__BB9_124;
	ld.global.u8 	%rs537, [%rd9+96];
$L__BB9_124:
	cvt.u32.u64 	%r517, %rd8;
	add.s32 	%r518, %r517, 128;
	setp.ge.s32 	%p77, %r518, %r49;
	@%p77 bra 	$L__BB9_126;
	ld.global.u8 	%rs536, [%rd9+128];
$L__BB9_126:
	cvt.u32.u64 	%r519, %rd8;
	add.s32 	%r520, %r519, 160;
	setp.ge.s32 	%p78, %r520, %r49;
	@%p78 bra 	$L__BB9_128;
	ld.global.u8 	%rs535, [%rd9+160];
$L__BB9_128:
	cvt.u32.u64 	%r521, %rd8;
	add.s32 	%r522, %r521, 192;
	setp.ge.s32 	%p79, %r522, %r49;
	@%p79 bra 	$L__BB9_130;
	ld.global.u8 	%rs534, [%rd9+192];
$L__BB9_130:
	cvt.u32.u64 	%r523, %rd8;
	add.s32 	%r524, %r523, 224;
	setp.ge.s32 	%p80, %r524, %r49;
	@%p80 bra 	$L__BB9_132;
	ld.global.u8 	%rs533, [%rd9+224];
$L__BB9_132:
	cvt.u32.u64 	%r525, %rd8;
	add.s32 	%r526, %r525, 256;
	setp.ge.s32 	%p81, %r526, %r49;
	@%p81 bra 	$L__BB9_134;
	ld.global.u8 	%rs532, [%rd9+256];
$L__BB9_134:
	cvt.u32.u64 	%r527, %rd8;
	add.s32 	%r528, %r527, 288;
	setp.ge.s32 	%p82, %r528, %r49;
	@%p82 bra 	$L__BB9_136;
	ld.global.u8 	%rs531, [%rd9+288];
$L__BB9_136:
	cvt.u32.u64 	%r529, %rd8;
	add.s32 	%r530, %r529, 320;
	setp.ge.s32 	%p83, %r530, %r49;
	@%p83 bra 	$L__BB9_138;
	ld.global.u8 	%rs530, [%rd9+320];
$L__BB9_138:
	cvt.u32.u64 	%r531, %rd8;
	add.s32 	%r532, %r531, 352;
	setp.ge.s32 	%p84, %r532, %r49;
	@%p84 bra 	$L__BB9_140;
	ld.global.u8 	%rs529, [%rd9+352];
$L__BB9_140:
	cvt.u32.u64 	%r533, %rd8;
	add.s32 	%r534, %r533, 384;
	setp.ge.s32 	%p85, %r534, %r49;
	@%p85 bra 	$L__BB9_142;
	ld.global.u8 	%rs528, [%rd9+384];
$L__BB9_142:
	cvt.u32.u64 	%r535, %rd8;
	add.s32 	%r536, %r535, 416;
	setp.ge.s32 	%p86, %r536, %r49;
	@%p86 bra 	$L__BB9_144;
	ld.global.u8 	%rs527, [%rd9+416];
$L__BB9_144:
	cvt.u32.u64 	%r537, %rd8;
	add.s32 	%r538, %r537, 448;
	setp.ge.s32 	%p87, %r538, %r49;
	@%p87 bra 	$L__BB9_146;
	ld.global.u8 	%rs526, [%rd9+448];
$L__BB9_146:
	cvt.u32.u64 	%r539, %rd8;
	add.s32 	%r540, %r539, 480;
	setp.ge.s32 	%p88, %r540, %r49;
	@%p88 bra 	$L__BB9_148;
	ld.global.u8 	%rs525, [%rd9+480];
$L__BB9_148:
	cvt.u32.u64 	%r541, %rd8;
	add.s32 	%r542, %r541, 512;
	setp.ge.s32 	%p89, %r542, %r49;
	@%p89 bra 	$L__BB9_150;
	ld.global.u8 	%rs524, [%rd9+512];
$L__BB9_150:
	cvt.u32.u64 	%r543, %rd8;
	add.s32 	%r544, %r543, 544;
	setp.ge.s32 	%p90, %r544, %r49;
	@%p90 bra 	$L__BB9_152;
	ld.global.u8 	%rs523, [%rd9+544];
$L__BB9_152:
	cvt.u32.u64 	%r545, %rd8;
	add.s32 	%r546, %r545, 576;
	setp.ge.s32 	%p91, %r546, %r49;
	@%p91 bra 	$L__BB9_154;
	ld.global.u8 	%rs522, [%rd9+576];
$L__BB9_154:
	cvt.u32.u64 	%r547, %rd8;
	add.s32 	%r548, %r547, 608;
	setp.ge.s32 	%p92, %r548, %r49;
	@%p92 bra 	$L__BB9_156;
	ld.global.u8 	%rs521, [%rd9+608];
$L__BB9_156:
	@%p51 bra 	$L__BB9_158;
	add.s64 	%rd79, %rd17, %rd8;
	add.s64 	%rd80, %rd1, %rd79;
	st.global.u8 	[%rd80], %rs540;
	st.global.u8 	[%rd80+32], %rs539;
	st.global.u8 	[%rd80+64], %rs538;
	st.global.u8 	[%rd80+96], %rs537;
	st.global.u8 	[%rd80+128], %rs536;
	st.global.u8 	[%rd80+160], %rs535;
	st.global.u8 	[%rd80+192], %rs534;
	st.global.u8 	[%rd80+224], %rs533;
	st.global.u8 	[%rd80+256], %rs532;
	st.global.u8 	[%rd80+288], %rs531;
	st.global.u8 	[%rd80+320], %rs530;
	st.global.u8 	[%rd80+352], %rs529;
	st.global.u8 	[%rd80+384], %rs528;
	st.global.u8 	[%rd80+416], %rs527;
	st.global.u8 	[%rd80+448], %rs526;
	st.global.u8 	[%rd80+480], %rs525;
	st.global.u8 	[%rd80+512], %rs524;
	st.global.u8 	[%rd80+544], %rs523;
	st.global.u8 	[%rd80+576], %rs522;
	st.global.u8 	[%rd80+608], %rs521;
	bra.uni 	$L__BB9_198;
$L__BB9_158:
	cvt.u32.u64 	%r549, %rd8;
	mad.lo.s32 	%r50, %r4, -7680, %r225;
	setp.ge.s32 	%p94, %r549, %r50;
	add.s64 	%rd81, %rd17, %rd8;
	add.s64 	%rd19, %rd1, %rd81;
	@%p94 bra 	$L__BB9_160;
	st.global.u8 	[%rd19], %rs540;
$L__BB9_160:
	cvt.u32.u64 	%r550, %rd8;
	add.s32 	%r551, %r550, 32;
	setp.ge.s32 	%p95, %r551, %r50;
	@%p95 bra 	$L__BB9_162;
	st.global.u8 	[%rd19+32], %rs539;
$L__BB9_162:
	cvt.u32.u64 	%r552, %rd8;
	add.s32 	%r553, %r552, 64;
	setp.ge.s32 	%p96, %r553, %r50;
	@%p96 bra 	$L__BB9_164;
	st.global.u8 	[%rd19+64], %rs538;
$L__BB9_164:
	cvt.u32.u64 	%r554, %rd8;
	add.s32 	%r555, %r554, 96;
	setp.ge.s32 	%p97, %r555, %r50;
	@%p97 bra 	$L__BB9_166;
	st.global.u8 	[%rd19+96], %rs537;
$L__BB9_166:
	cvt.u32.u64 	%r556, %rd8;
	add.s32 	%r557, %r556, 128;
	setp.ge.s32 	%p98, %r557, %r50;
	@%p98 bra 	$L__BB9_168;
	st.global.u8 	[%rd19+128], %rs536;
$L__BB9_168:
	cvt.u32.u64 	%r558, %rd8;
	add.s32 	%r559, %r558, 160;
	setp.ge.s32 	%p99, %r559, %r50;
	@%p99 bra 	$L__BB9_170;
	st.global.u8 	[%rd19+160], %rs535;
$L__BB9_170:
	cvt.u32.u64 	%r560, %rd8;
	add.s32 	%r561, %r560, 192;
	setp.ge.s32 	%p100, %r561, %r50;
	@%p100 bra 	$L__BB9_172;
	st.global.u8 	[%rd19+192], %rs534;
$L__BB9_172:
	cvt.u32.u64 	%r562, %rd8;
	add.s32 	%r563, %r562, 224;
	setp.ge.s32 	%p101, %r563, %r50;
	@%p101 bra 	$L__BB9_174;
	st.global.u8 	[%rd19+224], %rs533;
$L__BB9_174:
	cvt.u32.u64 	%r564, %rd8;
	add.s32 	%r565, %r564, 256;
	setp.ge.s32 	%p102, %r565, %r50;
	@%p102 bra 	$L__BB9_176;
	st.global.u8 	[%rd19+256], %rs532;
$L__BB9_176:
	cvt.u32.u64 	%r566, %rd8;
	add.s32 	%r567, %r566, 288;
	setp.ge.s32 	%p103, %r567, %r50;
	@%p103 bra 	$L__BB9_178;
	st.global.u8 	[%rd19+288], %rs531;
$L__BB9_178:
	cvt.u32.u64 	%r568, %rd8;
	add.s32 	%r569, %r568, 320;
	setp.ge.s32 	%p104, %r569, %r50;
	@%p104 bra 	$L__BB9_180;
	st.global.u8 	[%rd19+320], %rs530;
$L__BB9_180:
	cvt.u32.u64 	%r570, %rd8;
	add.s32 	%r571, %r570, 352;
	setp.ge.s32 	%p105, %r571, %r50;
	@%p105 bra 	$L__BB9_182;
	st.global.u8 	[%rd19+352], %rs529;
$L__BB9_182:
	cvt.u32.u64 	%r572, %rd8;
	add.s32 	%r573, %r572, 384;
	setp.ge.s32 	%p106, %r573, %r50;
	@%p106 bra 	$L__BB9_184;
	st.global.u8 	[%rd19+384], %rs528;
$L__BB9_184:
	cvt.u32.u64 	%r574, %rd8;
	add.s32 	%r575, %r574, 416;
	setp.ge.s32 	%p107, %r575, %r50;
	@%p107 bra 	$L__BB9_186;
	st.global.u8 	[%rd19+416], %rs527;
$L__BB9_186:
	cvt.u32.u64 	%r576, %rd8;
	add.s32 	%r577, %r576, 448;
	setp.ge.s32 	%p108, %r577, %r50;
	@%p108 bra 	$L__BB9_188;
	st.global.u8 	[%rd19+448], %rs526;
$L__BB9_188:
	cvt.u32.u64 	%r578, %rd8;
	add.s32 	%r579, %r578, 480;
	setp.ge.s32 	%p109, %r579, %r50;
	@%p109 bra 	$L__BB9_190;
	st.global.u8 	[%rd19+480], %rs525;
$L__BB9_190:
	cvt.u32.u64 	%r580, %rd8;
	add.s32 	%r581, %r580, 512;
	setp.ge.s32 	%p110, %r581, %r50;
	@%p110 bra 	$L__BB9_192;
	st.global.u8 	[%rd19+512], %rs524;
$L__BB9_192:
	cvt.u32.u64 	%r582, %rd8;
	add.s32 	%r583, %r582, 544;
	setp.ge.s32 	%p111, %r583, %r50;
	@%p111 bra 	$L__BB9_194;
	st.global.u8 	[%rd19+544], %rs523;
$L__BB9_194:
	cvt.u32.u64 	%r584, %rd8;
	add.s32 	%r585, %r584, 576;
	setp.ge.s32 	%p112, %r585, %r50;
	@%p112 bra 	$L__BB9_196;
	st.global.u8 	[%rd19+576], %rs522;
$L__BB9_196:
	cvt.u32.u64 	%r586, %rd8;
	add.s32 	%r587, %r586, 608;
	setp.ge.s32 	%p113, %r587, %r50;
	@%p113 bra 	$L__BB9_198;
	st.global.u8 	[%rd19+608], %rs521;
$L__BB9_198:
	// begin inline asm
	exit;
	// end inline asm
	mov.u16 	%rs541, %rs482;
	mov.u16 	%rs542, %rs483;
	mov.u16 	%rs543, %rs484;
	mov.u16 	%rs544, %rs485;
	mov.u16 	%rs545, %rs486;
	mov.u16 	%rs546, %rs487;
	mov.u16 	%rs547, %rs488;
	mov.u16 	%rs548, %rs489;
	mov.u16 	%rs549, %rs490;
	mov.u16 	%rs550, %rs491;
	mov.u16 	%rs551, %rs492;
	mov.u16 	%rs552, %rs493;
	mov.u16 	%rs553, %rs494;
	mov.u16 	%rs554, %rs495;
	mov.u16 	%rs555, %rs496;
	mov.u16 	%rs556, %rs497;
	mov.u16 	%rs557, %rs498;
	mov.u16 	%rs558, %rs499;
	mov.u16 	%rs559, %rs500;
	mov.u16 	%rs560, %rs501;
$L__BB9_199:
	mul.hi.u32 	%r588, %r1, 357913942;
	add.s32 	%r589, %r588, %r1;
	shl.b32 	%r590, %r589, 2;
	mov.u32 	%r591, _ZZN3cub18CUB_300001_SM_10006detail10radix_sort29DeviceRadixSortOnesweepKernelINS1_5radix10policy_hubIccyE10Policy1000ELNS0_9SortOrderE0EccyiiNS1_21identity_decomposer_tEEEvPT5_SB_PT3_PKSC_PT1_PKSG_PT2_PKSK_T4_iiT6_E1s;
	add.s32 	%r592, %r591, %r590;
	add.s32 	%r51, %r592, 13328;
	st.shared.u32 	[%r592+13328], %r1986;
	bar.sync 	0;
	setp.gt.u32 	%p114, %r1, 31;
	@%p114 bra 	$L__BB9_201;
	mov.u32 	%r623, _ZZN3cub18CUB_300001_SM_10006detail10radix_sort29DeviceRadixSortOnesweepKernelINS1_5radix10policy_hubIccyE10Policy1000ELNS0_9SortOrderE0EccyiiNS1_21identity_decomposer_tEEEvPT5_SB_PT3_PKSC_PT1_PKSG_PT2_PKSK_T4_iiT6_E1s;
	mad.lo.s32 	%r624, %r1, 52, %r623;
	ld.shared.u32 	%r625, [%r624+13328];
	ld.shared.u32 	%r626, [%r624+13332];
	ld.shared.u32 	%r627, [%r624+13336];
	ld.shared.u32 	%r628, [%r624+13340];
	ld.shared.u32 	%r629, [%r624+13344];
	ld.shared.u32 	%r630, [%r624+13348];
	ld.shared.u32 	%r631, [%r624+13352];
	ld.shared.u32 	%r632, [%r624+13356];
	ld.shared.u32 	%r633, [%r624+13360];
	ld.shared.u32 	%r634, [%r624+13364];
	ld.shared.u32 	%r635, [%r624+13368];
	ld.shared.u32 	%r636, [%r624+13372];
	add.s32 	%r637, %r626, %r625;
	add.s32 	%r638, %r637, %r627;
	add.s32 	%r639, %r638, %r628;
	add.s32 	%r640, %r639, %r629;
	add.s32 	%r641, %r640, %r630;
	add.s32 	%r642, %r641, %r631;
	add.s32 	%r643, %r642, %r632;
	add.s32 	%r644, %r643, %r633;
	add.s32 	%r645, %r644, %r634;
	add.s32 	%r646, %r645, %r635;
	add.s32 	%r597, %r646, %r636;
	mov.b32 	%r595, 1;
	mov.b32 	%r620, 0;
	mov.b32 	%r622, -1;
	// begin inline asm
	{  .reg .s32 r0;  .reg .pred p;  shfl.sync.up.b32 r0|p, %r597, %r595, %r620, %r622;  @p add.s32 r0, r0, %r597;  mov.s32 %r593, r0;}
	// end inline asm
	mov.b32 	%r601, 2;
	// begin inline asm
	{  .reg .s32 r0;  .reg .pred p;  shfl.sync.up.b32 r0|p, %r593, %r601, %r620, %r622;  @p add.s32 r0, r0, %r593;  mov.s32 %r599, r0;}
	// end inline asm
	mov.b32 	%r607, 4;
	// begin inline asm
	{  .reg .s32 r0;  .reg .pred p;  shfl.sync.up.b32 r0|p, %r599, %r607, %r620, %r622;  @p add.s32 r0, r0, %r599;  mov.s32 %r605, r0;}
	// end inline asm
	mov.b32 	%r613, 8;
	// begin inline asm
	{  .reg .s32 r0;  .reg .pred p;  shfl.sync.up.b32 r0|p, %r605, %r613, %r620, %r622;  @p add.s32 r0, r0, %r605;  mov.s32 %r611, r0;}
	// end inline asm
	mov.b32 	%r619, 16;
	// begin inline asm
	{  .reg .s32 r0;  .reg .pred p;  shfl.sync.up.b32 r0|p, %r611, %r619, %r620, %r622;  @p add.s32 r0, r0, %r611;  mov.s32 %r617, r0;}
	// end inline asm
	sub.s32 	%r647, %r617, %r597;
	add.s32 	%r648, %r625, %r647;
	add.s32 	%r649, %r626, %r648;
	add.s32 	%r650, %r627, %r649;
	add.s32 	%r651, %r628, %r650;
	add.s32 	%r652, %r629, %r651;
	add.s32 	%r653, %r630, %r652;
	add.s32 	%r654, %r631, %r653;
	add.s32 	%r655, %r632, %r654;
	add.s32 	%r656, %r633, %r655;
	add.s32 	%r657, %r634, %r656;
	add.s32 	%r658, %r635, %r657;
	st.shared.u32 	[%r624+13328], %r647;
	st.shared.u32 	[%r624+13332], %r648;
	st.shared.u32 	[%r624+13336], %r649;
	st.shared.u32 	[%r624+13340], %r650;
	st.shared.u32 	[%r624+13344], %r651;
	st.shared.u32 	[%r624+13348], %r652;
	st.shared.u32 	[%r624+13352], %r653;
	st.shared.u32 	[%r624+13356], %r654;
	st.shared.u32 	[%r624+13360], %r655;
	st.shared.u32 	[%r624+13364], %r656;
	st.shared.u32 	[%r624+13368], %r657;
	st.shared.u32 	[%r624+13372], %r658;
$L__BB9_201:
	bar.sync 	0;
	ld.shared.s32 	%rd21, [%r51];
	@%p32 bra 	$L__BB9_203;
	cvt.u32.u64 	%r659, %rd21;
	ld.shared.u32 	%r661, [%r35];
	add.s32 	%r662, %r661, %r659;
	st.shared.u32 	[%r35], %r662;
	ld.shared.u32 	%r663, [%r35+1024];
	add.s32 	%r664, %r663, %r659;
	st.shared.u32 	[%r35+1024], %r664;
	ld.shared.u32 	%r665, [%r35+2048];
	add.s32 	%r666, %r665, %r659;
	st.shared.u32 	[%r35+2048], %r666;
	ld.shared.u32 	%r667, [%r35+3072];
	add.s32 	%r668, %r667, %r659;
	st.shared.u32 	[%r35+3072], %r668;
	ld.shared.u32 	%r669, [%r35+4096];
	add.s32 	%r670, %r669, %r659;
	st.shared.u32 	[%r35+4096], %r670;
	ld.shared.u32 	%r671, [%r35+5120];
	add.s32 	%r672, %r671, %r659;
	st.shared.u32 	[%r35+5120], %r672;
	ld.shared.u32 	%r673, [%r35+6144];
	add.s32 	%r674, %r673, %r659;
	st.shared.u32 	[%r35+6144], %r674;
	ld.shared.u32 	%r675, [%r35+7168];
	add.s32 	%r676, %r675, %r659;
	st.shared.u32 	[%r35+7168], %r676;
	ld.shared.u32 	%r677, [%r35+8192];
	add.s32 	%r678, %r677, %r659;
	st.shared.u32 	[%r35+8192], %r678;
	ld.shared.u32 	%r679, [%r35+9216];
	add.s32 	%r680, %r679, %r659;
	st.shared.u32 	[%r35+9216], %r680;
	ld.shared.u32 	%r681, [%r35+10240];
	add.s32 	%r682, %r681, %r659;
	st.shared.u32 	[%r35+10240], %r682;
	ld.shared.u32 	%r683, [%r35+11264];
	add.s32 	%r684, %r683, %r659;
	st.shared.u32 	[%r35+11264], %r684;
$L__BB9_203:
	bar.sync 	0;
	// begin inline asm
	mov.u32 %r685, %lanemask_le;
	// end inline asm
	cvt.u32.u16 	%r711, %rs560;
	and.b32  	%r712, %r711, 255;
	shr.u32 	%r713, %r712, %r33;
	and.b32  	%r708, %r713, %r8;
	mov.b32 	%r688, 1;
	// begin inline asm
	{
    .reg .pred p;
    and.b32 %r686, %r708, %r688;    setp.ne.u32 p, %r686, 0;
    vote.ballot.sync.b32 %r686, p, 0xffffffff;
    @!p not.b32 %r686, %r686;
}

	// end inline asm
	mov.b32 	%r691, 2;
	// begin inline asm
	{
    .reg .pred p;
    and.b32 %r689, %r708, %r691;    setp.ne.u32 p, %r689, 0;
    vote.ballot.sync.b32 %r689, p, 0xffffffff;
    @!p not.b32 %r689, %r689;
}

	// end inline asm
	and.b32  	%r714, %r689, %r686;
	mov.b32 	%r694, 4;
	// begin inline asm
	{
    .reg .pred p;
    and.b32 %r692, %r708, %r694;    setp.ne.u32 p, %r692, 0;
    vote.ballot.sync.b32 %r692, p, 0xffffffff;
    @!p not.b32 %r692, %r692;
}

	// end inline asm
	and.b32  	%r715, %r692, %r714;
	mov.b32 	%r697, 8;
	// begin inline asm
	{
    .reg .pred p;
    and.b32 %r695, %r708, %r697;    setp.ne.u32 p, %r695, 0;
    vote.ballot.sync.b32 %r695, p, 0xffffffff;
    @!p not.b32 %r695, %r695;
}

	// end inline asm
	and.b32  	%r716, %r695, %r715;
	mov.b32 	%r700, 16;
	// begin inline asm
	{
    .reg .pred p;
    and.b32 %r698, %r708, %r700;    setp.ne.u32 p, %r698, 0;
    vote.ballot.sync.b32 %r698, p, 0xffffffff;
    @!p not.b32 %r698, %r698;
}

	// end inline asm
	and.b32  	%r717, %r698, %r716;
	mov.b32 	%r703, 32;
	// begin inline asm
	{
    .reg .pred p;
    and.b32 %r701, %r708, %r703;    setp.ne.u32 p, %r701, 0;
    vote.ballot.sync.b32 %r701, p, 0xffffffff;
    @!p not.b32 %r701, %r701;
}

	// end inline asm
	and.b32  	%r718, %r701, %r717;
	mov.b32 	%r706, 64;
	// begin inline asm
	{
    .reg .pred p;
    and.b32 %r704, %r708, %r706;    setp.ne.u32 p, %r704, 0;
    vote.ballot.sync.b32 %r704, p, 0xffffffff;
    @!p not.b32 %r704, %r704;
}

	// end inline asm
	and.b32  	%r719, %r704, %r718;
	mov.b32 	%r709, 128;
	// begin inline asm
	{
    .reg .pred p;
    and.b32 %r707, %r708, %r709;    setp.ne.u32 p, %r707, 0;
    vote.ballot.sync.b32 %r707, p, 0xffffffff;
    @!p not.b32 %r707, %r707;
}

	// end inline asm
	and.b32  	%r720, %r707, %r719;
	clz.b32 	%r721, %r720;
	sub.s32 	%r54, 31, %r721;
	and.b32  	%r722, %r685, %r720;
	popc.b32 	%r55, %r722;
	setp.ne.s32 	%p116, %r228, %r54;
	mov.b32 	%r1991, 0;
	@%p116 bra 	$L__BB9_205;
	shl.b32 	%r723, %r708, 2;
	add.s32 	%r724, %r9, %r723;
	atom.shared.add.u32 	%r1991, [%r724], %r55;
$L__BB9_205:
	shfl.sync.idx.b32	%r750|%p117, %r1991, %r54, 31, -1;
	add.s32 	%r58, %r55, %r750;
	cvt.u32.u16 	%r751, %rs559;
	and.b32  	%r752, %r751, 255;
	shr.u32 	%r753, %r752, %r33;
	and.b32  	%r747, %r753, %r8;
	mov.b32 	%r727, 1;
	// begin inline asm
	{
    .reg .pred p;
    and.b32 %r725, %r747, %r727;    setp.ne.u32 p, %r725, 0;
    vote.ballot.sync.b32 %r725, p, 0xffffffff;
    @!p not.b32 %r725, %r725;
}

	// end inline asm
	mov.b32 	%r730, 2;
	// begin inline asm
	{
    .reg .pred p;
    and.b32 %r728, %r747, %r730;    setp.ne.u32 p, %r728, 0;
    vote.ballot.sync.b32 %r728, p, 0xffffffff;
    @!p not.b32 %r728, %r728;
}

	// end inline asm
	and.b32  	%r754, %r728, %r725;
	mov.b32 	%r733, 4;
	// begin inline asm
	{
    .reg .pred p;
    and.b32 %r731, %r747, %r733;    setp.ne.u32 p, %r731, 0;
    vote.ballot.sync.b32 %r731, p, 0xffffffff;
    @!p not.b32 %r731, %r731;
}

	// end inline asm
	and.b32  	%r755, %r731, %r754;
	mov.b32 	%r736, 8;
	// begin inline asm
	{
    .reg .pred p;
    and.b32 %r734, %r747, %r736;    setp.ne.u32 p, %r734, 0;
    vote.ballot.sync.b32 %r734, p, 0xffffffff;
    @!p not.b32 %r734, %r734;
}

	// end inline asm
	and.b32  	%r756, %r734, %r755;
	mov.b32 	%r739, 16;
	// begin inline asm
	{
    .reg .pred p;
    and.b32 %r737, %r747, %r739;    setp.ne.u32 p, %r737, 0;
    vote.ballot.sync.b32 %r737, p, 0xffffffff;
    @!p not.b32 %r737, %r737;
}

	// end inline asm
	and.b32  	%r757, %r737, %r756;
	mov.b32 	%r742, 32;
	// begin inline asm
	{
    .reg .pred p;
    and.b32 %r740, %r747, %r742;    setp.ne.u32 p, %r740, 0;
    vote.ballot.sync.b32 %r740, p, 0xffffffff;
    @!p not.b32 %r740, %r740;
}

	// end inline asm
	and.b32  	%r758, %r740, %r757;
	mov.b32 	%r745, 64;
	// begin inline asm
	{
    .reg .pred p;
    and.b32 %r743, %r747, %r745;    setp.ne.u32 p, %r743, 0;
    vote.ballot.sync.b32 %r743, p, 0xffffffff;
    @!p not.b32 %r743, %r743;
}

	// end inline asm
	and.b32  	%r759, %r743, %r758;
	mov.b32 	%r748, 128;
	// begin inline asm
	{
    .reg .pred p;
    and.b32 %r746, %r747, %r748;    setp.ne.u32 p, %r746, 0;
    vote.ballot.sync.b32 %r746, p, 0xffffffff;
    @!p not.b32 %r746, %r746;
}

	// end inline asm
	and.b32  	%r760, %r746, %r759;
	clz.b32 	%r761, %r760;
	sub.s32 	%r60, 31, %r761;
	and.b32  	%r762, %r685, %r760;
	popc.b32 	%r61, %r762;
	setp.ne.s32 	%p118, %r228, %r60;
	mov.b32 	%r1992, 0;
	@%p118 bra 	$L__BB9_207;
	shl.b32 	%r763, %r747, 2;
	add.s32 	%r764, %r9, %r763;
	atom.shared.add.u32 	%r1992, [%r764], %r61;
$L__BB9_207:
	shfl.sync.idx.b32	%r790|%p119, %r1992, %r60, 31, -1;
	add.s32 	%r64, %r61, %r790;
	cvt.u32.u16 	%r791, %rs558;
	and.b32  	%r792, %r791, 255;
	shr.u32 	%r793, %r792, %r33;
	and.b32  	%r787, %r793, %r8;
	mov.b32 	%r767, 1;
	// begin inline asm
	{
    .reg .pred p;
    and.b32 %r765, %r787, %r767;    setp.ne.u32 p, %r765, 0;
    vote.ballot.sync.b32 %r765, p, 0xffffffff;
    @!p not.b32 %r765, %r765;
}

	// end inline asm
	mov.b32 	%r770, 2;
	// begin inline asm
	{
    .reg .pred p;
    and.b32 %r768, %r787, %r770;    setp.ne.u32 p, %r768, 0;
    vote.ballot.sync.b32 %r768, p, 0xffffffff;
    @!p not.b32 %r768, %r768;
}

	// end inline asm
	and.b32  	%r794, %r768, %r765;
	mov.b32 	%r773, 4;
	// begin inline asm
	{
    .reg .pred p;
    and.b32 %r771, %r787, %r773;    setp.ne.u32 p, %r771, 0;
    vote.ballot.sync.b32 %r771, p, 0xffffffff;
    @!p not.b32 %r771, %r771;
}

	// end inline asm
	and.b32  	%r795, %r771, %r794;
	mov.b32 	%r776, 8;
	// begin inline asm
	{
    .reg .pred p;
    and.b32 %r774, %r787, %r776;    setp.ne.u32 p, %r774, 0;
    vote.ballot.sync.b32 %r774, p, 0xffffffff;
    @!p not.b32 %r774, %r774;
}

	// end inline asm
	and.b32  	%r796, %r774, %r795;
	mov.b32 	%r779, 16;
	// begin inline asm
	{
    .reg .pred p;
    and.b32 %r777, %r787, %r779;    setp.ne.u32 p, %r777, 0;
    vote.ballot.sync.b32 %r777, p, 0xffffffff;
    @!p not.b32 %r777, %r777;
}

	// end inline asm
	and.b32  	%r797, %r777, %r796;
	mov.b32 	%r782, 32;
	// begin inline asm
	{
    .reg .pred p;
    and.b32 %r780, %r787, %r782;    setp.ne.u32 p, %r780, 0;
    vote.ballot.sync.b32 %r780, p, 0xffffffff;
    @!p not.b32 %r780, %r780;
}

	// end inline asm
	and.b32  	%r798, %r780, %r797;
	mov.b32 	%r785, 64;
	// begin inline asm
	{
    .reg .pred p;
    and.b32 %r783, %r787, %r785;    setp.ne.u32 p, %r783, 0;
    vote.ballot.sync.b32 %r783, p, 0xffffffff;
    @!p not.b32 %r783, %r783;
}

	// end inline asm
	and.b32  	%r799, %r783, %r798;
	mov.b32 	%r788, 128;
	// begin inline asm
	{
    .reg .pred p;
    and.b32 %r786, %r787, %r788;    setp.ne.u32 p, %r786, 0;
    vote.ballot.sync.b32 %r786, p, 0xffffffff;
    @!p not.b32 %r786, %r786;
}

	// end inline asm
	and.b32  	%r800, %r786, %r799;
	clz.b32 	%r801, %r800;
	sub.s32 	%r66, 31, %r801;
	and.b32  	%r802, %r685, %r800;
	popc.b32 	%r67, %r802;
	setp.ne.s32 	%p120, %r228, %r66;
	mov.b32 	%r1993, 0;
	@%p120 bra 	$L__BB9_209;
	shl.b32 	%r803, %r787, 2;
	add.s32 	%r804, %r9, %r803;
	atom.shared.add.u32 	%r1993, [%r804], %r67;
$L__BB9_209:
	shfl.sync.idx.b32	%r830|%p121, %r1993, %r66, 31, -1;
	add.s32 	%r70, %r67, %r830;
	cvt.u32.u16 	%r831, %rs557;
	and.b32  	%r832, %r831, 255;
	shr.u32 	%r833, %r832, %r33;
	and.b32  	%r827, %r833, %r8;
	mov.b32 	%r807, 1;
	// begin inline asm
	{
    .reg .pred p;
    and.b32 %r805, %r827, %r807;    setp.ne.u32 p, %r805, 0;
    vote.ballot.sync.b32 %r805, p, 0xffffffff;
    @!p not.b32 %r805, %r805;
}

	// end inline asm
	mov.b32 	%r810, 2;
	// begin inline asm
	{
    .reg .pred p;
    and.b32 %r808, %r827, %r810;    setp.ne.u32 p, %r808, 0;
    vote.ballot.sync.b32 %r808, p, 0xffffffff;
    @!p not.b32 %r808, %r808;
}

	// end inline asm
	and.b32  	%r834, %r808, %r805;
	mov.b32 	%r813, 4;
	// begin inline asm
	{
    .reg .pred p;
    and.b32 %r811, %r827, %r813;    setp.ne.u32 p, %r811, 0;
    vote.ballot.sync.b32 %r811, p, 0xffffffff;
    @!p not.b32 %r811, %r811;
}

	// end inline asm
	and.b32  	%r835, %r811, %r834;
	mov.b32 	%r816, 8;
	// begin inline asm
	{
    .reg .pred p;
    and.b32 %r814, %r827, %r816;    setp.ne.u32 p, %r814, 0;
    vote.ballot.sync.b32 %r814, p, 0xffffffff;
    @!p not.b32 %r814, %r814;
}

	// end inline asm
	and.b32  	%r836, %r814, %r835;
	mov.b32 	%r819, 16;
	// begin inline asm
	{
    .reg .pred p;
    and.b32 %r817, %r827, %r819;    setp.ne.u32 p, %r817, 0;
    vote.ballot.sync.b32 %r817, p, 0xffffffff;
    @!p not.b32 %r817, %r817;
}

	// end inline asm
	and.b32  	%r837, %r817, %r836;
	mov.b32 	%r822, 32;
	// begin inline asm
	{
    .reg .pred p;
    and.b32 %r820, %r827, %r822;    setp.ne.u32 p, %r820, 0;
    vote.ballot.sync.b32 %r820, p, 0xffffffff;
    @!p not.b32 %r820, %r820;
}

	// end inline asm
	and.b32  	%r838, %r820, %r837;
	mov.b32 	%r825, 64;
	// begin inline asm
	{
    .reg .pred p;
    and.b32 %r823, %r827, %r825;    setp.ne.u32 p, %r823, 0;
    vote.ballot.sync.b32 %r823, p, 0xffffffff;
    @!p not.b32 %r823, %r823;
}

	// end inline asm
	and.b32  	%r839, %r823, %r838;
	mov.b32 	%r828, 128;
	// begin inline asm
	{
    .reg .pred p;
    and.b32 %r826, %r827, %r828;    setp.ne.u32 p, %r826, 0;
    vote.ballot.sync.b32 %r826, p, 0xffffffff;
    @!p not.b32 %r826, %r826;
}

	// end inline asm
	and.b32  	%r840, %r826, %r839;
	clz.b32 	%r841, %r840;
	sub.s32 	%r72, 31, %r841;
	and.b32  	%r842, %r685, %r840;
	popc.b32 	%r73, %r842;
	setp.ne.s32 	%p122, %r228, %r72;
	mov.b32 	%r1994, 0;
	@%p122 bra 	$L__BB9_211;
	shl.b32 	%r843, %r827, 2;
	add.s32 	%r844, %r9, %r843;
	atom.shared.add.u32 	%r1994, [%r844], %r73;
$L__BB9_211:
	shfl.sync.idx.b32	%r870|%p123, %r1994, %r72, 31, -1;
	add.s32 	%r76, %r73, %r870;
	cvt.u32.u16 	%r871, %rs556;
	and.b32  	%r872, %r871, 255;
	shr.u32 	%r873, %r872, %r33;
	and.b32  	%r867, %r873, %r8;
	mov.b32 	%r847, 1;
	// begin inline asm
	{
    .reg .pred p;
    and.b32 %r845, %r867, %r847;    setp.ne.u32 p, %r845, 0;
    vote.ballot.sync.b32 %r845, p, 0xffffffff;
    @!p not.b32 %r845, %r845;
}

	// end inline asm
	mov.b32 	%r850, 2;
	// begin inline asm
	{
    .reg .pred p;
    and.b32 %r848, %r867, %r850;    setp.ne.u32 p, %r848, 0;
    vote.ballot.sync.b32 %r848, p, 0xffffffff;
    @!p not.b32 %r848, %r848;
}

	// end inline asm
	and.b32  	%r874, %r848, %r845;
	mov.b32 	%r853, 4;
	// begin inline asm
	{
    .reg .pred p;
    and.b32 %r851, %r867, %r853;    setp.ne.u32 p, %r851, 0;
    vote.ballot.sync.b32 %r851, p, 0xffffffff;
    @!p not.b32 %r851, %r851;
}

	// end inline asm
	and.b32  	%r875, %r851, %r874;
	mov.b32 	%r856, 8;
	// begin inline asm
	{
    .reg .pred p;
    and.b32 %r854, %r867, %r856;    setp.ne.u32 p, %r854, 0;
    vote.ballot.sync.b32 %r854, p, 0xffffffff;
    @!p not.b32 %r854, %r854;
}

	// end inline asm
	and.b32  	%r876, %r854, %r875;
	mov.b32 	%r859, 16;
	// begin inline asm
	{
    .reg .pred p;
    and.b32 %r857, %r867, %r859;    setp.ne.u32 p, %r857, 0;
    vote.ballot.sync.b32 %r857, p, 0xffffffff;
    @!p not.b32 %r857, %r857;
}

	// end inline asm
	and.b32  	%r877, %r857, %r876;
	mov.b32 	%r862, 32;
	// begin inline asm
	{
    .reg .pred p;
    and.b32 %r860, %r867, %r862;    setp.ne.u32 p, %r860, 0;
    vote.ballot.sync.b32 %r860, p, 0xffffffff;
    @!p not.b32 %r860, %r860;
}

	// end inline asm
	and.b32  	%r878, %r860, %r877;
	mov.b32 	%r865, 64;
	// begin inline asm
	{
    .reg .pred p;
    and.b32 %r863, %r867, %r865;    setp.ne.u32 p, %r863, 0;
    vote.ballot.sync.b32 %r863, p, 0xffffffff;
    @!p not.b32 %r863, %r863;
}

	// end inline asm
	and.b32  	%r879, %r863, %r878;
	mov.b32 	%r868, 128;
	// begin inline asm
	{
    .reg .pred p;
    and.b32 %r866, %r867, %r868;    setp.ne.u32 p, %r866, 0;
    vote.ballot.sync.b32 %r866, p, 0xffffffff;
    @!p not.b32 %r866, %r866;
}

	// end inline asm
	and.b32  	%r880, %r866, %r879;
	clz.b32 	%r881, %r880;
	sub.s32 	%r78, 31, %r881;
	and.b32  	%r882, %r685, %r880;
	popc.b32 	%r79, %r882;
	setp.ne.s32 	%p124, %r228, %r78;
	mov.b32 	%r1995, 0;
	@%p124 bra 	$L__BB9_213;
	shl.b32 	%r883, %r867, 2;
	add.s32 	%r884, %r9, %r883;
	atom.shared.add.u32 	%r1995, [%r884], %r79;
$L__BB9_213:
	shfl.sync.idx.b32	%r910|%p125, %r1995, %r78, 31, -1;
	add.s32 	%r82, %r79, %r910;
	cvt.u32.u16 	%r911, %rs555;
	and.b32  	%r912, %r911, 255;
	shr.u32 	%r913, %r912, %r33;
	and.b32  	%r907, %r913, %r8;
	mov.b32 	%r887, 1;
	// begin inline asm
	{
    .reg .pred p;
    and.b32 %r885, %r907, %r887;    setp.ne.u32 p, %r885, 0;
    vote.ballot.sync.b32 %r885, p, 0xffffffff;
    @!p not.b32 %r885, %r885;
}

	// end inline asm
	mov.b32 	%r890, 2;
	// begin inline asm
	{
    .reg .pred p;
    and.b32 %r888, %r907, %r890;    setp.ne.u32 p, %r888, 0;
    vote.ballot.sync.b32 %r888, p, 0xffffffff;
    @!p not.b32 %r888, %r888;
}

	// end inline asm
	and.b32  	%r914, %r888, %r885;
	mov.b32 	%r893, 4;
	// begin inline asm
	{
    .reg .pred p;
    and.b32 %r891, %r907, %r893;    setp.ne.u32 p, %r891, 0;
    vote.ballot.sync.b32 %r891, p, 0xffffffff;
    @!p not.b32 %r891, %r891;
}

	// end inline asm
	and.b32  	%r915, %r891, %r914;
	mov.b32 	%r896, 8;
	// begin inline asm
	{
    .reg .pred p;
    and.b32 %r894, %r907, %r896;    setp.ne.u32 p, %r894, 0;
    vote.ballot.sync.b32 %r894, p, 0xffffffff;
    @!p not.b32 %r894, %r894;
}

	// end inline asm
	and.b32  	%r916, %r894, %r915;
	mov.b32 	%r899, 16;
	// begin inline asm
	{
    .reg .pred p;
    and.b32 %r897, %r907, %r899;    setp.ne.u32 p, %r897, 0;
    vote.ballot.sync.b32 %r897, p, 0xffffffff;
    @!p not.b32 %r897, %r897;
}

	// end inline asm
	and.b32  	%r917, %r897, %r916;
	mov.b32 	%r902, 32;
	// begin inline asm
	{
    .reg .pred p;
    and.b32 %r900, %r907, %r902;    setp.ne.u32 p, %r900, 0;
    vote.ballot.sync.b32 %r900, p, 0xffffffff;
    @!p not.b32 %r900, %r900;
}

	// end inline asm
	and.b32  	%r918, %r900, %r917;
	mov.b32 	%r905, 64;
	// begin inline asm
	{
    .reg .pred p;
    and.b32 %r903, %r907, %r905;    setp.ne.u32 p, %r903, 0;
    vote.ballot.sync.b32 %r903, p, 0xffffffff;
    @!p not.b32 %r903, %r903;
}

	// end inline asm
	and.b32  	%r919, %r903, %r918;
	mov.b32 	%r908, 128;
	// begin inline asm
	{
    .reg .pred p;
    and.b32 %r906, %r907, %r908;    setp.ne.u32 p, %r906, 0;
    vote.ballot.sync.b32 %r906, p, 0xffffffff;
    @!p not.b32 %r906, %r906;
}

	// end inline asm
	and.b32  	%r920, %r906, %r919;
	clz.b32 	%r921, %r920;
	sub.s32 	%r84, 31, %r921;
	and.b32  	%r922, %r685, %r920;
	popc.b32 	%r85, %r922;
	setp.ne.s32 	%p126, %r228, %r84;
	mov.b32 	%r1996, 0;
	@%p126 bra 	$L__BB9_215;
	shl.b32 	%r923, %r907, 2;
	add.s32 	%r924, %r9, %r923;
	atom.shared.add.u32 	%r1996, [%r924], %r85;
$L__BB9_215:
	shfl.sync.idx.b32	%r950|%p127, %r1996, %r84, 31, -1;
	add.s32 	%r88, %r85, %r950;
	cvt.u32.u16 	%r951, %rs554;
	and.b32  	%r952, %r951, 255;
	shr.u32 	%r953, %r952, %r33;
	and.b32  	%r947, %r953, %r8;
	mov.b32 	%r927, 1;
	// begin inline asm
	{
    .reg .pred p;
    and.b32 %r925, %r947, %r927;    setp.ne.u32 p, %r925, 0;
    vote.ballot.sync.b32 %r925, p, 0xffffffff;
    @!p not.b32 %r925, %r925;
}

	// end inline asm
	mov.b32 	%r930, 2;
	// begin inline asm
	{
    .reg .pred p;
    and.b32 %r928, %r947, %r930;    setp.ne.u32 p, %r928, 0;
    vote.ballot.sync.b32 %r928, p, 0xffffffff;
    @!p not.b32 %r928, %r928;
}

	// end inline asm
	and.b32  	%r954, %r928, %r925;
	mov.b32 	%r933, 4;
	// begin inline asm
	{
    .reg .pred p;
    and.b32 %r931, %r947, %r933;    setp.ne.u32 p, %r931, 0;
    vote.ballot.sync.b32 %r931, p, 0xffffffff;
    @!p not.b32 %r931, %r931;
}

	// end inline asm
	and.b32  	%r955, %r931, %r954;
	mov.b32 	%r936, 8;
	// begin inline asm
	{
    .reg .pred p;
    and.b32 %r934, %r947, %r936;    setp.ne.u32 p, %r934, 0;
    vote.ballot.sync.b32 %r934, p, 0xffffffff;
    @!p not.b32 %r934, %r934;
}

	// end inline asm
	and.b32  	%r956, %r934, %r955;
	mov.b32 	%r939, 16;
	// begin inline asm
	{
    .reg .pred p;
    and.b32 %r937, %r947, %r939;    setp.ne.u32 p, %r937, 0;
    vote.ballot.sync.b32 %r937, p, 0xffffffff;
    @!p not.b32 %r937, %r937;
}

	// end inline asm
	and.b32  	%r957, %r937, %r956;
	mov.b32 	%r942, 32;
	// begin inline asm
	{
    .reg .pred p;
    and.b32 %r940, %r947, %r942;    setp.ne.u32 p, %r940, 0;
    vote.ballot.sync.b32 %r940, p, 0xffffffff;
    @!p not.b32 %r940, %r940;
}

	// end inline asm
	and.b32  	%r958, %r940, %r957;
	mov.b32 	%r945, 64;
	// begin inline asm
	{
    .reg .pred p;
    and.b32 %r943, %r947, %r945;    setp.ne.u32 p, %r943, 0;
    vote.ballot.sync.b32 %r943, p, 0xffffffff;
    @!p not.b32 %r943, %r943;
}

	// end inline asm
	and.b32  	%r959, %r943, %r958;
	mov.b32 	%r948, 128;
	// begin inline asm
	{
    .reg .pred p;
    and.b32 %r946, %r947, %r948;    setp.ne.u32 p, %r946, 0;
    vote.ballot.sync.b32 %r946, p, 0xffffffff;
    @!p not.b32 %r946, %r946;
}

	// end inline asm
	and.b32  	%r960, %r946, %r959;
	clz.b32 	%r961, %r960;
	sub.s32 	%r90, 31, %r961;
	and.b32  	%r962, %r685, %r960;
	popc.b32 	%r91, %r962;
	setp.ne.s32 	%p128, %r228, %r90;
	mov.b32 	%r1997, 0;
	@%p128 bra 	$L__BB9_217;
	shl.b32 	%r963, %r947, 2;
	add.s32 	%r964, %r9, %r963;
	atom.shared.add.u32 	%r1997, [%r964], %r91;
$L__BB9_217:
	shfl.sync.idx.b32	%r990|%p129, %r1997, %r90, 31, -1;
	add.s32 	%r94, %r91, %r990;
	cvt.u32.u16 	%r991, %rs553;
	and.b32  	%r992, %r991, 255;
	shr.u32 	%r993, %r992, %r33;
	and.b32  	%r987, %r993, %r8;
	mov.b32 	%r967, 1;
	// begin inline asm
	{
    .reg .pred p;
    and.b32 %r965, %r987, %r967;    setp.ne.u32 p, %r965, 0;
    vote.ballot.sync.b32 %r965, p, 0xffffffff;
    @!p not.b32 %r965, %r965;
}

	// end inline asm
	mov.b32 	%r970, 2;
	// begin inline asm
	{
    .reg .pred p;
    and.b32 %r968, %r987, %r970;    setp.ne.u32 p, %r968, 0;
    vote.ballot.sync.b32 %r968, p, 0xffffffff;
    @!p not.b32 %r968, %r968;
}

	// end inline asm
	and.b32  	%r994, %r968, %r965;
	mov.b32 	%r973, 4;
	// begin inline asm
	{
    .reg .pred p;
    and.b32 %r971, %r987, %r973;    setp.ne.u32 p, %r971, 0;
    vote.ballot.sync.b32 %r971, p, 0xffffffff;
    @!p not.b32 %r971, %r971;
}

	// end inline asm
	and.b32  	%r995, %r971, %r994;
	mov.b32 	%r976, 8;
	// begin inline asm
	{
    .reg .pred p;
    and.b32 %r974, %r987, %r976;    setp.ne.u32 p, %r974, 0;
    vote.ballot.sync.b32 %r974, p, 0xffffffff;
    @!p not.b32 %r974, %r974;
}

	// end inline asm
	and.b32  	%r996, %r974, %r995;
	mov.b32 	%r979, 16;
	// begin inline asm
	{
    .reg .pred p;
    and.b32 %r977, %r987, %r979;    setp.ne.u32 p, %r977, 0;
    vote.ballot.sync.b32 %r977, p, 0xffffffff;
    @!p not.b32 %r977, %r977;
}

	// end inline asm
	and.b32  	%r997, %r977, %r996;
	mov.b32 	%r982, 32;
	// begin inline asm
	{
    .reg .pred p;
    and.b32 %r980, %r987, %r982;    setp.ne.u32 p, %r980, 0;
    vote.ballot.sync.b32 %r980, p, 0xffffffff;
    @!p not.b32 %r980, %r980;
}

	// end inline asm
	and.b32  	%r998, %r980, %r997;
	mov.b32 	%r985, 64;
	// begin inline asm
	{
    .reg .pred p;
    and.b32 %r983, %r987, %r985;    setp.ne.u32 p, %r983, 0;
    vote.ballot.sync.b32 %r983, p, 0xffffffff;
    @!p not.b32 %r983, %r983;
}

	// end inline asm
	and.b32  	%r999, %r983, %r998;
	mov.b32 	%r988, 128;
	// begin inline asm
	{
    .reg .pred p;
    and.b32 %r986, %r987, %r988;    setp.ne.u32 p, %r986, 0;
    vote.ballot.sync.b32 %r986, p, 0xffffffff;
    @!p not.b32 %r986, %r986;
}

	// end inline asm
	and.b32  	%r1000, %r986, %r999;
	clz.b32 	%r1001, %r1000;
	sub.s32 	%r96, 31, %r1001;
	and.b32  	%r1002, %r685, %r1000;
	popc.b32 	%r97, %r1002;
	setp.ne.s32 	%p130, %r228, %r96;
	mov.b32 	%r1998, 0;
	@%p130 bra 	$L__BB9_219;
	shl.b32 	%r1003, %r987, 2;
	add.s32 	%r1004, %r9, %r1003;
	atom.shared.add.u32 	%r1998, [%r1004], %r97;
$L__BB9_219:
	shfl.sync.idx.b32	%r1030|%p131, %r1998, %r96, 31, -1;
	add.s32 	%r100, %r97, %r1030;
	cvt.u32.u16 	%r1031, %rs552;
	and.b32  	%r1032, %r1031, 255;
	shr.u32 	%r1033, %r1032, %r33;
	and.b32  	%r1027, %r1033, %r8;
	mov.b32 	%r1007, 1;
	// begin inline asm
	{
    .reg .pred p;
    and.b32 %r1005, %r1027, %r1007;    setp.ne.u32 p, %r1005, 0;
    vote.ballot.sync.b32 %r1005, p, 0xffffffff;
    @!p not.b32 %r1005, %r1005;
}

	// end inline asm
	mov.b32 	%r1010, 2;
	// begin inline asm
	{
    .reg .pred p;
    and.b32 %r1008, %r1027, %r1010;    setp.ne.u32 p, %r1008, 0;
    vote.ballot.sync.b32 %r1008, p, 0xffffffff;
    @!p not.b32 %r1008, %r1008;
}

	// end inline asm
	and.b32  	%r1034, %r1008, %r1005;
	mov.b32 	%r1013, 4;
	// begin inline asm
	{
    .reg .pred p;
    and.b32 %r1011, %r1027, %r1013;    setp.ne.u32 p, %r1011, 0;
    vote.ballot.sync.b32 %r1011, p, 0xffffffff;
    @!p not.b32 %r1011, %r1011;
}

	// end inline asm
	and.b32  	%r1035, %r1011, %r1034;
	mov.b32 	%r1016, 8;
	// begin inline asm
	{
    .reg .pred p;
    and.b32 %r1014, %r1027, %r1016;    setp.ne.u32 p, %r1014, 0;
    vote.ballot.sync.b32 %r1014, p, 0xffffffff;
    @!p not.b32 %r1014, %r1014;
}

	// end inline asm
	and.b32  	%r1036, %r1014, %r1035;
	mov.b32 	%r1019, 16;
	// begin inline asm
	{
    .reg .pred p;
    and.b32 %r1017, %r1027, %r1019;    setp.ne.u32 p, %r1017, 0;
    vote.ballot.sync.b32 %r1017, p, 0xffffffff;
    @!p not.b32 %r1017, %r1017;
}

	// end inline asm
	and.b32  	%r1037, %r1017, %r1036;
	mov.b32 	%r1022, 32;
	// begin inline asm
	{
    .reg .pred p;
    and.b32 %r1020, %r1027, %r1022;    setp.ne.u32 p, %r1020, 0;
    vote.ballot.sync.b32 %r1020, p, 0xffffffff;
    @!p not.b32 %r1020, %r1020;
}

	// end inline asm
	and.b32  	%r1038, %r1020, %r1037;
	mov.b32 	%r1025, 64;
	// begin inline asm
	{
    .reg .pred p;
    and.b32 %r1023, %r1027, %r1025;    setp.ne.u32 p, %r1023, 0;
    vote.ballot.sync.b32 %r1023, p, 0xffffffff;
    @!p not.b32 %r1023, %r1023;
}

	// end inline asm
	and.b32  	%r1039, %r1023, %r1038;
	mov.b32 	%r1028, 128;
	// begin inline asm
	{
    .reg .pred p;
    and.b32 %r1026, %r1027, %r1028;    setp.ne.u32 p, %r1026, 0;
    vote.ballot.sync.b32 %r1026, p, 0xffffffff;
    @!p not.b32 %r1026, %r1026;
}

	// end inline asm
	and.b32  	%r1040, %r1026, %r1039;
	clz.b32 	%r1041, %r1040;
	sub.s32 	%r102, 31, %r1041;
	and.b32  	%r1042, %r685, %r1040;
	popc.b32 	%r103, %r1042;
	setp.ne.s32 	%p132, %r228, %r102;
	mov.b32 	%r1999, 0;
	@%p132 bra 	$L__BB9_221;
	shl.b32 	%r1043, %r1027, 2;
	add.s32 	%r1044, %r9, %r1043;
	atom.shared.add.u32 	%r1999, [%r1044], %r103;
$L__BB9_221:
	shfl.sync.idx.b32	%r1070|%p133, %r1999, %r102, 31, -1;
	add.s32 	%r106, %r103, %r1070;
	cvt.u32.u16 	%r1071, %rs551;
	and.b32  	%r1072, %r1071, 255;
	shr.u32 	%r1073, %r1072, %r33;
	and.b32  	%r1067, %r1073, %r8;
	mov.b32 	%r1047, 1;
	// begin inline asm
	{
    .reg .pred p;
    and.b32 %r1045, %r1067, %r1047;    setp.ne.u32 p, %r1045, 0;
    vote.ballot.sync.b32 %r1045, p, 0xffffffff;
    @!p not.b32 %r1045, %r1045;
}

	// end inline asm
	mov.b32 	%r1050, 2;
	// begin inline asm
	{
    .reg .pred p;
    and.b32 %r1048, %r1067, %r1050;    setp.ne.u32 p, %r1048, 0;
    vote.ballot.sync.b32 %r1048, p, 0xffffffff;
    @!p not.b32 %r1048, %r1048;
}

	// end inline asm
	and.b32  	%r1074, %r1048, %r1045;
	mov.b32 	%r1053, 4;
	// begin inline asm
	{
    .reg .pred p;
    and.b32 %r1051, %r1067, %r1053;    setp.ne.u32 p, %r1051, 0;
    vote.ballot.sync.b32 %r1051, p, 0xffffffff;
    @!p not.b32 %r1051, %r1051;
}

	// end inline asm
	and.b32  	%r1075, %r1051, %r1074;
	mov.b32 	%r1056, 8;
	// begin inline asm
	{
    .reg .pred p;
    and.b32 %r1054, %r1067, %r1056;    setp.ne.u32 p, %r1054, 0;
    vote.ballot.sync.b32 %r1054, p, 0xffffffff;
    @!p not.b32 %r1054, %r1054;
}

	// end inline asm
	and.b32  	%r1076, %r1054, %r1075;
	mov.b32 	%r1059, 16;
	// begin inline asm
	{
    .reg .pred p;
    and.b32 %r1057, %r1067, %r1059;    setp.ne.u32 p, %r1057, 0;
    vote.ballot.sync.b32 %r1057, p, 0xffffffff;
    @!p not.b32 %r1057, %r1057;
}

	// end inline asm
	and.b32  	%r1077, %r1057, %r1076;
	mov.b32 	%r1062, 32;
	// begin inline asm
	{
    .reg .pred p;
    and.b32 %r1060, %r1067, %r1062;    setp.ne.u32 p, %r1060, 0;
    vote.ballot.sync.b32 %r1060, p, 0xffffffff;
    @!p not.b32 %r1060, %r1060;
}

	// end inline asm
	and.b32  	%r1078, %r1060, %r1077;
	mov.b32 	%r1065, 64;
	// begin inline asm
	{
    .reg .pred p;
    and.b32 %r1063, %r1067, %r1065;    setp.ne.u32 p, %r1063, 0;
    vote.ballot.sync.b32 %r1063, p, 0xffffffff;
    @!p not.b32 %r1063, %r1063;
}

	// end inline asm
	and.b32  	%r1079, %r1063, %r1078;
	mov.b32 	%r1068, 128;
	// begin inline asm
	{
    .reg .pred p;
    and.b32 %r1066, %r1067, %r1068;    setp.ne.u32 p, %r1066, 0;
    vote.ballot.sync.b32 %r1066, p, 0xffffffff;
    @!p not.b32 %r1066, %r1066;
}

	// end inline asm
	and.b32  	%r1080, %r1066, %r1079;
	clz.b32 	%r1081, %r1080;
	sub.s32 	%r108, 31, %r1081;
	and.b32  	%r1082, %r685, %r1080;
	popc.b32 	%r109, %r1082;
	setp.ne.s32 	%p134, %r228, %r108;
	mov.b32 	%r2000, 0;
	@%p134 bra 	$L__BB9_223;
	shl.b32 	%r1083, %r1067, 2;
	add.s32 	%r1084, %r9, %r1083;
	atom.shared.add.u32 	%r2000, [%r1084], %r109;
$L__BB9_223:
	shfl.sync.idx.b32	%r1110|%p135, %r2000, %r108, 31, -1;
	add.s32 	%r112, %r109, %r1110;
	cvt.u32.u16 	%r1111, %rs550;
	and.b32  	%r1112, %r1111, 255;
	shr.u32 	%r1113, %r1112, %r33;
	and.b32  	%r1107, %r1113, %r8;
	mov.b32 	%r1087, 1;
	// begin inline asm
	{
    .reg .pred p;
    and.b32 %r1085, %r1107, %r1087;    setp.ne.u32 p, %r1085, 0;
    vote.ballot.sync.b32 %r1085, p, 0xffffffff;
    @!p not.b32 %r1085, %r1085;
}

	// end inline asm
	mov.b32 	%r1090, 2;
	// begin inline asm
	{
    .reg .pred p;
    and.b32 %r1088, %r1107, %r1090;    setp.ne.u32 p, %r1088, 0;
    vote.ballot.sync.b32 %r1088, p, 0xffffffff;
    @!p not.b32 %r1088, %r1088;
}

	// end inline asm
	and.b32  	%r1114, %r1088, %r1085;
	mov.b32 	%r1093, 4;
	// begin inline asm
	{
    .reg .pred p;
    and.b32 %r1091, %r1107, %r1093;    setp.ne.u32 p, %r1091, 0;
    vote.ballot.sync.b32 %r1091, p, 0xffffffff;
    @!p not.b32 %r1091, %r1091;
}

	// end inline asm
	and.b32  	%r1115, %r1091, %r1114;
	mov.b32 	%r1096, 8;
	// begin inline asm
	{
    .reg .pred p;
    and.b32 %r1094, %r1107, %r1096;    setp.ne.u32 p, %r1094, 0;
    vote.ballot.sync.b32 %r1094, p, 0xffffffff;
    @!p not.b32 %r1094, %r1094;
}

	// end inline asm
	and.b32  	%r1116, %r1094, %r1115;
	mov.b32 	%r1099, 16;
	// begin inline asm
	{
    .reg .pred p;
    and.b32 %r1097, %r1107, %r1099;    setp.ne.u32 p, %r1097, 0;
    vote.ballot.sync.b32 %r1097, p, 0xffffffff;
    @!p not.b32 %r1097, %r1097;
}

	// end inline asm
	and.b32  	%r1117, %r1097, %r1116;
	mov.b32 	%r1102, 32;
	// begin inline asm
	{
    .reg .pred p;
    and.b32 %r1100, %r1107, %r1102;    setp.ne.u32 p, %r1100, 0;
    vote.ballot.sync.b32 %r1100, p, 0xffffffff;
    @!p not.b32 %r1100, %r1100;
}

	// end inline asm
	and.b32  	%r1118, %r1100, %r1117;
	mov.b32 	%r1105, 64;
	// begin inline asm
	{
    .reg .pred p;
    and.b32 %r1103, %r1107, %r1105;    setp.ne.u32 p, %r1103, 0;
    vote.ballot.sync.b32 %r1103, p, 0xffffffff;
    @!p not.b32 %r1103, %r1103;
}

	// end inline asm
	and.b32  	%r1119, %r1103, %r1118;
	mov.b32 	%r1108, 128;
	// begin inline asm
	{
    .reg .pred p;
    and.b32 %r1106, %r1107, %r1108;    setp.ne.u32 p, %r1106, 0;
    vote.ballot.sync.b32 %r1106, p, 0xffffffff;
    @!p not.b32 %r1106, %r1106;
}

	// end inline asm
	and.b32  	%r1120, %r1106, %r1119;
	clz.b32 	%r1121, %r1120;
	sub.s32 	%r114, 31, %r1121;
	and.b32  	%r1122, %r685, %r1120;
	popc.b32 	%r115, %r1122;
	setp.ne.s32 	%p136, %r228, %r114;
	mov.b32 	%r2001, 0;
	@%p136 bra 	$L__BB9_225;
	shl.b32 	%r1123, %r1107, 2;
	add.s32 	%r1124, %r9, %r1123;
	atom.shared.add.u32 	%r2001, [%r1124], %r115;
$L__BB9_225:
	shfl.sync.idx.b32	%r1150|%p137, %r2001, %r114, 31, -1;
	add.s32 	%r118, %r115, %r1150;
	cvt.u32.u16 	%r1151, %rs549;
	and.b32  	%r1152, %r1151, 255;
	shr.u32 	%r1153, %r1152, %r33;
	and.b32  	%r1147, %r1153, %r8;
	mov.b32 	%r1127, 1;
	// begin inline asm
	{
    .reg .pred p;
    and.b32 %r1125, %r1147, %r1127;    setp.ne.u32 p, %r1125, 0;
    vote.ballot.sync.b32 %r1125, p, 0xffffffff;
    @!p not.b32 %r1125, %r1125;
}

	// end inline asm
	mov.b32 	%r1130, 2;
	// begin inline asm
	{
    .reg .pred p;
    and.b32 %r1128, %r1147, %r1130;    setp.ne.u32 p, %r1128, 0;
    vote.ballot.sync.b32 %r1128, p, 0xffffffff;
    @!p not.b32 %r1128, %r1128;
}

	// end inline asm
	and.b32  	%r1154, %r1128, %r1125;
	mov.b32 	%r1133, 4;
	// begin inline asm
	{
    .reg .pred p;
    and.b32 %r1131, %r1147, %r1133;    setp.ne.u32 p, %r1131, 0;
    vote.ballot.sync.b32 %r1131, p, 0xffffffff;
    @!p not.b32 %r1131, %r1131;
}

	// end inline asm
	and.b32  	%r1155, %r1131, %r1154;
	mov.b32 	%r1136, 8;
	// begin inline asm
	{
    .reg .pred p;
    and.b32 %r1134, %r1147, %r1136;    setp.ne.u32 p, %r1134, 0;
    vote.ballot.sync.b32 %r1134, p, 0xffffffff;
    @!p not.b32 %r1134, %r1134;
}

	// end inline asm
	and.b32  	%r1156, %r1134, %r1155;
	mov.b32 	%r1139, 16;
	// begin inline asm
	{
    .reg .pred p;
    and.b32 %r1137, %r1147, %r1139;    setp.ne.u32 p, %r1137, 0;
    vote.ballot.sync.b32 %r1137, p, 0xffffffff;
    @!p not.b32 %r1137, %r1137;
}

	// end inline asm
	and.b32  	%r1157, %r1137, %r1156;
	mov.b32 	%r1142, 32;
	// begin inline asm
	{
    .reg .pred p;
    and.b32 %r1140, %r1147, %r1142;    setp.ne.u32 p, %r1140, 0;
    vote.ballot.sync.b32 %r1140, p, 0xffffffff;
    @!p not.b32 %r1140, %r1140;
}

	// end inline asm
	and.b32  	%r1158, %r1140, %r1157;
	mov.b32 	%r1145, 64;
	// begin inline asm
	{
    .reg .pred p;
    and.b32 %r1143, %r1147, %r1145;    setp.ne.u32 p, %r1143, 0;
    vote.ballot.sync.b32 %r1143, p, 0xffffffff;
    @!p not.b32 %r1143, %r1143;
}

	// end inline asm
	and.b32  	%r1159, %r1143, %r1158;
	mov.b32 	%r1148, 128;
	// begin inline asm
	{
    .reg .pred p;
    and.b32 %r1146, %r1147, %r1148;    setp.ne.u32 p, %r1146, 0;
    vote.ballot.sync.b32 %r1146, p, 0xffffffff;
    @!p not.b32 %r1146, %r1146;
}

	// end inline asm
	and.b32  	%r1160, %r1146, %r1159;
	clz.b32 	%r1161, %r1160;
	sub.s32 	%r120, 31, %r1161;
	and.b32  	%r1162, %r685, %r1160;
	popc.b32 	%r121, %r1162;
	setp.ne.s32 	%p138, %r228, %r120;
	mov.b32 	%r2002, 0;
	@%p138 bra 	$L__BB9_227;
	shl.b32 	%r1163, %r1147, 2;
	add.s32 	%r1164, %r9, %r1163;
	atom.shared.add.u32 	%r2002, [%r1164], %r121;
$L__BB9_227:
	shfl.sync.idx.b32	%r1190|%p139, %r2002, %r120, 31, -1;
	add.s32 	%r124, %r121, %r1190;
	cvt.u32.u16 	%r1191, %rs548;
	and.b32  	%r1192, %r1191, 255;
	shr.u32 	%r1193, %r1192, %r33;
	and.b32  	%r1187, %r1193, %r8;
	mov.b32 	%r1167, 1;
	// begin inline asm
	{
    .reg .pred p;
    and.b32 %r1165, %r1187, %r1167;    setp.ne.u32 p, %r1165, 0;
    vote.ballot.sync.b32 %r1165, p, 0xffffffff;
    @!p not.b32 %r1165, %r1165;
}

	// end inline asm
	mov.b32 	%r1170, 2;
	// begin inline asm
	{
    .reg .pred p;
    and.b32 %r1168, %r1187, %r1170;    setp.ne.u32 p, %r1168, 0;
    vote.ballot.sync.b32 %r1168, p, 0xffffffff;
    @!p not.b32 %r1168, %r1168;
}

	// end inline asm
	and.b32  	%r1194, %r1168, %r1165;
	mov.b32 	%r1173, 4;
	// begin inline asm
	{
    .reg .pred p;
    and.b32 %r1171, %r1187, %r1173;    setp.ne.u32 p, %r1171, 0;
    vote.ballot.sync.b32 %r1171, p, 0xffffffff;
    @!p not.b32 %r1171, %r1171;
}

	// end inline asm
	and.b32  	%r1195, %r1171, %r1194;
	mov.b32 	%r1176, 8;
	// begin inline asm
	{
    .reg .pred p;
    and.b32 %r1174, %r1187, %r1176;    setp.ne.u32 p, %r1174, 0;
    vote.ballot.sync.b32 %r1174, p, 0xffffffff;
    @!p not.b32 %r1174, %r1174;
}

	// end inline asm
	and.b32  	%r1196, %r1174, %r1195;
	mov.b32 	%r1179, 16;
	// begin inline asm
	{
    .reg .pred p;
    and.b32 %r1177, %r1187, %r1179;    setp.ne.u32 p, %r1177, 0;
    vote.ballot.sync.b32 %r1177, p, 0xffffffff;
    @!p not.b32 %r1177, %r1177;
}

	// end inline asm
	and.b32  	%r1197, %r1177, %r1196;
	mov.b32 	%r1182, 32;
	// begin inline asm
	{
    .reg .pred p;
    and.b32 %r1180, %r1187, %r1182;    setp.ne.u32 p, %r1180, 0;
    vote.ballot.sync.b32 %r1180, p, 0xffffffff;
    @!p not.b32 %r1180, %r1180;
}

	// end inline asm
	and.b32  	%r1198, %r1180, %r1197;
	mov.b32 	%r1185, 64;
	// begin inline asm
	{
    .reg .pred p;
    and.b32 %r1183, %r1187, %r1185;    setp.ne.u32 p, %r1183, 0;
    vote.ballot.sync.b32 %r1183, p, 0xffffffff;
    @!p not.b32 %r1183, %r1183;
}

	// end inline asm
	and.b32  	%r1199, %r1183, %r1198;
	mov.b32 	%r1188, 128;
	// begin inline asm
	{
    .reg .pred p;
    and.b32 %r1186, %r1187, %r1188;    setp.ne.u32 p, %r1186, 0;
    vote.ballot.sync.b32 %r1186, p, 0xffffffff;
    @!p not.b32 %r1186, %r1186;
}

	// end inline asm
	and.b32  	%r1200, %r1186, %r1199;
	clz.b32 	%r1201, %r1200;
	sub.s32 	%r126, 31, %r1201;
	and.b32  	%r1202, %r685, %r1200;
	popc.b32 	%r127, %r1202;
	setp.ne.s32 	%p140, %r228, %r126;
	mov.b32 	%r2003, 0;
	@%p140 bra 	$L__BB9_229;
	shl.b32 	%r1203, %r1187, 2;
	add.s32 	%r1204, %r9, %r1203;
	atom.shared.add.u32 	%r2003, [%r1204], %r127;
$L__BB9_229:
	shfl.sync.idx.b32	%r1230|%p141, %r2003, %r126, 31, -1;
	add.s32 	%r130, %r127, %r1230;
	cvt.u32.u16 	%r1231, %rs547;
	and.b32  	%r1232, %r1231, 255;
	shr.u32 	%r1233, %r1232, %r33;
	and.b32  	%r1227, %r1233, %r8;
	mov.b32 	%r1207, 1;
	// begin inline asm
	{
    .reg .pred p;
    and.b32 %r1205, %r1227, %r1207;    setp.ne.u32 p, %r1205, 0;
    vote.ballot.sync.b32 %r1205, p, 0xffffffff;
    @!p not.b32 %r1205, %r1205;
}

	// end inline asm
	mov.b32 	%r1210, 2;
	// begin inline asm
	{
    .reg .pred p;
    and.b32 %r1208, %r1227, %r1210;    setp.ne.u32 p, %r1208, 0;
    vote.ballot.sync.b32 %r1208, p, 0xffffffff;
    @!p not.b32 %r1208, %r1208;
}

	// end inline asm
	and.b32  	%r1234, %r1208, %r1205;
	mov.b32 	%r1213, 4;
	// begin inline asm
	{
    .reg .pred p;
    and.b32 %r1211, %r1227, %r1213;    setp.ne.u32 p, %r1211, 0;
    vote.ballot.sync.b32 %r1211, p, 0xffffffff;
    @!p not.b32 %r1211, %r1211;
}

	// end inline asm
	and.b32  	%r1235, %r1211, %r1234;
	mov.b32 	%r1216, 8;
	// begin inline asm
	{
    .reg .pred p;
    and.b32 %r1214, %r1227, %r1216;    setp.ne.u32 p, %r1214, 0;
    vote.ballot.sync.b32 %r1214, p, 0xffffffff;
    @!p not.b32 %r1214, %r1214;
}

	// end inline asm
	and.b32  	%r1236, %r1214, %r1235;
	mov.b32 	%r1219, 16;
	// begin inline asm
	{
    .reg .pred p;
    and.b32 %r1217, %r1227, %r1219;    setp.ne.u32 p, %r1217, 0;
    vote.ballot.sync.b32 %r1217, p, 0xffffffff;
    @!p not.b32 %r1217, %r1217;
}

	// end inline asm
	and.b32  	%r1237, %r1217, %r1236;
	mov.b32 	%r1222, 32;
	// begin inline asm
	{
    .reg .pred p;
    and.b32 %r1220, %r1227, %r1222;    setp.ne.u32 p, %r1220, 0;
    vote.ballot.sync.b32 %r1220, p, 0xffffffff;
    @!p not.b32 %r1220, %r1220;
}

	// end inline asm
	and.b32  	%r1238, %r1220, %r1237;
	mov.b32 	%r1225, 64;
	// begin inline asm
	{
    .reg .pred p;
    and.b32 %r1223, %r1227, %r1225;    setp.ne.u32 p, %r1223, 0;
    vote.ballot.sync.b32 %r1223, p, 0xffffffff;
    @!p not.b32 %r1223, %r1223;
}

	// end inline asm
	and.b32  	%r1239, %r1223, %r1238;
	mov.b32 	%r1228, 128;
	// begin inline asm
	{
    .reg .pred p;
    and.b32 %r1226, %r1227, %r1228;    setp.ne.u32 p, %r1226, 0;
    vote.ballot.sync.b32 %r1226, p, 0xffffffff;
    @!p not.b32 %r1226, %r1226;
}

	// end inline asm
	and.b32  	%r1240, %r1226, %r1239;
	clz.b32 	%r1241, %r1240;
	sub.s32 	%r132, 31, %r1241;
	and.b32  	%r1242, %r685, %r1240;
	popc.b32 	%r133, %r1242;
	setp.ne.s32 	%p142, %r228, %r132;
	mov.b32 	%r2004, 0;
	@%p142 bra 	$L__BB9_231;
	shl.b32 	%r1243, %r1227, 2;
	add.s32 	%r1244, %r9, %r1243;
	atom.shared.add.u32 	%r2004, [%r1244], %r133;
$L__BB9_231:
	shfl.sync.idx.b32	%r1270|%p143, %r2004, %r132, 31, -1;
	add.s32 	%r136, %r133, %r1270;
	cvt.u32.u16 	%r1271, %rs546;
	and.b32  	%r1272, %r1271, 255;
	shr.u32 	%r1273, %r1272, %r33;
	and.b32  	%r1267, %r1273, %r8;
	mov.b32 	%r1247, 1;
	// begin inline asm
	{
    .reg .pred p;
    and.b32 %r1245, %r1267, %r1247;    setp.ne.u32 p, %r1245, 0;
    vote.ballot.sync.b32 %r1245, p, 0xffffffff;
    @!p not.b32 %r1245, %r1245;
}

	// end inline asm
	mov.b32 	%r1250, 2;
	// begin inline asm
	{
    .reg .pred p;
    and.b32 %r1248, %r1267, %r1250;    setp.ne.u32 p, %r1248, 0;
    vote.ballot.sync.b32 %r1248, p, 0xffffffff;
    @!p not.b32 %r1248, %r1248;
}

	// end inline asm
	and.b32  	%r1274, %r1248, %r1245;
	mov.b32 	%r1253, 4;
	// begin inline asm
	{
    .reg .pred p;
    and.b32 %r1251, %r1267, %r1253;    setp.ne.u32 p, %r1251, 0;
    vote.ballot.sync.b32 %r1251, p, 0xffffffff;
    @!p not.b32 %r1251, %r1251;
}

	// end inline asm
	and.b32  	%r1275, %r1251, %r1274;
	mov.b32 	%r1256, 8;
	// begin inline asm
	{
    .reg .pred p;
    and.b32 %r1254, %r1267, %r1256;    setp.ne.u32 p, %r1254, 0;
    vote.ballot.sync.b32 %r1254, p, 0xffffffff;
    @!p not.b32 %r1254, %r1254;
}

	// end inline asm
	and.b32  	%r1276, %r1254, %r1275;
	mov.b32 	%r1259, 16;
	// begin inline asm
	{
    .reg .pred p;
    and.b32 %r1257, %r1267, %r1259;    setp.ne.u32 p, %r1257, 0;
    vote.ballot.sync.b32 %r1257, p, 0xffffffff;
    @!p not.b32 %r1257, %r1257;
}

	// end inline asm
	and.b32  	%r1277, %r1257, %r1276;
	mov.b32 	%r1262, 32;
	// begin inline asm
	{
    .reg .pred p;
    and.b32 %r1260, %r1267, %r1262;    setp.ne.u32 p, %r1260, 0;
    vote.ballot.sync.b32 %r1260, p, 0xffffffff;
    @!p not.b32 %r1260, %r1260;
}

	// end inline asm
	and.b32  	%r1278, %r1260, %r1277;
	mov.b32 	%r1265, 64;
	// begin inline asm
	{
    .reg .pred p;
    and.b32 %r1263, %r1267, %r1265;    setp.ne.u32 p, %r1263, 0;
    vote.ballot.sync.b32 %r1263, p, 0xffffffff;
    @!p not.b32 %r1263, %r1263;
}

	// end inline asm
	and.b32  	%r1279, %r1263, %r1278;
	mov.b32 	%r1268, 128;
	// begin inline asm
	{
    .reg .pred p;
    and.b32 %r1266, %r1267, %r1268;    setp.ne.u32 p, %r1266, 0;
    vote.ballot.sync.b32 %r1266, p, 0xffffffff;
    @!p not.b32 %r1266, %r1266;
}

	// end inline asm
	and.b32  	%r1280, %r1266, %r1279;
	clz.b32 	%r1281, %r1280;
	sub.s32 	%r138, 31, %r1281;
	and.b32  	%r1282, %r685, %r1280;
	popc.b32 	%r139, %r1282;
	setp.ne.s32 	%p144, %r228, %r138;
	mov.b32 	%r2005, 0;
	@%p144 bra 	$L__BB9_233;
	shl.b32 	%r1283, %r1267, 2;
	add.s32 	%r1284, %r9, %r1283;
	atom.shared.add.u32 	%r2005, [%r1284], %r139;
$L__BB9_233:
	shfl.sync.idx.b32	%r1310|%p145, %r2005, %r138, 31, -1;
	add.s32 	%r142, %r139, %r1310;
	cvt.u32.u16 	%r1311, %rs545;
	and.b32  	%r1312, %r1311, 255;
	shr.u32 	%r1313, %r1312, %r33;
	and.b32  	%r1307, %r1313, %r8;
	mov.b32 	%r1287, 1;
	// begin inline asm
	{
    .reg .pred p;
    and.b32 %r1285, %r1307, %r1287;    setp.ne.u32 p, %r1285, 0;
    vote.ballot.sync.b32 %r1285, p, 0xffffffff;
    @!p not.b32 %r1285, %r1285;
}

	// end inline asm
	mov.b32 	%r1290, 2;
	// begin inline asm
	{
    .reg .pred p;
    and.b32 %r1288, %r1307, %r1290;    setp.ne.u32 p, %r1288, 0;
    vote.ballot.sync.b32 %r1288, p, 0xffffffff;
    @!p not.b32 %r1288, %r1288;
}

	// end inline asm
	and.b32  	%r1314, %r1288, %r1285;
	mov.b32 	%r1293, 4;
	// begin inline asm
	{
    .reg .pred p;
    and.b32 %r1291, %r1307, %r1293;    setp.ne.u32 p, %r1291, 0;
    vote.ballot.sync.b32 %r1291, p, 0xffffffff;
    @!p not.b32 %r1291, %r1291;
}

	// end inline asm
	and.b32  	%r1315, %r1291, %r1314;
	mov.b32 	%r1296, 8;
	// begin inline asm
	{
    .reg .pred p;
    and.b32 %r1294, %r1307, %r1296;    setp.ne.u32 p, %r1294, 0;
    vote.ballot.sync.b32 %r1294, p, 0xffffffff;
    @!p not.b32 %r1294, %r1294;
}

	// end inline asm
	and.b32  	%r1316, %r1294, %r1315;
	mov.b32 	%r1299, 16;
	// begin inline asm
	{
    .reg .pred p;
    and.b32 %r1297, %r1307, %r1299;    setp.ne.u32 p, %r1297, 0;
    vote.ballot.sync.b32 %r1297, p, 0xffffffff;
    @!p not.b32 %r1297, %r1297;
}

	// end inline asm
	and.b32  	%r1317, %r1297, %r1316;
	mov.b32 	%r1302, 32;
	// begin inline asm
	{
    .reg .pred p;
    and.b32 %r1300, %r1307, %r1302;    setp.ne.u32 p, %r1300, 0;
    vote.ballot.sync.b32 %r1300, p, 0xffffffff;
    @!p not.b32 %r1300, %r1300;
}

	// end inline asm
	and.b32  	%r1318, %r1300, %r1317;
	mov.b32 	%r1305, 64;
	// begin inline asm
	{
    .reg .pred p;
    and.b32 %r1303, %r1307, %r1305;    setp.ne.u32 p, %r1303, 0;
    vote.ballot.sync.b32 %r1303, p, 0xffffffff;
    @!p not.b32 %r1303, %r1303;
}

	// end inline asm
	and.b32  	%r1319, %r1303, %r1318;
	mov.b32 	%r1308, 128;
	// begin inline asm
	{
    .reg .pred p;
    and.b32 %r1306, %r1307, %r1308;    setp.ne.u32 p, %r1306, 0;
    vote.ballot.sync.b32 %r1306, p, 0xffffffff;
    @!p not.b32 %r1306, %r1306;
}

	// end inline asm
	and.b32  	%r1320, %r1306, %r1319;
	clz.b32 	%r1321, %r1320;
	sub.s32 	%r144, 31, %r1321;
	and.b32  	%r1322, %r685, %r1320;
	popc.b32 	%r145, %r1322;
	setp.ne.s32 	%p146, %r228, %r144;
	mov.b32 	%r2006, 0;
	@%p146 bra 	$L__BB9_235;
	shl.b32 	%r1323, %r1307, 2;
	add.s32 	%r1324, %r9, %r1323;
	atom.shared.add.u32 	%r2006, [%r1324], %r145;
$L__BB9_235:
	shfl.sync.idx.b32	%r1350|%p147, %r2006, %r144, 31, -1;
	add.s32 	%r148, %r145, %r1350;
	cvt.u32.u16 	%r1351, %rs544;
	and.b32  	%r1352, %r1351, 255;
	shr.u32 	%r1353, %r1352, %r33;
	and.b32  	%r1347, %r1353, %r8;
	mov.b32 	%r1327, 1;
	// begin inline asm
	{
    .reg .pred p;
    and.b32 %r1325, %r1347, %r1327;    setp.ne.u32 p, %r1325, 0;
    vote.ballot.sync.b32 %r1325, p, 0xffffffff;
    @!p not.b32 %r1325, %r1325;
}

	// end inline asm
	mov.b32 	%r1330, 2;
	// begin inline asm
	{
    .reg .pred p;
    and.b32 %r1328, %r1347, %r1330;    setp.ne.u32 p, %r1328, 0;
    vote.ballot.sync.b32 %r1328, p, 0xffffffff;
    @!p not.b32 %r1328, %r1328;
}

	// end inline asm
	and.b32  	%r1354, %r1328, %r1325;
	mov.b32 	%r1333, 4;
	// begin inline asm
	{
    .reg .pred p;
    and.b32 %r1331, %r1347, %r1333;    setp.ne.u32 p, %r1331, 0;
    vote.ballot.sync.b32 %r1331, p, 0xffffffff;
    @!p not.b32 %r1331, %r1331;
}

	// end inline asm
	and.b32  	%r1355, %r1331, %r1354;
	mov.b32 	%r1336, 8;
	// begin inline asm
	{
    .reg .pred p;
    and.b32 %r1334, %r1347, %r1336;    setp.ne.u32 p, %r1334, 0;
    vote.ballot.sync.b32 %r1334, p, 0xffffffff;
    @!p not.b32 %r1334, %r1334;
}

	// end inline asm
	and.b32  	%r1356, %r1334, %r1355;
	mov.b32 	%r1339, 16;
	// begin inline asm
	{
    .reg .pred p;
    and.b32 %r1337, %r1347, %r1339;    setp.ne.u32 p, %r1337, 0;
    vote.ballot.sync.b32 %r1337, p, 0xffffffff;
    @!p not.b32 %r1337, %r1337;
}

	// end inline asm
	and.b32  	%r1357, %r1337, %r1356;
	mov.b32 	%r1342, 32;
	// begin inline asm
	{
    .reg .pred p;
    and.b32 %r1340, %r1347, %r1342;    setp.ne.u32 p, %r1340, 0;
    vote.ballot.sync.b32 %r1340, p, 0xffffffff;
    @!p not.b32 %r1340, %r1340;
}

	// end inline asm
	and.b32  	%r1358, %r1340, %r1357;
	mov.b32 	%r1345, 64;
	// begin inline asm
	{
    .reg .pred p;
    and.b32 %r1343, %r1347, %r1345;    setp.ne.u32 p, %r1343, 0;
    vote.ballot.sync.b32 %r1343, p, 0xffffffff;
    @!p not.b32 %r1343, %r1343;
}

	// end inline asm
	and.b32  	%r1359, %r1343, %r1358;
	mov.b32 	%r1348, 128;
	// begin inline asm
	{
    .reg .pred p;
    and.b32 %r1346, %r1347, %r1348;    setp.ne.u32 p, %r1346, 0;
    vote.ballot.sync.b32 %r1346, p, 0xffffffff;
    @!p not.b32 %r1346, %r1346;
}

	// end inline asm
	and.b32  	%r1360, %r1346, %r1359;
	clz.b32 	%r1361, %r1360;
	sub.s32 	%r150, 31, %r1361;
	and.b32  	%r1362, %r685, %r1360;
	popc.b32 	%r151, %r1362;
	setp.ne.s32 	%p148, %r228, %r150;
	mov.b32 	%r2007, 0;
	@%p148 bra 	$L__BB9_237;
	shl.b32 	%r1363, %r1347, 2;
	add.s32 	%r1364, %r9, %r1363;
	atom.shared.add.u32 	%r2007, [%r1364], %r151;
$L__BB9_237:
	shfl.sync.idx.b32	%r1390|%p149, %r2007, %r150, 31, -1;
	add.s32 	%r154, %r151, %r1390;
	cvt.u32.u16 	%r1391, %rs543;
	and.b32  	%r1392, %r1391, 255;
	shr.u32 	%r1393, %r1392, %r33;
	and.b32  	%r1387, %r1393, %r8;
	mov.b32 	%r1367, 1;
	// begin inline asm
	{
    .reg .pred p;
    and.b32 %r1365, %r1387, %r1367;    setp.ne.u32 p, %r1365, 0;
    vote.ballot.sync.b32 %r1365, p, 0xffffffff;
    @!p not.b32 %r1365, %r1365;
}

	// end inline asm
	mov.b32 	%r1370, 2;
	// begin inline asm
	{
    .reg .pred p;
    and.b32 %r1368, %r1387, %r1370;    setp.ne.u32 p, %r1368, 0;
    vote.ballot.sync.b32 %r1368, p, 0xffffffff;
    @!p not.b32 %r1368, %r1368;
}

	// end inline asm
	and.b32  	%r1394, %r1368, %r1365;
	mov.b32 	%r1373, 4;
	// begin inline asm
	{
    .reg .pred p;
    and.b32 %r1371, %r1387, %r1373;    setp.ne.u32 p, %r1371, 0;
    vote.ballot.sync.b32 %r1371, p, 0xffffffff;
    @!p not.b32 %r1371, %r1371;
}

	// end inline asm
	and.b32  	%r1395, %r1371, %r1394;
	mov.b32 	%r1376, 8;
	// begin inline asm
	{
    .reg .pred p;
    and.b32 %r1374, %r1387, %r1376;    setp.ne.u32 p, %r1374, 0;
    vote.ballot.sync.b32 %r1374, p, 0xffffffff;
    @!p not.b32 %r1374, %r1374;
}

	// end inline asm
	and.b32  	%r1396, %r1374, %r1395;
	mov.b32 	%r1379, 16;
	// begin inline asm
	{
    .reg .pred p;
    and.b32 %r1377, %r1387, %r1379;    setp.ne.u32 p, %r1377, 0;
    vote.ballot.sync.b32 %r1377, p, 0xffffffff;
    @!p not.b32 %r1377, %r1377;
}

	// end inline asm
	and.b32  	%r1397, %r1377, %r1396;
	mov.b32 	%r1382, 32;
	// begin inline asm
	{
    .reg .pred p;
    and.b32 %r1380, %r1387, %r1382;    setp.ne.u32 p, %r1380, 0;
    vote.ballot.sync.b32 %r1380, p, 0xffffffff;
    @!p not.b32 %r1380, %r1380;
}

	// end inline asm
	and.b32  	%r1398, %r1380, %r1397;
	mov.b32 	%r1385, 64;
	// begin inline asm
	{
    .reg .pred p;
    and.b32 %r1383, %r1387, %r1385;    setp.ne.u32 p, %r1383, 0;
    vote.ballot.sync.b32 %r1383, p, 0xffffffff;
    @!p not.b32 %r1383, %r1383;
}

	// end inline asm
	and.b32  	%r1399, %r1383, %r1398;
	mov.b32 	%r1388, 128;
	// begin inline asm
	{
    .reg .pred p;
    and.b32 %r1386, %r1387, %r1388;    setp.ne.u32 p, %r1386, 0;
    vote.ballot.sync.b32 %r1386, p, 0xffffffff;
    @!p not.b32 %r1386, %r1386;
}

	// end inline asm
	and.b32  	%r1400, %r1386, %r1399;
	clz.b32 	%r1401, %r1400;
	sub.s32 	%r156, 31, %r1401;
	and.b32  	%r1402, %r685, %r1400;
	popc.b32 	%r157, %r1402;
	setp.ne.s32 	%p150, %r228, %r156;
	mov.b32 	%r2008, 0;
	@%p150 bra 	$L__BB9_239;
	shl.b32 	%r1403, %r1387, 2;
	add.s32 	%r1404, %r9, %r1403;
	atom.shared.add.u32 	%r2008, [%r1404], %r157;
$L__BB9_239:
	shfl.sync.idx.b32	%r1430|%p151, %r2008, %r156, 31, -1;
	add.s32 	%r160, %r157, %r1430;
	cvt.u32.u16 	%r1431, %rs542;
	and.b32  	%r1432, %r1431, 255;
	shr.u32 	%r1433, %r1432, %r33;
	and.b32  	%r1427, %r1433, %r8;
	mov.b32 	%r1407, 1;
	// begin inline asm
	{
    .reg .pred p;
    and.b32 %r1405, %r1427, %r1407;    setp.ne.u32 p, %r1405, 0;
    vote.ballot.sync.b32 %r1405, p, 0xffffffff;
    @!p not.b32 %r1405, %r1405;
}

	// end inline asm
	mov.b32 	%r1410, 2;
	// begin inline asm
	{
    .reg .pred p;
    and.b32 %r1408, %r1427, %r1410;    setp.ne.u32 p, %r1408, 0;
    vote.ballot.sync.b32 %r1408, p, 0xffffffff;
    @!p not.b32 %r1408, %r1408;
}

	// end inline asm
	and.b32  	%r1434, %r1408, %r1405;
	mov.b32 	%r1413, 4;
	// begin inline asm
	{
    .reg .pred p;
    and.b32 %r1411, %r1427, %r1413;    setp.ne.u32 p, %r1411, 0;
    vote.ballot.sync.b32 %r1411, p, 0xffffffff;
    @!p not.b32 %r1411, %r1411;
}

	// end inline asm
	and.b32  	%r1435, %r1411, %r1434;
	mov.b32 	%r1416, 8;
	// begin inline asm
	{
    .reg .pred p;
    and.b32 %r1414, %r1427, %r1416;    setp.ne.u32 p, %r1414, 0;
    vote.ballot.sync.b32 %r1414, p, 0xffffffff;
    @!p not.b32 %r1414, %r1414;
}

	// end inline asm
	and.b32  	%r1436, %r1414, %r1435;
	mov.b32 	%r1419, 16;
	// begin inline asm
	{
    .reg .pred p;
    and.b32 %r1417, %r1427, %r1419;    setp.ne.u32 p, %r1417, 0;
    vote.ballot.sync.b32 %r1417, p, 0xffffffff;
    @!p not.b32 %r1417, %r1417;
}

	// end inline asm
	and.b32  	%r1437, %r1417, %r1436;
	mov.b32 	%r1422, 32;
	// begin inline asm
	{
    .reg .pred p;
    and.b32 %r1420, %r1427, %r1422;    setp.ne.u32 p, %r1420, 0;
    vote.ballot.sync.b32 %r1420, p, 0xffffffff;
    @!p not.b32 %r1420, %r1420;
}

	// end inline asm
	and.b32  	%r1438, %r1420, %r1437;
	mov.b32 	%r1425, 64;
	// begin inline asm
	{
    .reg .pred p;
    and.b32 %r1423, %r1427, %r1425;    setp.ne.u32 p, %r1423, 0;
    vote.ballot.sync.b32 %r1423, p, 0xffffffff;
    @!p not.b32 %r1423, %r1423;
}

	// end inline asm
	and.b32  	%r1439, %r1423, %r1438;
	mov.b32 	%r1428, 128;
	// begin inline asm
	{
    .reg .pred p;
    and.b32 %r1426, %r1427, %r1428;    setp.ne.u32 p, %r1426, 0;
    vote.ballot.sync.b32 %r1426, p, 0xffffffff;
    @!p not.b32 %r1426, %r1426;
}

	// end inline asm
	and.b32  	%r1440, %r1426, %r1439;
	clz.b32 	%r1441, %r1440;
	sub.s32 	%r162, 31, %r1441;
	and.b32  	%r1442, %r685, %r1440;
	popc.b32 	%r163, %r1442;
	setp.ne.s32 	%p152, %r228, %r162;
	mov.b32 	%r2009, 0;
	@%p152 bra 	$L__BB9_241;
	shl.b32 	%r1443, %r1427, 2;
	add.s32 	%r1444, %r9, %r1443;
	atom.shared.add.u32 	%r2009, [%r1444], %r163;
$L__BB9_241:
	shfl.sync.idx.b32	%r1470|%p153, %r2009, %r162, 31, -1;
	add.s32 	%r166, %r163, %r1470;
	cvt.u32.u16 	%r1471, %rs541;
	and.b32  	%r1472, %r1471, 255;
	shr.u32 	%r1473, %r1472, %r33;
	and.b32  	%r1467, %r1473, %r8;
	mov.b32 	%r1447, 1;
	// begin inline asm
	{
    .reg .pred p;
    and.b32 %r1445, %r1467, %r1447;    setp.ne.u32 p, %r1445, 0;
    vote.ballot.sync.b32 %r1445, p, 0xffffffff;
    @!p not.b32 %r1445, %r1445;
}

	// end inline asm
	mov.b32 	%r1450, 2;
	// begin inline asm
	{
    .reg .pred p;
    and.b32 %r1448, %r1467, %r1450;    setp.ne.u32 p, %r1448, 0;
    vote.ballot.sync.b32 %r1448, p, 0xffffffff;
    @!p not.b32 %r1448, %r1448;
}

	// end inline asm
	and.b32  	%r1474, %r1448, %r1445;
	mov.b32 	%r1453, 4;
	// begin inline asm
	{
    .reg .pred p;
    and.b32 %r1451, %r1467, %r1453;    setp.ne.u32 p, %r1451, 0;
    vote.ballot.sync.b32 %r1451, p, 0xffffffff;
    @!p not.b32 %r1451, %r1451;
}

	// end inline asm
	and.b32  	%r1475, %r1451, %r1474;
	mov.b32 	%r1456, 8;
	// begin inline asm
	{
    .reg .pred p;
    and.b32 %r1454, %r1467, %r1456;    setp.ne.u32 p, %r1454, 0;
    vote.ballot.sync.b32 %r1454, p, 0xffffffff;
    @!p not.b32 %r1454, %r1454;
}

	// end inline asm
	and.b32  	%r1476, %r1454, %r1475;
	mov.b32 	%r1459, 16;
	// begin inline asm
	{
    .reg .pred p;
    and.b32 %r1457, %r1467, %r1459;    setp.ne.u32 p, %r1457, 0;
    vote.ballot.sync.b32 %r1457, p, 0xffffffff;
    @!p not.b32 %r1457, %r1457;
}

	// end inline asm
	and.b32  	%r1477, %r1457, %r1476;
	mov.b32 	%r1462, 32;
	// begin inline asm
	{
    .reg .pred p;
    and.b32 %r1460, %r1467, %r1462;    setp.ne.u32 p, %r1460, 0;
    vote.ballot.sync.b32 %r1460, p, 0xffffffff;
    @!p not.b32 %r1460, %r1460;
}

	// end inline asm
	and.b32  	%r1478, %r1460, %r1477;
	mov.b32 	%r1465, 64;
	// begin inline asm
	{
    .reg .pred p;
    and.b32 %r1463, %r1467, %r1465;    setp.ne.u32 p, %r1463, 0;
    vote.ballot.sync.b32 %r1463, p, 0xffffffff;
    @!p not.b32 %r1463, %r1463;
}

	// end inline asm
	and.b32  	%r1479, %r1463, %r1478;
	mov.b32 	%r1468, 128;
	// begin inline asm
	{
    .reg .pred p;
    and.b32 %r1466, %r1467, %r1468;    setp.ne.u32 p, %r1466, 0;
    vote.ballot.sync.b32 %r1466, p, 0xffffffff;
    @!p not.b32 %r1466, %r1466;
}

	// end inline asm
	and.b32  	%r1480, %r1466, %r1479;
	clz.b32 	%r1481, %r1480;
	sub.s32 	%r168, 31, %r1481;
	and.b32  	%r1482, %r685, %r1480;
	popc.b32 	%r169, %r1482;
	setp.ne.s32 	%p154, %r228, %r168;
	mov.b32 	%r2010, 0;
	@%p154 bra 	$L__BB9_243;
	shl.b32 	%r1483, %r1467, 2;
	add.s32 	%r1484, %r9, %r1483;
	atom.shared.add.u32 	%r2010, [%r1484], %r169;
$L__BB9_243:
	shfl.sync.idx.b32	%r1485|%p156, %r2010, %r168, 31, -1;
	add.s32 	%r1486, %r169, %r1485;
	bar.sync 	0;
	mov.u32 	%r1487, _ZZN3cub18CUB_300001_SM_10006detail10radix_sort29DeviceRadixSortOnesweepKernelINS1_5radix10policy_hubIccyE10Policy1000ELNS0_9SortOrderE0EccyiiNS1_21identity_decomposer_tEEEvPT5_SB_PT3_PKSC_PT1_PKSG_PT2_PKSK_T4_iiT6_E1s;
	add.s32 	%r172, %r1487, %r58;
	st.shared.u8 	[%r172+-1], %rs560;
	add.s32 	%r173, %r1487, %r64;
	st.shared.u8 	[%r173+-1], %rs559;
	add.s32 	%r174, %r1487, %r70;
	st.shared.u8 	[%r174+-1], %rs558;
	add.s32 	%r175, %r1487, %r76;
	st.shared.u8 	[%r175+-1], %rs557;
	add.s32 	%r176, %r1487, %r82;
	st.shared.u8 	[%r176+-1], %rs556;
	add.s32 	%r177, %r1487, %r88;
	st.shared.u8 	[%r177+-1], %rs555;
	add.s32 	%r178, %r1487, %r94;
	st.shared.u8 	[%r178+-1], %rs554;
	add.s32 	%r179, %r1487, %r100;
	st.shared.u8 	[%r179+-1], %rs553;
	add.s32 	%r180, %r1487, %r106;
	st.shared.u8 	[%r180+-1], %rs552;
	add.s32 	%r181, %r1487, %r112;
	st.shared.u8 	[%r181+-1], %rs551;
	add.s32 	%r182, %r1487, %r118;
	st.shared.u8 	[%r182+-1], %rs550;
	add.s32 	%r183, %r1487, %r124;
	st.shared.u8 	[%r183+-1], %rs549;
	add.s32 	%r184, %r1487, %r130;
	st.shared.u8 	[%r184+-1], %rs548;
	add.s32 	%r185, %r1487, %r136;
	st.shared.u8 	[%r185+-1], %rs547;
	add.s32 	%r186, %r1487, %r142;
	st.shared.u8 	[%r186+-1], %rs546;
	add.s32 	%r187, %r1487, %r148;
	st.shared.u8 	[%r187+-1], %rs545;
	add.s32 	%r188, %r1487, %r154;
	st.shared.u8 	[%r188+-1], %rs544;
	add.s32 	%r189, %r1487, %r160;
	st.shared.u8 	[%r189+-1], %rs543;
	add.s32 	%r190, %r1487, %r166;
	st.shared.u8 	[%r190+-1], %rs542;
	add.s32 	%r191, %r1487, %r1486;
	st.shared.u8 	[%r191+-1], %rs541;
	shl.b32 	%r1488, %r1, 3;
	add.s32 	%r1489, %r1487, %r1488;
	add.s32 	%r192, %r1489, 15008;
	@%p32 bra 	$L__BB9_251;
	ld.global.u64 	%rd82, [%rd12];
	sub.s64 	%rd311, %rd82, %rd21;
	st.shared.u64 	[%r192], %rd311;
	setp.lt.s32 	%p157, %r4, 1;
	mov.u32 	%r2014, %r1986;
	@%p157 bra 	$L__BB9_250;
	mov.b32 	%r2012, -1;
	mov.u32 	%r2011, %r4;
	mov.u32 	%r2014, %r1986;
$L__BB9_246:
	add.s32 	%r196, %r2011, -1;
	shl.b32 	%r1491, %r196, 8;
	add.s32 	%r1492, %r1491, %r1;
	mul.wide.s32 	%rd83, %r1492, 4;
	add.s64 	%rd23, %rd3, %rd83;
$L__BB9_247:
	membar.cta;
	ld.volatile.global.u32 	%r197, [%rd23];
	setp.eq.s32 	%p158, %r197, 0;
	@%p158 bra 	$L__BB9_247;
	and.b32  	%r1493, %r197, 1073741823;
	add.s32 	%r2014, %r1493, %r2014;
	setp.gt.s32 	%p159, %r197, -1;
	vote.sync.ballot.b32 	%r2012, %p159, %r2012;
	setp.gt.u32 	%p161, %r2011, 1;
	and.pred  	%p162, %p159, %p161;
	mov.u32 	%r2011, %r196;
	@%p162 bra 	$L__BB9_246;
	ld.shared.u64 	%rd311, [%r192];
$L__BB9_250:
	or.b32  	%r1494, %r2014, -2147483648;
	st.volatile.global.u32 	[%rd7], %r1494;
	sub.s32 	%r1495, %r2014, %r1986;
	cvt.s64.s32 	%rd84, %r1495;
	add.s64 	%rd85, %rd311, %rd84;
	st.shared.u64 	[%r192], %rd85;
$L__BB9_251:
	setp.lt.s32 	%p164, %r5, %r225;
	setp.eq.s64 	%p165, %rd47, 0;
	or.pred  	%p166, %p165, %p164;
	or.pred  	%p167, %p32, %p166;
	@%p167 bra 	$L__BB9_253;
	ld.shared.u64 	%rd86, [%r192];
	cvt.s64.s32 	%rd87, %r1986;
	add.s64 	%rd88, %rd21, %rd87;
	add.s64 	%rd89, %rd88, %rd86;
	st.global.u64 	[%rd11], %rd89;
$L__BB9_253:
	setp.gt.s32 	%p168, %r5, %r225;
	bar.sync 	0;
	mad.lo.s32 	%r201, %r1, -3, %r35;
	@%p168 bra 	$L__BB9_255;
	ld.shared.u8 	%rs323, [%r201];
	cvt.u32.u16 	%r1496, %rs323;
	and.b32  	%r1497, %r1496, 255;
	shr.u32 	%r1498, %r1497, %r33;
	and.b32  	%r1499, %r1498, %r8;
	shl.b32 	%r1500, %r1499, 3;
	mov.u32 	%r1501, _ZZN3cub18CUB_300001_SM_10006detail10radix_sort29DeviceRadixSortOnesweepKernelINS1_5radix10policy_hubIccyE10Policy1000ELNS0_9SortOrderE0EccyiiNS1_21identity_decomposer_tEEEvPT5_SB_PT3_PKSC_PT1_PKSG_PT2_PKSK_T4_iiT6_E1s;
	add.s32 	%r1502, %r1501, 15008;
	add.s32 	%r1503, %r1502, %r1500;
	ld.shared.u64 	%rd90, [%r1503];
	add.s64 	%rd91, %rd90, %rd10;
	xor.b16  	%rs324, %rs323, 128;
	add.s64 	%rd92, %rd2, %rd91;
	st.global.u8 	[%rd92], %rs324;
	bar.warp.sync 	-1;
	ld.shared.u8 	%rs325, [%r201+384];
	cvt.u32.u16 	%r1504, %rs325;
	and.b32  	%r1505, %r1504, 255;
	shr.u32 	%r1506, %r1505, %r33;
	and.b32  	%r1507, %r1506, %r8;
	shl.b32 	%r1508, %r1507, 3;
	add.s32 	%r1509, %r1502, %r1508;
	ld.shared.u64 	%rd93, [%r1509];
	add.s64 	%rd94, %rd93, %rd10;
	xor.b16  	%rs326, %rs325, 128;
	add.s64 	%rd95, %rd2, %rd94;
	st.global.u8 	[%rd95+384], %rs326;
	bar.warp.sync 	-1;
	ld.shared.u8 	%rs327, [%r201+768];
	cvt.u32.u16 	%r1510, %rs327;
	and.b32  	%r1511, %r1510, 255;
	shr.u32 	%r1512, %r1511, %r33;
	and.b32  	%r1513, %r1512, %r8;
	shl.b32 	%r1514, %r1513, 3;
	add.s32 	%r1515, %r1502, %r1514;
	ld.shared.u64 	%rd96, [%r1515];
	add.s64 	%rd97, %rd96, %rd10;
	xor.b16  	%rs328, %rs327, 128;
	add.s64 	%rd98, %rd2, %rd97;
	st.global.u8 	[%rd98+768], %rs328;
	bar.warp.sync 	-1;
	ld.shared.u8 	%rs329, [%r201+1152];
	cvt.u32.u16 	%r1516, %rs329;
	and.b32  	%r1517, %r1516, 255;
	shr.u32 	%r1518, %r1517, %r33;
	and.b32  	%r1519, %r1518, %r8;
	shl.b32 	%r1520, %r1519, 3;
	add.s32 	%r1521, %r1502, %r1520;
	ld.shared.u64 	%rd99, [%r1521];
	add.s64 	%rd100, %rd99, %rd10;
	xor.b16  	%rs330, %rs329, 128;
	add.s64 	%rd101, %rd2, %rd100;
	st.global.u8 	[%rd101+1152], %rs330;
	bar.warp.sync 	-1;
	ld.shared.u8 	%rs331, [%r201+1536];
	cvt.u32.u16 	%r1522, %rs331;
	and.b32  	%r1523, %r1522, 255;
	shr.u32 	%r1524, %r1523, %r33;
	and.b32  	%r1525, %r1524, %r8;
	shl.b32 	%r1526, %r1525, 3;
	add.s32 	%r1527, %r1502, %r1526;
	ld.shared.u64 	%rd102, [%r1527];
	add.s64 	%rd103, %rd102, %rd10;
	xor.b16  	%rs332, %rs331, 128;
	add.s64 	%rd104, %rd2, %rd103;
	st.global.u8 	[%rd104+1536], %rs332;
	bar.warp.sync 	-1;
	ld.shared.u8 	%rs333, [%r201+1920];
	cvt.u32.u16 	%r1528, %rs333;
	and.b32  	%r1529, %r1528, 255;
	shr.u32 	%r1530, %r1529, %r33;
	and.b32  	%r1531, %r1530, %r8;
	shl.b32 	%r1532, %r1531, 3;
	add.s32 	%r1533, %r1502, %r1532;
	ld.shared.u64 	%rd105, [%r1533];
	add.s64 	%rd106, %rd105, %rd10;
	xor.b16  	%rs334, %rs333, 128;
	add.s64 	%rd107, %rd2, %rd106;
	st.global.u8 	[%rd107+1920], %rs334;
	bar.warp.sync 	-1;
	ld.shared.u8 	%rs335, [%r201+2304];
	cvt.u32.u16 	%r1534, %rs335;
	and.b32  	%r1535, %r1534, 255;
	shr.u32 	%r1536, %r1535, %r33;
	and.b32  	%r1537, %r1536, %r8;
	shl.b32 	%r1538, %r1537, 3;
	add.s32 	%r1539, %r1502, %r1538;
	ld.shared.u64 	%rd108, [%r1539];
	add.s64 	%rd109, %rd108, %rd10;
	xor.b16  	%rs336, %rs335, 128;
	add.s64 	%rd110, %rd2, %rd109;
	st.global.u8 	[%rd110+2304], %rs336;
	bar.warp.sync 	-1;
	ld.shared.u8 	%rs337, [%r201+2688];
	cvt.u32.u16 	%r1540, %rs337;
	and.b32  	%r1541, %r1540, 255;
	shr.u32 	%r1542, %r1541, %r33;
	and.b32  	%r1543, %r1542, %r8;
	shl.b32 	%r1544, %r1543, 3;
	add.s32 	%r1545, %r1502, %r1544;
	ld.shared.u64 	%rd111, [%r1545];
	add.s64 	%rd112, %rd111, %rd10;
	xor.b16  	%rs338, %rs337, 128;
	add.s64 	%rd113, %rd2, %rd112;
	st.global.u8 	[%rd113+2688], %rs338;
	bar.warp.sync 	-1;
	ld.shared.u8 	%rs339, [%r201+3072];
	cvt.u32.u16 	%r1546, %rs339;
	and.b32  	%r1547, %r1546, 255;
	shr.u32 	%r1548, %r1547, %r33;
	and.b32  	%r1549, %r1548, %r8;
	shl.b32 	%r1550, %r1549, 3;
	add.s32 	%r1551, %r1502, %r1550;
	ld.shared.u64 	%rd114, [%r1551];
	add.s64 	%rd115, %rd114, %rd10;
	xor.b16  	%rs340, %rs339, 128;
	add.s64 	%rd116, %rd2, %rd115;
	st.global.u8 	[%rd116+3072], %rs340;
	bar.warp.sync 	-1;
	ld.shared.u8 	%rs341, [%r201+3456];
	cvt.u32.u16 	%r1552, %rs341;
	and.b32  	%r1553, %r1552, 255;
	shr.u32 	%r1554, %r1553, %r33;
	and.b32  	%r1555, %r1554, %r8;
	shl.b32 	%r1556, %r1555, 3;
	add.s32 	%r1557, %r1502, %r1556;
	ld.shared.u64 	%rd117, [%r1557];
	add.s64 	%rd118, %rd117, %rd10;
	xor.b16  	%rs342, %rs341, 128;
	add.s64 	%rd119, %rd2, %rd118;
	st.global.u8 	[%rd119+3456], %rs342;
	bar.warp.sync 	-1;
	ld.shared.u8 	%rs343, [%r201+3840];
	cvt.u32.u16 	%r1558, %rs343;
	and.b32  	%r1559, %r1558, 255;
	shr.u32 	%r1560, %r1559, %r33;
	and.b32  	%r1561, %r1560, %r8;
	shl.b32 	%r1562, %r1561, 3;
	add.s32 	%r1563, %r1502, %r1562;
	ld.shared.u64 	%rd120, [%r1563];
	add.s64 	%rd121, %rd120, %rd10;
	xor.b16  	%rs344, %rs343, 128;
	add.s64 	%rd122, %rd2, %rd121;
	st.global.u8 	[%rd122+3840], %rs344;
	bar.warp.sync 	-1;
	ld.shared.u8 	%rs345, [%r201+4224];
	cvt.u32.u16 	%r1564, %rs345;
	and.b32  	%r1565, %r1564, 255;
	shr.u32 	%r1566, %r1565, %r33;
	and.b32  	%r1567, %r1566, %r8;
	shl.b32 	%r1568, %r1567, 3;
	add.s32 	%r1569, %r1502, %r1568;
	ld.shared.u64 	%rd123, [%r1569];
	add.s64 	%rd124, %rd123, %rd10;
	xor.b16  	%rs346, %rs345, 128;
	add.s64 	%rd125, %rd2, %rd124;
	st.global.u8 	[%rd125+4224], %rs346;
	bar.warp.sync 	-1;
	ld.shared.u8 	%rs347, [%r201+4608];
	cvt.u32.u16 	%r1570, %rs347;
	and.b32  	%r1571, %r1570, 255;
	shr.u32 	%r1572, %r1571, %r33;
	and.b32  	%r1573, %r1572, %r8;
	shl.b32 	%r1574, %r1573, 3;
	add.s32 	%r1575, %r1502, %r1574;
	ld.shared.u64 	%rd126, [%r1575];
	add.s64 	%rd127, %rd126, %rd10;
	xor.b16  	%rs348, %rs347, 128;
	add.s64 	%rd128, %rd2, %rd127;
	st.global.u8 	[%rd128+4608], %rs348;
	bar.warp.sync 	-1;
	ld.shared.u8 	%rs349, [%r201+4992];
	cvt.u32.u16 	%r1576, %rs349;
	and.b32  	%r1577, %r1576, 255;
	shr.u32 	%r1578, %r1577, %r33;
	and.b32  	%r1579, %r1578, %r8;
	shl.b32 	%r1580, %r1579, 3;
	add.s32 	%r1581, %r1502, %r1580;
	ld.shared.u64 	%rd129, [%r1581];
	add.s64 	%rd130, %rd129, %rd10;
	xor.b16  	%rs350, %rs349, 128;
	add.s64 	%rd131, %rd2, %rd130;
	st.global.u8 	[%rd131+4992], %rs350;
	bar.warp.sync 	-1;
	ld.shared.u8 	%rs351, [%r201+5376];
	cvt.u32.u16 	%r1582, %rs351;
	and.b32  	%r1583, %r1582, 255;
	shr.u32 	%r1584, %r1583, %r33;
	and.b32  	%r1585, %r1584, %r8;
	shl.b32 	%r1586, %r1585, 3;
	add.s32 	%r1587, %r1502, %r1586;
	ld.shared.u64 	%rd132, [%r1587];
	add.s64 	%rd133, %rd132, %rd10;
	xor.b16  	%rs352, %rs351, 128;
	add.s64 	%rd134, %rd2, %rd133;
	st.global.u8 	[%rd134+5376], %rs352;
	bar.warp.sync 	-1;
	ld.shared.u8 	%rs353, [%r201+5760];
	cvt.u32.u16 	%r1588, %rs353;
	and.b32  	%r1589, %r1588, 255;
	shr.u32 	%r1590, %r1589, %r33;
	and.b32  	%r1591, %r1590, %r8;
	shl.b32 	%r1592, %r1591, 3;
	add.s32 	%r1593, %r1502, %r1592;
	ld.shared.u64 	%rd135, [%r1593];
	add.s64 	%rd136, %rd135, %rd10;
	xor.b16  	%rs354, %rs353, 128;
	add.s64 	%rd137, %rd2, %rd136;
	st.global.u8 	[%rd137+5760], %rs354;
	bar.warp.sync 	-1;
	ld.shared.u8 	%rs355, [%r201+6144];
	cvt.u32.u16 	%r1594, %rs355;
	and.b32  	%r1595, %r1594, 255;
	shr.u32 	%r1596, %r1595, %r33;
	and.b32  	%r1597, %r1596, %r8;
	shl.b32 	%r1598, %r1597, 3;
	add.s32 	%r1599, %r1502, %r1598;
	ld.shared.u64 	%rd138, [%r1599];
	add.s64 	%rd139, %rd138, %rd10;
	xor.b16  	%rs356, %rs355, 128;
	add.s64 	%rd140, %rd2, %rd139;
	st.global.u8 	[%rd140+6144], %rs356;
	bar.warp.sync 	-1;
	ld.shared.u8 	%rs357, [%r201+6528];
	cvt.u32.u16 	%r1600, %rs357;
	and.b32  	%r1601, %r1600, 255;
	shr.u32 	%r1602, %r1601, %r33;
	and.b32  	%r1603, %r1602, %r8;
	shl.b32 	%r1604, %r1603, 3;
	add.s32 	%r1605, %r1502, %r1604;
	ld.shared.u64 	%rd141, [%r1605];
	add.s64 	%rd142, %rd141, %rd10;
	xor.b16  	%rs358, %rs357, 128;
	add.s64 	%rd143, %rd2, %rd142;
	st.global.u8 	[%rd143+6528], %rs358;
	bar.warp.sync 	-1;
	ld.shared.u8 	%rs359, [%r201+6912];
	cvt.u32.u16 	%r1606, %rs359;
	and.b32  	%r1607, %r1606, 255;
	shr.u32 	%r1608, %r1607, %r33;
	and.b32  	%r1609, %r1608, %r8;
	shl.b32 	%r1610, %r1609, 3;
	add.s32 	%r1611, %r1502, %r1610;
	ld.shared.u64 	%rd144, [%r1611];
	add.s64 	%rd145, %rd144, %rd10;
	xor.b16  	%rs360, %rs359, 128;
	add.s64 	%rd146, %rd2, %rd145;
	st.global.u8 	[%rd146+6912], %rs360;
	bar.warp.sync 	-1;
	ld.shared.u8 	%rs361, [%r201+7296];
	cvt.u32.u16 	%r1612, %rs361;
	and.b32  	%r1613, %r1612, 255;
	shr.u32 	%r1614, %r1613, %r33;
	and.b32  	%r1615, %r1614, %r8;
	shl.b32 	%r1616, %r1615, 3;
	add.s32 	%r1617, %r1502, %r1616;
	ld.shared.u64 	%rd147, [%r1617];
	add.s64 	%rd148, %rd147, %rd10;
	xor.b16  	%rs362, %rs361, 128;
	add.s64 	%rd149, %rd2, %rd148;
	st.global.u8 	[%rd149+7296], %rs362;
	bar.warp.sync 	-1;
	bra.uni 	$L__BB9_296;
$L__BB9_255:
	mad.lo.s32 	%r202, %r4, -7680, %r225;
	setp.ge.s32 	%p169, %r1, %r202;
	@%p169 bra 	$L__BB9_257;
	ld.shared.u8 	%rs363, [%r201];
	cvt.u32.u16 	%r1618, %rs363;
	and.b32  	%r1619, %r1618, 255;
	shr.u32 	%r1620, %r1619, %r33;
	and.b32  	%r1621, %r1620, %r8;
	shl.b32 	%r1622, %r1621, 3;
	mov.u32 	%r1623, _ZZN3cub18CUB_300001_SM_10006detail10radix_sort29DeviceRadixSortOnesweepKernelINS1_5radix10policy_hubIccyE10Policy1000ELNS0_9SortOrderE0EccyiiNS1_21identity_decomposer_tEEEvPT5_SB_PT3_PKSC_PT1_PKSG_PT2_PKSK_T4_iiT6_E1s;
	add.s32 	%r1624, %r1623, %r1622;
	ld.shared.u64 	%rd150, [%r1624+15008];
	xor.b16  	%rs364, %rs363, 128;
	add.s64 	%rd151, %rd150, %rd10;
	add.s64 	%rd152, %rd2, %rd151;
	st.global.u8 	[%rd152], %rs364;
$L__BB9_257:
	bar.warp.sync 	-1;
	add.s32 	%r1625, %r1, 384;
	setp.ge.s32 	%p170, %r1625, %r202;
	@%p170 bra 	$L__BB9_259;
	ld.shared.u8 	%rs365, [%r201+384];
	cvt.u32.u16 	%r1626, %rs365;
	and.b32  	%r1627, %r1626, 255;
	shr.u32 	%r1628, %r1627, %r33;
	and.b32  	%r1629, %r1628, %r8;
	shl.b32 	%r1630, %r1629, 3;
	mov.u32 	%r1631, _ZZN3cub18CUB_300001_SM_10006detail10radix_sort29DeviceRadixSortOnesweepKernelINS1_5radix10policy_hubIccyE10Policy1000ELNS0_9SortOrderE0EccyiiNS1_21identity_decomposer_tEEEvPT5_SB_PT3_PKSC_PT1_PKSG_PT2_PKSK_T4_iiT6_E1s;
	add.s32 	%r1632, %r1631, %r1630;
	ld.shared.u64 	%rd153, [%r1632+15008];
	xor.b16  	%rs366, %rs365, 128;
	add.s64 	%rd154, %rd153, %rd10;
	add.s64 	%rd155, %rd2, %rd154;
	st.global.u8 	[%rd155+384], %rs366;
$L__BB9_259:
	bar.warp.sync 	-1;
	add.s32 	%r1633, %r1, 768;
	setp.ge.s32 	%p171, %r1633, %r202;
	@%p171 bra 	$L__BB9_261;
	ld.shared.u8 	%rs367, [%r201+768];
	cvt.u32.u16 	%r1634, %rs367;
	and.b32  	%r1635, %r1634, 255;
	shr.u32 	%r1636, %r1635, %r33;
	and.b32  	%r1637, %r1636, %r8;
	shl.b32 	%r1638, %r1637, 3;
	mov.u32 	%r1639, _ZZN3cub18CUB_300001_SM_10006detail10radix_sort29DeviceRadixSortOnesweepKernelINS1_5radix10policy_hubIccyE10Policy1000ELNS0_9SortOrderE0EccyiiNS1_21identity_decomposer_tEEEvPT5_SB_PT3_PKSC_PT1_PKSG_PT2_PKSK_T4_iiT6_E1s;
	add.s32 	%r1640, %r1639, %r1638;
	ld.shared.u64 	%rd156, [%r1640+15008];
	xor.b16  	%rs368, %rs367, 128;
	add.s64 	%rd157, %rd156, %rd10;
	add.s64 	%rd158, %rd2, %rd157;
	st.global.u8 	[%rd158+768], %rs368;
$L__BB9_261:
	bar.warp.sync 	-1;
	add.s32 	%r1641, %r1, 1152;
	setp.ge.s32 	%p172, %r1641, %r202;
	@%p172 bra 	$L__BB9_263;
	ld.shared.u8 	%rs369, [%r201+1152];
	cvt.u32.u16 	%r1642, %rs369;
	and.b32  	%r1643, %r1642, 255;
	shr.u32 	%r1644, %r1643, %r33;
	and.b32  	%r1645, %r1644, %r8;
	shl.b32 	%r1646, %r1645, 3;
	mov.u32 	%r1647, _ZZN3cub18CUB_300001_SM_10006detail10radix_sort29DeviceRadixSortOnesweepKernelINS1_5radix10policy_hubIccyE10Policy1000ELNS0_9SortOrderE0EccyiiNS1_21identity_decomposer_tEEEvPT5_SB_PT3_PKSC_PT1_PKSG_PT2_PKSK_T4_iiT6_E1s;
	add.s32 	%r1648, %r1647, %r1646;
	ld.shared.u64 	%rd159, [%r1648+15008];
	xor.b16  	%rs370, %rs369, 128;
	add.s64 	%rd160, %rd159, %rd10;
	add.s64 	%rd161, %rd2, %rd160;
	st.global.u8 	[%rd161+1152], %rs370;
$L__BB9_263:
	bar.warp.sync 	-1;
	add.s32 	%r1649, %r1, 1536;
	setp.ge.s32 	%p173, %r1649, %r202;
	@%p173 bra 	$L__BB9_265;
	ld.shared.u8 	%rs371, [%r201+1536];
	cvt.u32.u16 	%r1650, %rs371;
	and.b32  	%r1651, %r1650, 255;
	shr.u32 	%r1652, %r1651, %r33;
	and.b32  	%r1653, %r1652, %r8;
	shl.b32 	%r1654, %r1653, 3;
	mov.u32 	%r1655, _ZZN3cub18CUB_300001_SM_10006detail10radix_sort29DeviceRadixSortOnesweepKernelINS1_5radix10policy_hubIccyE10Policy1000ELNS0_9SortOrderE0EccyiiNS1_21identity_decomposer_tEEEvPT5_SB_PT3_PKSC_PT1_PKSG_PT2_PKSK_T4_iiT6_E1s;
	add.s32 	%r1656, %r1655, %r1654;
	ld.shared.u64 	%rd162, [%r1656+15008];
	xor.b16  	%rs372, %rs371, 128;
	add.s64 	%rd163, %rd162, %rd10;
	add.s64 	%rd164, %rd2, %rd163;
	st.global.u8 	[%rd164+1536], %rs372;
$L__BB9_265:
	bar.warp.sync 	-1;
	add.s32 	%r1657, %r1, 1920;
	setp.ge.s32 	%p174, %r1657, %r202;
	@%p174 bra 	$L__BB9_267;
	ld.shared.u8 	%rs373, [%r201+1920];
	cvt.u32.u16 	%r1658, %rs373;
	and.b32  	%r1659, %r1658, 255;
	shr.u32 	%r1660, %r1659, %r33;
	and.b32  	%r1661, %r1660, %r8;
	shl.b32 	%r1662, %r1661, 3;
	mov.u32 	%r1663, _ZZN3cub18CUB_300001_SM_10006detail10radix_sort29DeviceRadixSortOnesweepKernelINS1_5radix10policy_hubIccyE10Policy1000ELNS0_9SortOrderE0EccyiiNS1_21identity_decomposer_tEEEvPT5_SB_PT3_PKSC_PT1_PKSG_PT2_PKSK_T4_iiT6_E1s;
	add.s32 	%r1664, %r1663, %r1662;
	ld.shared.u64 	%rd165, [%r1664+15008];
	xor.b16  	%rs374, %rs373, 128;
	add.s64 	%rd166, %rd165, %rd10;
	add.s64 	%rd167, %rd2, %rd166;
	st.global.u8 	[%rd167+1920], %rs374;
$L__BB9_267:
	bar.warp.sync 	-1;
	add.s32 	%r1665, %r1, 2304;
	setp.ge.s32 	%p175, %r1665, %r202;
	@%p175 bra 	$L__BB9_269;
	ld.shared.u8 	%rs375, [%r201+2304];
	cvt.u32.u16 	%r1666, %rs375;
	and.b32  	%r1667, %r1666, 255;
	shr.u32 	%r1668, %r1667, %r33;
	and.b32  	%r1669, %r1668, %r8;
	shl.b32 	%r1670, %r1669, 3;
	mov.u32 	%r1671, _ZZN3cub18CUB_300001_SM_10006detail10radix_sort29DeviceRadixSortOnesweepKernelINS1_5radix10policy_hubIccyE10Policy1000ELNS0_9SortOrderE0EccyiiNS1_21identity_decomposer_tEEEvPT5_SB_PT3_PKSC_PT1_PKSG_PT2_PKSK_T4_iiT6_E1s;
	add.s32 	%r1672, %r1671, %r1670;
	ld.shared.u64 	%rd168, [%r1672+15008];
	xor.b16  	%rs376, %rs375, 128;
	add.s64 	%rd169, %rd168, %rd10;
	add.s64 	%rd170, %rd2, %rd169;
	st.global.u8 	[%rd170+2304], %rs376;
$L__BB9_269:
	bar.warp.sync 	-1;
	add.s32 	%r1673, %r1, 2688;
	setp.ge.s32 	%p176, %r1673, %r202;
	@%p176 bra 	$L__BB9_271;
	ld.shared.u8 	%rs377, [%r201+2688];
	cvt.u32.u16 	%r1674, %rs377;
	and.b32  	%r1675, %r1674, 255;
	shr.u32 	%r1676, %r1675, %r33;
	and.b32  	%r1677, %r1676, %r8;
	shl.b32 	%r1678, %r1677, 3;
	mov.u32 	%r1679, _ZZN3cub18CUB_300001_SM_10006detail10radix_sort29DeviceRadixSortOnesweepKernelINS1_5radix10policy_hubIccyE10Policy1000ELNS0_9SortOrderE0EccyiiNS1_21identity_decomposer_tEEEvPT5_SB_PT3_PKSC_PT1_PKSG_PT2_PKSK_T4_iiT6_E1s;
	add.s32 	%r1680, %r1679, %r1678;
	ld.shared.u64 	%rd171, [%r1680+15008];
	xor.b16  	%rs378, %rs377, 128;
	add.s64 	%rd172, %rd171, %rd10;
	add.s64 	%rd173, %rd2, %rd172;
	st.global.u8 	[%rd173+2688], %rs378;
$L__BB9_271:
	bar.warp.sync 	-1;
	or.b32  	%r1681, %r1, 3072;
	setp.ge.s32 	%p177, %r1681, %r202;
	@%p177 bra 	$L__BB9_273;
	ld.shared.u8 	%rs379, [%r201+3072];
	cvt.u32.u16 	%r1682, %rs379;
	and.b32  	%r1683, %r1682, 255;
	shr.u32 	%r1684, %r1683, %r33;
	and.b32  	%r1685, %r1684, %r8;
	shl.b32 	%r1686, %r1685, 3;
	mov.u32 	%r1687, _ZZN3cub18CUB_300001_SM_10006detail10radix_sort29DeviceRadixSortOnesweepKernelINS1_5radix10policy_hubIccyE10Policy1000ELNS0_9SortOrderE0EccyiiNS1_21identity_decomposer_tEEEvPT5_SB_PT3_PKSC_PT1_PKSG_PT2_PKSK_T4_iiT6_E1s;
	add.s32 	%r1688, %r1687, %r1686;
	ld.shared.u64 	%rd174, [%r1688+15008];
	xor.b16  	%rs380, %rs379, 128;
	add.s64 	%rd175, %rd174, %rd10;
	add.s64 	%rd176, %rd2, %rd175;
	st.global.u8 	[%rd176+3072], %rs380;
$L__BB9_273:
	bar.warp.sync 	-1;
	add.s32 	%r1689, %r1, 3456;
	setp.ge.s32 	%p178, %r1689, %r202;
	@%p178 bra 	$L__BB9_275;
	ld.shared.u8 	%rs381, [%r201+3456];
	cvt.u32.u16 	%r1690, %rs381;
	and.b32  	%r1691, %r1690, 255;
	shr.u32 	%r1692, %r1691, %r33;
	and.b32  	%r1693, %r1692, %r8;
	shl.b32 	%r1694, %r1693, 3;
	mov.u32 	%r1695, _ZZN3cub18CUB_300001_SM_10006detail10radix_sort29DeviceRadixSortOnesweepKernelINS1_5radix10policy_hubIccyE10Policy1000ELNS0_9SortOrderE0EccyiiNS1_21identity_decomposer_tEEEvPT5_SB_PT3_PKSC_PT1_PKSG_PT2_PKSK_T4_iiT6_E1s;
	add.s32 	%r1696, %r1695, %r1694;
	ld.shared.u64 	%rd177, [%r1696+15008];
	xor.b16  	%rs382, %rs381, 128;
	add.s64 	%rd178, %rd177, %rd10;
	add.s64 	%rd179, %rd2, %rd178;
	st.global.u8 	[%rd179+3456], %rs382;
$L__BB9_275:
	bar.warp.sync 	-1;
	add.s32 	%r1697, %r1, 3840;
	setp.ge.s32 	%p179, %r1697, %r202;
	@%p179 bra 	$L__BB9_277;
	ld.shared.u8 	%rs383, [%r201+3840];
	cvt.u32.u16 	%r1698, %rs383;
	and.b32  	%r1699, %r1698, 255;
	shr.u32 	%r1700, %r1699, %r33;
	and.b32  	%r1701, %r1700, %r8;
	shl.b32 	%r1702, %r1701, 3;
	mov.u32 	%r1703, _ZZN3cub18CUB_300001_SM_10006detail10radix_sort29DeviceRadixSortOnesweepKernelINS1_5radix10policy_hubIccyE10Policy1000ELNS0_9SortOrderE0EccyiiNS1_21identity_decomposer_tEEEvPT5_SB_PT3_PKSC_PT1_PKSG_PT2_PKSK_T4_iiT6_E1s;
	add.s32 	%r1704, %r1703, %r1702;
	ld.shared.u64 	%rd180, [%r1704+15008];
	xor.b16  	%rs384, %rs383, 128;
	add.s64 	%rd181, %rd180, %rd10;
	add.s64 	%rd182, %rd2, %rd181;
	st.global.u8 	[%rd182+3840], %rs384;
$L__BB9_277:
	bar.warp.sync 	-1;
	add.s32 	%r1705, %r1, 4224;
	setp.ge.s32 	%p180, %r1705, %r202;
	@%p180 bra 	$L__BB9_279;
	ld.shared.u8 	%rs385, [%r201+4224];
	cvt.u32.u16 	%r1706, %rs385;
	and.b32  	%r1707, %r1706, 255;
	shr.u32 	%r1708, %r1707, %r33;
	and.b32  	%r1709, %r1708, %r8;
	shl.b32 	%r1710, %r1709, 3;
	mov.u32 	%r1711, _ZZN3cub18CUB_300001_SM_10006detail10radix_sort29DeviceRadixSortOnesweepKernelINS1_5radix10policy_hubIccyE10Policy1000ELNS0_9SortOrderE0EccyiiNS1_21identity_decomposer_tEEEvPT5_SB_PT3_PKSC_PT1_PKSG_PT2_PKSK_T4_iiT6_E1s;
	add.s32 	%r1712, %r1711, %r1710;
	ld.shared.u64 	%rd183, [%r1712+15008];
	xor.b16  	%rs386, %rs385, 128;
	add.s64 	%rd184, %rd183, %rd10;
	add.s64 	%rd185, %rd2, %rd184;
	st.global.u8 	[%rd185+4224], %rs386;
$L__BB9_279:
	bar.warp.sync 	-1;
	add.s32 	%r1713, %r1, 4608;
	setp.ge.s32 	%p181, %r1713, %r202;
	@%p181 bra 	$L__BB9_281;
	ld.shared.u8 	%rs387, [%r201+4608];
	cvt.u32.u16 	%r1714, %rs387;
	and.b32  	%r1715, %r1714, 255;
	shr.u32 	%r1716, %r1715, %r33;
	and.b32  	%r1717, %r1716, %r8;
	shl.b32 	%r1718, %r1717, 3;
	mov.u32 	%r1719, _ZZN3cub18CUB_300001_SM_10006detail10radix_sort29DeviceRadixSortOnesweepKernelINS1_5radix10policy_hubIccyE10Policy1000ELNS0_9SortOrderE0EccyiiNS1_21identity_decomposer_tEEEvPT5_SB_PT3_PKSC_PT1_PKSG_PT2_PKSK_T4_iiT6_E1s;
	add.s32 	%r1720, %r1719, %r1718;
	ld.shared.u64 	%rd186, [%r1720+15008];
	xor.b16  	%rs388, %rs387, 128;
	add.s64 	%rd187, %rd186, %rd10;
	add.s64 	%rd188, %rd2, %rd187;
	st.global.u8 	[%rd188+4608], %rs388;
$L__BB9_281:
	bar.warp.sync 	-1;
	add.s32 	%r1721, %r1, 4992;
	setp.ge.s32 	%p182, %r1721, %r202;
	@%p182 bra 	$L__BB9_283;
	ld.shared.u8 	%rs389, [%r201+4992];
	cvt.u32.u16 	%r1722, %rs389;
	and.b32  	%r1723, %r1722, 255;
	shr.u32 	%r1724, %r1723, %r33;
	and.b32  	%r1725, %r1724, %r8;
	shl.b32 	%r1726, %r1725, 3;
	mov.u32 	%r1727, _ZZN3cub18CUB_300001_SM_10006detail10radix_sort29DeviceRadixSortOnesweepKernelINS1_5radix10policy_hubIccyE10Policy1000ELNS0_9SortOrderE0EccyiiNS1_21identity_decomposer_tEEEvPT5_SB_PT3_PKSC_PT1_PKSG_PT2_PKSK_T4_iiT6_E1s;
	add.s32 	%r1728, %r1727, %r1726;
	ld.shared.u64 	%rd189, [%r1728+15008];
	xor.b16  	%rs390, %rs389, 128;
	add.s64 	%rd190, %rd189, %rd10;
	add.s64 	%rd191, %rd2, %rd190;
	st.global.u8 	[%rd191+4992], %rs390;
$L__BB9_283:
	bar.warp.sync 	-1;
	add.s32 	%r1729, %r1, 5376;
	setp.ge.s32 	%p183, %r1729, %r202;
	@%p183 bra 	$L__BB9_285;
	ld.shared.u8 	%rs391, [%r201+5376];
	cvt.u32.u16 	%r1730, %rs391;
	and.b32  	%r1731, %r1730, 255;
	shr.u32 	%r1732, %r1731, %r33;
	and.b32  	%r1733, %r1732, %r8;
	shl.b32 	%r1734, %r1733, 3;
	mov.u32 	%r1735, _ZZN3cub18CUB_300001_SM_10006detail10radix_sort29DeviceRadixSortOnesweepKernelINS1_5radix10policy_hubIccyE10Policy1000ELNS0_9SortOrderE0EccyiiNS1_21identity_decomposer_tEEEvPT5_SB_PT3_PKSC_PT1_PKSG_PT2_PKSK_T4_iiT6_E1s;
	add.s32 	%r1736, %r1735, %r1734;
	ld.shared.u64 	%rd192, [%r1736+15008];
	xor.b16  	%rs392, %rs391, 128;
	add.s64 	%rd193, %rd192, %rd10;
	add.s64 	%rd194, %rd2, %rd193;
	st.global.u8 	[%rd194+5376], %rs392;
$L__BB9_285:
	bar.warp.sync 	-1;
	add.s32 	%r1737, %r1, 5760;
	setp.ge.s32 	%p184, %r1737, %r202;
	@%p184 bra 	$L__BB9_287;
	ld.shared.u8 	%rs393, [%r201+5760];
	cvt.u32.u16 	%r1738, %rs393;
	and.b32  	%r1739, %r1738, 255;
	shr.u32 	%r1740, %r1739, %r33;
	and.b32  	%r1741, %r1740, %r8;
	shl.b32 	%r1742, %r1741, 3;
	mov.u32 	%r1743, _ZZN3cub18CUB_300001_SM_10006detail10radix_sort29DeviceRadixSortOnesweepKernelINS1_5radix10policy_hubIccyE10Policy1000ELNS0_9SortOrderE0EccyiiNS1_21identity_decomposer_tEEEvPT5_SB_PT3_PKSC_PT1_PKSG_PT2_PKSK_T4_iiT6_E1s;
	add.s32 	%r1744, %r1743, %r1742;
	ld.shared.u64 	%rd195, [%r1744+15008];
	xor.b16  	%rs394, %rs393, 128;
	add.s64 	%rd196, %rd195, %rd10;
	add.s64 	%rd197, %rd2, %rd196;
	st.global.u8 	[%rd197+5760], %rs394;
$L__BB9_287:
	bar.warp.sync 	-1;
	or.b32  	%r1745, %r1, 6144;
	setp.ge.s32 	%p185, %r1745, %r202;
	@%p185 bra 	$L__BB9_289;
	ld.shared.u8 	%rs395, [%r201+6144];
	cvt.u32.u16 	%r1746, %rs395;
	and.b32  	%r1747, %r1746, 255;
	shr.u32 	%r1748, %r1747, %r33;
	and.b32  	%r1749, %r1748, %r8;
	shl.b32 	%r1750, %r1749, 3;
	mov.u32 	%r1751, _ZZN3cub18CUB_300001_SM_10006detail10radix_sort29DeviceRadixSortOnesweepKernelINS1_5radix10policy_hubIccyE10Policy1000ELNS0_9SortOrderE0EccyiiNS1_21identity_decomposer_tEEEvPT5_SB_PT3_PKSC_PT1_PKSG_PT2_PKSK_T4_iiT6_E1s;
	add.s32 	%r1752, %r1751, %r1750;
	ld.shared.u64 	%rd198, [%r1752+15008];
	xor.b16  	%rs396, %rs395, 128;
	add.s64 	%rd199, %rd198, %rd10;
	add.s64 	%rd200, %rd2, %rd199;
	st.global.u8 	[%rd200+6144], %rs396;
$L__BB9_289:
	bar.warp.sync 	-1;
	add.s32 	%r1753, %r1, 6528;
	setp.ge.s32 	%p186, %r1753, %r202;
	@%p186 bra 	$L__BB9_291;
	ld.shared.u8 	%rs397, [%r201+6528];
	cvt.u32.u16 	%r1754, %rs397;
	and.b32  	%r1755, %r1754, 255;
	shr.u32 	%r1756, %r1755, %r33;
	and.b32  	%r1757, %r1756, %r8;
	shl.b32 	%r1758, %r1757, 3;
	mov.u32 	%r1759, _ZZN3cub18CUB_300001_SM_10006detail10radix_sort29DeviceRadixSortOnesweepKernelINS1_5radix10policy_hubIccyE10Policy1000ELNS0_9SortOrderE0EccyiiNS1_21identity_decomposer_tEEEvPT5_SB_PT3_PKSC_PT1_PKSG_PT2_PKSK_T4_iiT6_E1s;
	add.s32 	%r1760, %r1759, %r1758;
	ld.shared.u64 	%rd201, [%r1760+15008];
	xor.b16  	%rs398, %rs397, 128;
	add.s64 	%rd202, %rd201, %rd10;
	add.s64 	%rd203, %rd2, %rd202;
	st.global.u8 	[%rd203+6528], %rs398;
$L__BB9_291:
	bar.warp.sync 	-1;
	add.s32 	%r1761, %r1, 6912;
	setp.ge.s32 	%p187, %r1761, %r202;
	@%p187 bra 	$L__BB9_293;
	ld.shared.u8 	%rs399, [%r201+6912];
	cvt.u32.u16 	%r1762, %rs399;
	and.b32  	%r1763, %r1762, 255;
	shr.u32 	%r1764, %r1763, %r33;
	and.b32  	%r1765, %r1764, %r8;
	shl.b32 	%r1766, %r1765, 3;
	mov.u32 	%r1767, _ZZN3cub18CUB_300001_SM_10006detail10radix_sort29DeviceRadixSortOnesweepKernelINS1_5radix10policy_hubIccyE10Policy1000ELNS0_9SortOrderE0EccyiiNS1_21identity_decomposer_tEEEvPT5_SB_PT3_PKSC_PT1_PKSG_PT2_PKSK_T4_iiT6_E1s;
	add.s32 	%r1768, %r1767, %r1766;
	ld.shared.u64 	%rd204, [%r1768+15008];
	xor.b16  	%rs400, %rs399, 128;
	add.s64 	%rd205, %rd204, %rd10;
	add.s64 	%rd206, %rd2, %rd205;
	st.global.u8 	[%rd206+6912], %rs400;
$L__BB9_293:
	bar.warp.sync 	-1;
	add.s32 	%r1769, %r1, 7296;
	setp.ge.s32 	%p188, %r1769, %r202;
	@%p188 bra 	$L__BB9_295;
	ld.shared.u8 	%rs401, [%r201+7296];
	cvt.u32.u16 	%r1770, %rs401;
	and.b32  	%r1771, %r1770, 255;
	shr.u32 	%r1772, %r1771, %r33;
	and.b32  	%r1773, %r1772, %r8;
	shl.b32 	%r1774, %r1773, 3;
	mov.u32 	%r1775, _ZZN3cub18CUB_300001_SM_10006detail10radix_sort29DeviceRadixSortOnesweepKernelINS1_5radix10policy_hubIccyE10Policy1000ELNS0_9SortOrderE0EccyiiNS1_21identity_decomposer_tEEEvPT5_SB_PT3_PKSC_PT1_PKSG_PT2_PKSK_T4_iiT6_E1s;
	add.s32 	%r1776, %r1775, %r1774;
	ld.shared.u64 	%rd207, [%r1776+15008];
	xor.b16  	%rs402, %rs401, 128;
	add.s64 	%rd208, %rd207, %rd10;
	add.s64 	%rd209, %rd2, %rd208;
	st.global.u8 	[%rd209+7296], %rs402;
$L__BB9_295:
	bar.warp.sync 	-1;
$L__BB9_296:
	setp.gt.s32 	%p189, %r5, %r225;
	ld.shared.u8 	%r1777, [%r201];
	shr.u32 	%r1778, %r1777, %r33;
	and.b32  	%r203, %r1778, %r8;
	ld.shared.u8 	%r1779, [%r201+384];
	shr.u32 	%r1780, %r1779, %r33;
	and.b32  	%r204, %r1780, %r8;
	ld.shared.u8 	%r1781, [%r201+768];
	shr.u32 	%r1782, %r1781, %r33;
	and.b32  	%r205, %r1782, %r8;
	ld.shared.u8 	%r1783, [%r201+1152];
	shr.u32 	%r1784, %r1783, %r33;
	and.b32  	%r206, %r1784, %r8;
	ld.shared.u8 	%r1785, [%r201+1536];
	shr.u32 	%r1786, %r1785, %r33;
	and.b32  	%r207, %r1786, %r8;
	ld.shared.u8 	%r1787, [%r201+1920];
	shr.u32 	%r1788, %r1787, %r33;
	and.b32  	%r208, %r1788, %r8;
	ld.shared.u8 	%r1789, [%r201+2304];
	shr.u32 	%r1790, %r1789, %r33;
	and.b32  	%r209, %r1790, %r8;
	ld.shared.u8 	%r1791, [%r201+2688];
	shr.u32 	%r1792, %r1791, %r33;
	and.b32  	%r210, %r1792, %r8;
	ld.shared.u8 	%r1793, [%r201+3072];
	shr.u32 	%r1794, %r1793, %r33;
	and.b32  	%r211, %r1794, %r8;
	ld.shared.u8 	%r1795, [%r201+3456];
	shr.u32 	%r1796, %r1795, %r33;
	and.b32  	%r212, %r1796, %r8;
	ld.shared.u8 	%r1797, [%r201+3840];
	shr.u32 	%r1798, %r1797, %r33;
	and.b32  	%r213, %r1798, %r8;
	ld.shared.u8 	%r1799, [%r201+4224];
	shr.u32 	%r1800, %r1799, %r33;
	and.b32  	%r214, %r1800, %r8;
	ld.shared.u8 	%r1801, [%r201+4608];
	shr.u32 	%r1802, %r1801, %r33;
	and.b32  	%r215, %r1802, %r8;
	ld.shared.u8 	%r1803, [%r201+4992];
	shr.u32 	%r1804, %r1803, %r33;
	and.b32  	%r216, %r1804, %r8;
	ld.shared.u8 	%r1805, [%r201+5376];
	shr.u32 	%r1806, %r1805, %r33;
	and.b32  	%r217, %r1806, %r8;
	ld.shared.u8 	%r1807, [%r201+5760];
	shr.u32 	%r1808, %r1807, %r33;
	and.b32  	%r218, %r1808, %r8;
	ld.shared.u8 	%r1809, [%r201+6144];
	shr.u32 	%r1810, %r1809, %r33;
	and.b32  	%r219, %r1810, %r8;
	ld.shared.u8 	%r1811, [%r201+6528];
	shr.u32 	%r1812, %r1811, %r33;
	and.b32  	%r220, %r1812, %r8;
	ld.shared.u8 	%r1813, [%r201+6912];
	shr.u32 	%r1814, %r1813, %r33;
	and.b32  	%r221, %r1814, %r8;
	ld.shared.u8 	%r1815, [%r201+7296];
	shr.u32 	%r1816, %r1815, %r33;
	and.b32  	%r222, %r1816, %r8;
	@%p189 bra 	$L__BB9_298;
	ld.global.u8 	%rs580, [%rd9];
	ld.global.u8 	%rs581, [%rd9+32];
	ld.global.u8 	%rs582, [%rd9+64];
	ld.global.u8 	%rs583, [%rd9+96];
	ld.global.u8 	%rs584, [%rd9+128];
	ld.global.u8 	%rs585, [%rd9+160];
	ld.global.u8 	%rs586, [%rd9+192];
	ld.global.u8 	%rs587, [%rd9+224];
	ld.global.u8 	%rs588, [%rd9+256];
	ld.global.u8 	%rs589, [%rd9+288];
	ld.global.u8 	%rs590, [%rd9+320];
	ld.global.u8 	%rs591, [%rd9+352];
	ld.global.u8 	%rs592, [%rd9+384];
	ld.global.u8 	%rs593, [%rd9+416];
	ld.global.u8 	%rs594, [%rd9+448];
	ld.global.u8 	%rs595, [%rd9+480];
	ld.global.u8 	%rs596, [%rd9+512];
	ld.global.u8 	%rs597, [%rd9+544];
	ld.global.u8 	%rs598, [%rd9+576];
	ld.global.u8 	%rs599, [%rd9+608];
	bra.uni 	$L__BB9_338;
$L__BB9_298:
	cvt.u32.u64 	%r1817, %rd8;
	cvt.u32.u64 	%r1818, %rd5;
	sub.s32 	%r223, %r225, %r1818;
	setp.ge.s32 	%p190, %r1817, %r223;
	@%p190 bra 	$L__BB9_300;
	ld.global.u8 	%rs580, [%rd9];
$L__BB9_300:
	cvt.u32.u64 	%r1819, %rd8;
	add.s32 	%r1820, %r1819, 32;
	setp.ge.s32 	%p191, %r1820, %r223;
	@%p191 bra 	$L__BB9_302;
	ld.global.u8 	%rs581, [%rd9+32];
$L__BB9_302:
	cvt.u32.u64 	%r1821, %rd8;
	add.s32 	%r1822, %r1821, 64;
	setp.ge.s32 	%p192, %r1822, %r223;
	@%p192 bra 	$L__BB9_304;
	ld.global.u8 	%rs582, [%rd9+64];
$L__BB9_304:
	cvt.u32.u64 	%r1823, %rd8;
	add.s32 	%r1824, %r1823, 96;
	setp.ge.s32 	%p193, %r1824, %r223;
	@%p193 bra 	$L__BB9_306;
	ld.global.u8 	%rs583, [%rd9+96];
$L__BB9_306:
	cvt.u32.u64 	%r1825, %rd8;
	add.s32 	%r1826, %r1825, 128;
	setp.ge.s32 	%p194, %r1826, %r223;
	@%p194 bra 	$L__BB9_308;
	ld.global.u8 	%rs584, [%rd9+128];
$L__BB9_308:
	cvt.u32.u64 	%r1827, %rd8;
	add.s32 	%r1828, %r1827, 160;
	setp.ge.s32 	%p195, %r1828, %r223;
	@%p195 bra 	$L__BB9_310;
	ld.global.u8 	%rs585, [%rd9+160];
$L__BB9_310:
	cvt.u32.u64 	%r1829, %rd8;
	add.s32 	%r1830, %r1829, 192;
	setp.ge.s32 	%p196, %r1830, %r223;
	@%p196 bra 	$L__BB9_312;
	ld.global.u8 	%rs586, [%rd9+192];
$L__BB9_312:
	cvt.u32.u64 	%r1831, %rd8;
	add.s32 	%r1832, %r1831, 224;
	setp.ge.s32 	%p197, %r1832, %r223;
	@%p197 bra 	$L__BB9_314;
	ld.global.u8 	%rs587, [%rd9+224];
$L__BB9_314:
	cvt.u32.u64 	%r1833, %rd8;
	add.s32 	%r1834, %r1833, 256;
	setp.ge.s32 	%p198, %r1834, %r223;
	@%p198 bra 	$L__BB9_316;
	ld.global.u8 	%rs588, [%rd9+256];
$L__BB9_316:
	cvt.u32.u64 	%r1835, %rd8;
	add.s32 	%r1836, %r1835, 288;
	setp.ge.s32 	%p199, %r1836, %r223;
	@%p199 bra 	$L__BB9_318;
	ld.global.u8 	%rs589, [%rd9+288];
$L__BB9_318:
	cvt.u32.u64 	%r1837, %rd8;
	add.s32 	%r1838, %r1837, 320;
	setp.ge.s32 	%p200, %r1838, %r223;
	@%p200 bra 	$L__BB9_320;
	ld.global.u8 	%rs590, [%rd9+320];
$L__BB9_320:
	cvt.u32.u64 	%r1839, %rd8;
	add.s32 	%r1840, %r1839, 352;
	setp.ge.s32 	%p201, %r1840, %r223;
	@%p201 bra 	$L__BB9_322;
	ld.global.u8 	%rs591, [%rd9+352];
$L__BB9_322:
	cvt.u32.u64 	%r1841, %rd8;
	add.s32 	%r1842, %r1841, 384;
	setp.ge.s32 	%p202, %r1842, %r223;
	@%p202 bra 	$L__BB9_324;
	ld.global.u8 	%rs592, [%rd9+384];
$L__BB9_324:
	cvt.u32.u64 	%r1843, %rd8;
	add.s32 	%r1844, %r1843, 416;
	setp.ge.s32 	%p203, %r1844, %r223;
	@%p203 bra 	$L__BB9_326;
	ld.global.u8 	%rs593, [%rd9+416];
$L__BB9_326:
	cvt.u32.u64 	%r1845, %rd8;
	add.s32 	%r1846, %r1845, 448;
	setp.ge.s32 	%p204, %r1846, %r223;
	@%p204 bra 	$L__BB9_328;
	ld.global.u8 	%rs594, [%rd9+448];
$L__BB9_328:
	cvt.u32.u64 	%r1847, %rd8;
	add.s32 	%r1848, %r1847, 480;
	setp.ge.s32 	%p205, %r1848, %r223;
	@%p205 bra 	$L__BB9_330;
	ld.global.u8 	%rs595, [%rd9+480];
$L__BB9_330:
	cvt.u32.u64 	%r1849, %rd8;
	add.s32 	%r1850, %r1849, 512;
	setp.ge.s32 	%p206, %r1850, %r223;
	@%p206 bra 	$L__BB9_332;
	ld.global.u8 	%rs596, [%rd9+512];
$L__BB9_332:
	cvt.u32.u64 	%r1851, %rd8;
	add.s32 	%r1852, %r1851, 544;
	setp.ge.s32 	%p207, %r1852, %r223;
	@%p207 bra 	$L__BB9_334;
	ld.global.u8 	%rs597, [%rd9+544];
$L__BB9_334:
	cvt.u32.u64 	%r1853, %rd8;
	add.s32 	%r1854, %r1853, 576;
	setp.ge.s32 	%p208, %r1854, %r223;
	@%p208 bra 	$L__BB9_336;
	ld.global.u8 	%rs598, [%rd9+576];
$L__BB9_336:
	cvt.u32.u64 	%r1855, %rd8;
	add.s32 	%r1856, %r1855, 608;
	setp.ge.s32 	%p209, %r1856, %r223;
	@%p209 bra 	$L__BB9_338;
	ld.global.u8 	%rs599, [%rd9+608];
$L__BB9_338:
	bar.sync 	0;
	st.shared.u8 	[%r172+-1], %rs580;
	st.shared.u8 	[%r173+-1], %rs581;
	st.shared.u8 	[%r174+-1], %rs582;
	st.shared.u8 	[%r175+-1], %rs583;
	st.shared.u8 	[%r176+-1], %rs584;
	st.shared.u8 	[%r177+-1], %rs585;
	st.shared.u8 	[%r178+-1], %rs586;
	st.shared.u8 	[%r179+-1], %rs587;
	st.shared.u8 	[%r180+-1], %rs588;
	st.shared.u8 	[%r181+-1], %rs589;
	st.shared.u8 	[%r182+-1], %rs590;
	st.shared.u8 	[%r183+-1], %rs591;
	st.shared.u8 	[%r184+-1], %rs592;
	st.shared.u8 	[%r185+-1], %rs593;
	st.shared.u8 	[%r186+-1], %rs594;
	st.shared.u8 	[%r187+-1], %rs595;
	st.shared.u8 	[%r188+-1], %rs596;
	st.shared.u8 	[%r189+-1], %rs597;
	st.shared.u8 	[%r190+-1], %rs598;
	st.shared.u8 	[%r191+-1], %rs599;
	bar.sync 	0;
	@%p189 bra 	$L__BB9_340;
	ld.shared.u8 	%rs423, [%r201];
	shl.b32 	%r1857, %r203, 3;
	mov.u32 	%r1858, _ZZN3cub18CUB_300001_SM_10006detail10radix_sort29DeviceRadixSortOnesweepKernelINS1_5radix10policy_hubIccyE10Policy1000ELNS0_9SortOrderE0EccyiiNS1_21identity_decomposer_tEEEvPT5_SB_PT3_PKSC_PT1_PKSG_PT2_PKSK_T4_iiT6_E1s;
	add.s32 	%r1859, %r1858, 15008;
	add.s32 	%r1860, %r1859, %r1857;
	ld.shared.u64 	%rd210, [%r1860];
	add.s64 	%rd211, %rd210, %rd10;
	add.s64 	%rd212, %rd1, %rd211;
	st.global.u8 	[%rd212], %rs423;
	bar.warp.sync 	-1;
	ld.shared.u8 	%rs424, [%r201+384];
	shl.b32 	%r1861, %r204, 3;
	add.s32 	%r1862, %r1859, %r1861;
	ld.shared.u64 	%rd213, [%r1862];
	add.s64 	%rd214, %rd213, %rd10;
	add.s64 	%rd215, %rd1, %rd214;
	st.global.u8 	[%rd215+384], %rs424;
	bar.warp.sync 	-1;
	ld.shared.u8 	%rs425, [%r201+768];
	shl.b32 	%r1863, %r205, 3;
	add.s32 	%r1864, %r1859, %r1863;
	ld.shared.u64 	%rd216, [%r1864];
	add.s64 	%rd217, %rd216, %rd10;
	add.s64 	%rd218, %rd1, %rd217;
	st.global.u8 	[%rd218+768], %rs425;
	bar.warp.sync 	-1;
	ld.shared.u8 	%rs426, [%r201+1152];
	shl.b32 	%r1865, %r206, 3;
	add.s32 	%r1866, %r1859, %r1865;
	ld.shared.u64 	%rd219, [%r1866];
	add.s64 	%rd220, %rd219, %rd10;
	add.s64 	%rd221, %rd1, %rd220;
	st.global.u8 	[%rd221+1152], %rs426;
	bar.warp.sync 	-1;
	ld.shared.u8 	%rs427, [%r201+1536];
	shl.b32 	%r1867, %r207, 3;
	add.s32 	%r1868, %r1859, %r1867;
	ld.shared.u64 	%rd222, [%r1868];
	add.s64 	%rd223, %rd222, %rd10;
	add.s64 	%rd224, %rd1, %rd223;
	st.global.u8 	[%rd224+1536], %rs427;
	bar.warp.sync 	-1;
	ld.shared.u8 	%rs428, [%r201+1920];
	shl.b32 	%r1869, %r208, 3;
	add.s32 	%r1870, %r1859, %r1869;
	ld.shared.u64 	%rd225, [%r1870];
	add.s64 	%rd226, %rd225, %rd10;
	add.s64 	%rd227, %rd1, %rd226;
	st.global.u8 	[%rd227+1920], %rs428;
	bar.warp.sync 	-1;
	ld.shared.u8 	%rs429, [%r201+2304];
	shl.b32 	%r1871, %r209, 3;
	add.s32 	%r1872, %r1859, %r1871;
	ld.shared.u64 	%rd228, [%r1872];
	add.s64 	%rd229, %rd228, %rd10;
	add.s64 	%rd230, %rd1, %rd229;
	st.global.u8 	[%rd230+2304], %rs429;
	bar.warp.sync 	-1;
	ld.shared.u8 	%rs430, [%r201+2688];
	shl.b32 	%r1873, %r210, 3;
	add.s32 	%r1874, %r1859, %r1873;
	ld.shared.u64 	%rd231, [%r1874];
	add.s64 	%rd232, %rd231, %rd10;
	add.s64 	%rd233, %rd1, %rd232;
	st.global.u8 	[%rd233+2688], %rs430;
	bar.warp.sync 	-1;
	ld.shared.u8 	%rs431, [%r201+3072];
	shl.b32 	%r1875, %r211, 3;
	add.s32 	%r1876, %r1859, %r1875;
	ld.shared.u64 	%rd234, [%r1876];
	add.s64 	%rd235, %rd234, %rd10;
	add.s64 	%rd236, %rd1, %rd235;
	st.global.u8 	[%rd236+3072], %rs431;
	bar.warp.sync 	-1;
	ld.shared.u8 	%rs432, [%r201+3456];
	shl.b32 	%r1877, %r212, 3;
	add.s32 	%r1878, %r1859, %r1877;
	ld.shared.u64 	%rd237, [%r1878];
	add.s64 	%rd238, %rd237, %rd10;
	add.s64 	%rd239, %rd1, %rd238;
	st.global.u8 	[%rd239+3456], %rs432;
	bar.warp.sync 	-1;
	ld.shared.u8 	%rs433, [%r201+3840];
	shl.b32 	%r1879, %r213, 3;
	add.s32 	%r1880, %r1859, %r1879;
	ld.shared.u64 	%rd240, [%r1880];
	add.s64 	%rd241, %rd240, %rd10;
	add.s64 	%rd242, %rd1, %rd241;
	st.global.u8 	[%rd242+3840], %rs433;
	bar.warp.sync 	-1;
	ld.shared.u8 	%rs434, [%r201+4224];
	shl.b32 	%r1881, %r214, 3;
	add.s32 	%r1882, %r1859, %r1881;
	ld.shared.u64 	%rd243, [%r1882];
	add.s64 	%rd244, %rd243, %rd10;
	add.s64 	%rd245, %rd1, %rd244;
	st.global.u8 	[%rd245+4224], %rs434;
	bar.warp.sync 	-1;
	ld.shared.u8 	%rs435, [%r201+4608];
	shl.b32 	%r1883, %r215, 3;
	add.s32 	%r1884, %r1859, %r1883;
	ld.shared.u64 	%rd246, [%r1884];
	add.s64 	%rd247, %rd246, %rd10;
	add.s64 	%rd248, %rd1, %rd247;
	st.global.u8 	[%rd248+4608], %rs435;
	bar.warp.sync 	-1;
	ld.shared.u8 	%rs436, [%r201+4992];
	shl.b32 	%r1885, %r216, 3;
	add.s32 	%r1886, %r1859, %r1885;
	ld.shared.u64 	%rd249, [%r1886];
	add.s64 	%rd250, %rd249, %rd10;
	add.s64 	%rd251, %rd1, %rd250;
	st.global.u8 	[%rd251+4992], %rs436;
	bar.warp.sync 	-1;
	ld.shared.u8 	%rs437, [%r201+5376];
	shl.b32 	%r1887, %r217, 3;
	add.s32 	%r1888, %r1859, %r1887;
	ld.shared.u64 	%rd252, [%r1888];
	add.s64 	%rd253, %rd252, %rd10;
	add.s64 	%rd254, %rd1, %rd253;
	st.global.u8 	[%rd254+5376], %rs437;
	bar.warp.sync 	-1;
	ld.shared.u8 	%rs438, [%r201+5760];
	shl.b32 	%r1889, %r218, 3;
	add.s32 	%r1890, %r1859, %r1889;
	ld.shared.u64 	%rd255, [%r1890];
	add.s64 	%rd256, %rd255, %rd10;
	add.s64 	%rd257, %rd1, %rd256;
	st.global.u8 	[%rd257+5760], %rs438;
	bar.warp.sync 	-1;
	ld.shared.u8 	%rs439, [%r201+6144];
	shl.b32 	%r1891, %r219, 3;
	add.s32 	%r1892, %r1859, %r1891;
	ld.shared.u64 	%rd258, [%r1892];
	add.s64 	%rd259, %rd258, %rd10;
	add.s64 	%rd260, %rd1, %rd259;
	st.global.u8 	[%rd260+6144], %rs439;
	bar.warp.sync 	-1;
	ld.shared.u8 	%rs440, [%r201+6528];
	shl.b32 	%r1893, %r220, 3;
	add.s32 	%r1894, %r1859, %r1893;
	ld.shared.u64 	%rd261, [%r1894];
	add.s64 	%rd262, %rd261, %rd10;
	add.s64 	%rd263, %rd1, %rd262;
	st.global.u8 	[%rd263+6528], %rs440;
	bar.warp.sync 	-1;
	ld.shared.u8 	%rs441, [%r201+6912];
	shl.b32 	%r1895, %r221, 3;
	add.s32 	%r1896, %r1859, %r1895;
	ld.shared.u64 	%rd264, [%r1896];
	add.s64 	%rd265, %rd264, %rd10;
	add.s64 	%rd266, %rd1, %rd265;
	st.global.u8 	[%rd266+6912], %rs441;
	bar.warp.sync 	-1;
	ld.shared.u8 	%rs442, [%r201+7296];
	shl.b32 	%r1897, %r222, 3;
	add.s32 	%r1898, %r1859, %r1897;
	ld.shared.u64 	%rd267, [%r1898];
	add.s64 	%rd268, %rd267, %rd10;
	add.s64 	%rd269, %rd1, %rd268;
	st.global.u8 	[%rd269+7296], %rs442;
	bar.warp.sync 	-1;
	bra.uni 	$L__BB9_381;
$L__BB9_340:
	mad.lo.s32 	%r224, %r4, -7680, %r225;
	shl.b32 	%r1899, %r203, 3;
	mov.u32 	%r1900, _ZZN3cub18CUB_300001_SM_10006detail10radix_sort29DeviceRadixSortOnesweepKernelINS1_5radix10policy_hubIccyE10Policy1000ELNS0_9SortOrderE0EccyiiNS1_21identity_decomposer_tEEEvPT5_SB_PT3_PKSC_PT1_PKSG_PT2_PKSK_T4_iiT6_E1s;
	add.s32 	%r1901, %r1900, %r1899;
	ld.shared.u64 	%rd26, [%r1901+15008];
	setp.ge.s32 	%p211, %r1, %r224;
	@%p211 bra 	$L__BB9_342;
	ld.shared.u8 	%rs443, [%r201];
	add.s64 	%rd270, %rd26, %rd10;
	add.s64 	%rd271, %rd1, %rd270;
	st.global.u8 	[%rd271], %rs443;
$L__BB9_342:
	bar.warp.sync 	-1;
	shl.b32 	%r1902, %r204, 3;
	add.s32 	%r1904, %r1900, %r1902;
	ld.shared.u64 	%rd27, [%r1904+15008];
	add.s32 	%r1905, %r1, 384;
	setp.ge.s32 	%p212, %r1905, %r224;
	@%p212 bra 	$L__BB9_344;
	ld.shared.u8 	%rs444, [%r201+384];
	add.s64 	%rd272, %rd27, %rd10;
	add.s64 	%rd273, %rd1, %rd272;
	st.global.u8 	[%rd273+384], %rs444;
$L__BB9_344:
	bar.warp.sync 	-1;
	shl.b32 	%r1906, %r205, 3;
	add.s32 	%r1908, %r1900, %r1906;
	ld.shared.u64 	%rd28, [%r1908+15008];
	add.s32 	%r1909, %r1, 768;
	setp.ge.s32 	%p213, %r1909, %r224;
	@%p213 bra 	$L__BB9_346;
	ld.shared.u8 	%rs445, [%r201+768];
	add.s64 	%rd274, %rd28, %rd10;
	add.s64 	%rd275, %rd1, %rd274;
	st.global.u8 	[%rd275+768], %rs445;
$L__BB9_346:
	bar.warp.sync 	-1;
	shl.b32 	%r1910, %r206, 3;
	add.s32 	%r1912, %r1900, %r1910;
	ld.shared.u64 	%rd29, [%r1912+15008];
	add.s32 	%r1913, %r1, 1152;
	setp.ge.s32 	%p214, %r1913, %r224;
	@%p214 bra 	$L__BB9_348;
	ld.shared.u8 	%rs446, [%r201+1152];
	add.s64 	%rd276, %rd29, %rd10;
	add.s64 	%rd277, %rd1, %rd276;
	st.global.u8 	[%rd277+1152], %rs446;
$L__BB9_348:
	bar.warp.sync 	-1;
	shl.b32 	%r1914, %r207, 3;
	add.s32 	%r1916, %r1900, %r1914;
	ld.shared.u64 	%rd30, [%r1916+15008];
	add.s32 	%r1917, %r1, 1536;
	setp.ge.s32 	%p215, %r1917, %r224;
	@%p215 bra 	$L__BB9_350;
	ld.shared.u8 	%rs447, [%r201+1536];
	add.s64 	%rd278, %rd30, %rd10;
	add.s64 	%rd279, %rd1, %rd278;
	st.global.u8 	[%rd279+1536], %rs447;
$L__BB9_350:
	bar.warp.sync 	-1;
	shl.b32 	%r1918, %r208, 3;
	add.s32 	%r1920, %r1900, %r1918;
	ld.shared.u64 	%rd31, [%r1920+15008];
	add.s32 	%r1921, %r1, 1920;
	setp.ge.s32 	%p216, %r1921, %r224;
	@%p216 bra 	$L__BB9_352;
	ld.shared.u8 	%rs448, [%r201+1920];
	add.s64 	%rd280, %rd31, %rd10;
	add.s64 	%rd281, %rd1, %rd280;
	st.global.u8 	[%rd281+1920], %rs448;
$L__BB9_352:
	bar.warp.sync 	-1;
	shl.b32 	%r1922, %r209, 3;
	add.s32 	%r1924, %r1900, %r1922;
	ld.shared.u64 	%rd32, [%r1924+15008];
	add.s32 	%r1925, %r1, 2304;
	setp.ge.s32 	%p217, %r1925, %r224;
	@%p217 bra 	$L__BB9_354;
	ld.shared.u8 	%rs449, [%r201+2304];
	add.s64 	%rd282, %rd32, %rd10;
	add.s64 	%rd283, %rd1, %rd282;
	st.global.u8 	[%rd283+2304], %rs449;
$L__BB9_354:
	bar.warp.sync 	-1;
	shl.b32 	%r1926, %r210, 3;
	add.s32 	%r1928, %r1900, %r1926;
	ld.shared.u64 	%rd33, [%r1928+15008];
	add.s32 	%r1929, %r1, 2688;
	setp.ge.s32 	%p218, %r1929, %r224;
	@%p218 bra 	$L__BB9_356;
	ld.shared.u8 	%rs450, [%r201+2688];
	add.s64 	%rd284, %rd33, %rd10;
	add.s64 	%rd285, %rd1, %rd284;
	st.global.u8 	[%rd285+2688], %rs450;
$L__BB9_356:
	bar.warp.sync 	-1;
	shl.b32 	%r1930, %r211, 3;
	add.s32 	%r1932, %r1900, %r1930;
	ld.shared.u64 	%rd34, [%r1932+15008];
	or.b32  	%r1933, %r1, 3072;
	setp.ge.s32 	%p219, %r1933, %r224;
	@%p219 bra 	$L__BB9_358;
	ld.shared.u8 	%rs451, [%r201+3072];
	add.s64 	%rd286, %rd34, %rd10;
	add.s64 	%rd287, %rd1, %rd286;
	st.global.u8 	[%rd287+3072], %rs451;
$L__BB9_358:
	bar.warp.sync 	-1;
	shl.b32 	%r1934, %r212, 3;
	add.s32 	%r1936, %r1900, %r1934;
	ld.shared.u64 	%rd35, [%r1936+15008];
	add.s32 	%r1937, %r1, 3456;
	setp.ge.s32 	%p220, %r1937, %r224;
	@%p220 bra 	$L__BB9_360;
	ld.shared.u8 	%rs452, [%r201+3456];
	add.s64 	%rd288, %rd35, %rd10;
	add.s64 	%rd289, %rd1, %rd288;
	st.global.u8 	[%rd289+3456], %rs452;
$L__BB9_360:
	bar.warp.sync 	-1;
	shl.b32 	%r1938, %r213, 3;
	add.s32 	%r1940, %r1900, %r1938;
	ld.shared.u64 	%rd36, [%r1940+15008];
	add.s32 	%r1941, %r1, 3840;
	setp.ge.s32 	%p221, %r1941, %r224;
	@%p221 bra 	$L__BB9_362;
	ld.shared.u8 	%rs453, [%r201+3840];
	add.s64 	%rd290, %rd36, %rd10;
	add.s64 	%rd291, %rd1, %rd290;
	st.global.u8 	[%rd291+3840], %rs453;
$L__BB9_362:
	bar.warp.sync 	-1;
	shl.b32 	%r1942, %r214, 3;
	add.s32 	%r1944, %r1900, %r1942;
	ld.shared.u64 	%rd37, [%r1944+15008];
	add.s32 	%r1945, %r1, 4224;
	setp.ge.s32 	%p222, %r1945, %r224;
	@%p222 bra 	$L__BB9_364;
	ld.shared.u8 	%rs454, [%r201+4224];
	add.s64 	%rd292, %rd37, %rd10;
	add.s64 	%rd293, %rd1, %rd292;
	st.global.u8 	[%rd293+4224], %rs454;
$L__BB9_364:
	bar.warp.sync 	-1;
	shl.b32 	%r1946, %r215, 3;
	add.s32 	%r1948, %r1900, %r1946;
	ld.shared.u64 	%rd38, [%r1948+15008];
	add.s32 	%r1949, %r1, 4608;
	setp.ge.s32 	%p223, %r1949, %r224;
	@%p223 bra 	$L__BB9_366;
	ld.shared.u8 	%rs455, [%r201+4608];
	add.s64 	%rd294, %rd38, %rd10;
	add.s64 	%rd295, %rd1, %rd294;
	st.global.u8 	[%rd295+4608], %rs455;
$L__BB9_366:
	bar.warp.sync 	-1;
	shl.b32 	%r1950, %r216, 3;
	add.s32 	%r1952, %r1900, %r1950;
	ld.shared.u64 	%rd39, [%r1952+15008];
	add.s32 	%r1953, %r1, 4992;
	setp.ge.s32 	%p224, %r1953, %r224;
	@%p224 bra 	$L__BB9_368;
	ld.shared.u8 	%rs456, [%r201+4992];
	add.s64 	%rd296, %rd39, %rd10;
	add.s64 	%rd297, %rd1, %rd296;
	st.global.u8 	[%rd297+4992], %rs456;
$L__BB9_368:
	bar.warp.sync 	-1;
	shl.b32 	%r1954, %r217, 3;
	add.s32 	%r1956, %r1900, %r1954;
	ld.shared.u64 	%rd40, [%r1956+15008];
	add.s32 	%r1957, %r1, 5376;
	setp.ge.s32 	%p225, %r1957, %r224;
	@%p225 bra 	$L__BB9_370;
	ld.shared.u8 	%rs457, [%r201+5376];
	add.s64 	%rd298, %rd40, %rd10;
	add.s64 	%rd299, %rd1, %rd298;
	st.global.u8 	[%rd299+5376], %rs457;
$L__BB9_370:
	bar.warp.sync 	-1;
	shl.b32 	%r1958, %r218, 3;
	add.s32 	%r1960, %r1900, %r1958;
	ld.shared.u64 	%rd41, [%r1960+15008];
	add.s32 	%r1961, %r1, 5760;
	setp.ge.s32 	%p226, %r1961, %r224;
	@%p226 bra 	$L__BB9_372;
	ld.shared.u8 	%rs458, [%r201+5760];
	add.s64 	%rd300, %rd41, %rd10;
	add.s64 	%rd301, %rd1, %rd300;
	st.global.u8 	[%rd301+5760], %rs458;
$L__BB9_372:
	bar.warp.sync 	-1;
	shl.b32 	%r1962, %r219, 3;
	add.s32 	%r1964, %r1900, %r1962;
	ld.shared.u64 	%rd42, [%r1964+15008];
	or.b32  	%r1965, %r1, 6144;
	setp.ge.s32 	%p227, %r1965, %r224;
	@%p227 bra 	$L__BB9_374;
	ld.shared.u8 	%rs459, [%r201+6144];
	add.s64 	%rd302, %rd42, %rd10;
	add.s64 	%rd303, %rd1, %rd302;
	st.global.u8 	[%rd303+6144], %rs459;
$L__BB9_374:
	bar.warp.sync 	-1;
	shl.b32 	%r1966, %r220, 3;
	add.s32 	%r1968, %r1900, %r1966;
	ld.shared.u64 	%rd43, [%r1968+15008];
	add.s32 	%r1969, %r1, 6528;
	setp.ge.s32 	%p228, %r1969, %r224;
	@%p228 bra 	$L__BB9_376;
	ld.shared.u8 	%rs460, [%r201+6528];
	add.s64 	%rd304, %rd43, %rd10;
	add.s64 	%rd305, %rd1, %rd304;
	st.global.u8 	[%rd305+6528], %rs460;
$L__BB9_376:
	bar.warp.sync 	-1;
	shl.b32 	%r1970, %r221, 3;
	add.s32 	%r1972, %r1900, %r1970;
	ld.shared.u64 	%rd44, [%r1972+15008];
	add.s32 	%r1973, %r1, 6912;
	setp.ge.s32 	%p229, %r1973, %r224;
	@%p229 bra 	$L__BB9_378;
	ld.shared.u8 	%rs461, [%r201+6912];
	add.s64 	%rd306, %rd44, %rd10;
	add.s64 	%rd307, %rd1, %rd306;
	st.global.u8 	[%rd307+6912], %rs461;
$L__BB9_378:
	bar.warp.sync 	-1;
	shl.b32 	%r1974, %r222, 3;
	add.s32 	%r1976, %r1900, %r1974;
	ld.shared.u64 	%rd308, [%r1976+15008];
	add.s64 	%rd45, %rd308, %rd10;
	add.s32 	%r1977, %r1, 7296;
	setp.ge.s32 	%p230, %r1977, %r224;
	@%p230 bra 	$L__BB9_380;
	ld.shared.u8 	%rs462, [%r201+7296];
	add.s64 	%rd309, %rd1, %rd45;
	st.global.u8 	[%rd309+7296], %rs462;
$L__BB9_380:
	bar.warp.sync 	-1;
$L__BB9_381:
	ret;

}


// ===== COMPILED SASS (sm_100) =====

	.target	sm_100

	.elftype	@"ET_EXEC"


//--------------------- .note.nv.tkinfo           --------------------------
	.section	.note.nv.tkinfo,"",@"SHT_NOTE"
	.sectionflags	@"SHF_NOTE_NV_TKINFO"
	.tkinfo
        /*0018*/ 	.word	0x00000002
        /*0030*/ 	.string	""
        /*0030*/ 	.string	"ptxas"
        /*0030*/ 	.string	"Cuda compilation tools, release 13.0, V13.0.88"
        /*0030*/ 	.string	"Build cuda_13.0.r13.0/compiler.36424714_0"
        /*0030*/ 	.string	"-arch sm_100 -m 64 "



//--------------------- .note.nv.cuinfo           --------------------------
	.section	.note.nv.cuinfo,"",@"SHT_NOTE"
	.sectionflags	@"SHF_NOTE_NV_CUINFO"
        /*0018*/ 	.short	0x0002
        /*001a*/ 	.short	0x0064
        /*001c*/ 	.short	0x0082
	.zero		2


//--------------------- .nv.info                  --------------------------
	.section	.nv.info,"",@"SHT_CUDA_INFO"
	.align	4


	//----- nvinfo : EIATTR_REGCOUNT
	.align		4
        /*0000*/ 	.byte	0x04, 0x2f
        /*0002*/ 	.short	(.L_46 - .L_45)
	.align		4
.L_45:
        /*0004*/ 	.word	index@(_Z6fnKernPcPiS_)
        /*0008*/ 	.word	0x0000000a


	//----- nvinfo : EIATTR_FRAME_SIZE
	.align		4
.L_46:
        /*000c*/ 	.byte	0x04, 0x11
        /*000e*/ 	.short	(.L_48 - .L_47)
	.align		4
.L_47:
        /*0010*/ 	.word	index@(_Z6fnKernPcPiS_)
        /*0014*/ 	.word	0x00000000


	//----- nvinfo : EIATTR_REGCOUNT
	.align		4
.L_48:
        /*0018*/ 	.byte	0x04, 0x2f
        /*001a*/ 	.short	(.L_50 - .L_49)
	.align		4
.L_49:
        /*001c*/ 	.word	index@(_ZN3cub18CUB_300001_SM_10006detail11EmptyKernelIvEEvv)
        /*0020*/ 	.word	0x00000004


	//----- nvinfo : EIATTR_FRAME_SIZE
	.align		4
.L_50:
        /*0024*/ 	.byte	0x04, 0x11
        /*0026*/ 	.short	(.L_52 - .L_51)
	.align		4
.L_51:
        /*0028*/ 	.word	index@(_ZN3cub18CUB_300001_SM_10006detail11EmptyKernelIvEEvv)
        /*002c*/ 	.word	0x00000000


	//----- nvinfo : EIATTR_REGCOUNT
	.align		4
.L_52:
        /*0030*/ 	.byte	0x04, 0x2f
        /*0032*/ 	.short	(.L_54 - .L_53)
	.align		4
.L_53:
        /*0034*/ 	.word	index@(_ZN3cub18CUB_300001_SM_10006detail10radix_sort31DeviceRadixSortSingleTileKernelINS1_5radix10policy_hubIciyE10Policy1000ELNS0_9SortOrderE0EciyNS1_21identity_decomposer_tEEEvPKT1_PSA_PKT2_PSE_T3_iiT4_)
        /*0038*/ 	.word	0x00000079


	//----- nvinfo : EIATTR_FRAME_SIZE
	.align		4
.L_54:
        /*003c*/ 	.byte	0x04, 0x11
        /*003e*/ 	.short	(.L_56 - .L_55)
	.align		4
.L_55:
        /*0040*/ 	.word	index@(_ZN3cub18CUB_300001_SM_10006detail10radix_sort31DeviceRadixSortSingleTileKernelINS1_5radix10policy_hubIciyE10Policy1000ELNS0_9SortOrderE0EciyNS1_21identity_decomposer_tEEEvPKT1_PSA_PKT2_PSE_T3_iiT4_)
        /*0044*/ 	.word	0x00000000


	//----- nvinfo : EIATTR_REGCOUNT
	.align		4
.L_56:
        /*0048*/ 	.byte	0x04, 0x2f
        /*004a*/ 	.short	(.L_58 - .L_57)
	.align		4
.L_57:
        /*004c*/ 	.word	index@(_ZN3cub18CUB_300001_SM_10006detail10radix_sort30DeviceRadixSortHistogramKernelINS1_5radix10policy_hubIciyE10Policy1000ELNS0_9SortOrderE0EcyNS1_21identity_decomposer_tEEEvPT2_PKT1_SA_iiT3_)
        /*0050*/ 	.word	0x00000020


	//----- nvinfo : EIATTR_FRAME_SIZE
	.align		4
.L_58:
        /*0054*/ 	.byte	0x04, 0x11
        /*0056*/ 	.short	(.L_60 - .L_59)
	.align		4
.L_59:
        /*0058*/ 	.word	index@(_ZN3cub18CUB_300001_SM_10006detail10radix_sort30DeviceRadixSortHistogramKernelINS1_5radix10policy_hubIciyE10Policy1000ELNS0_9SortOrderE0EcyNS1_21identity_decomposer_tEEEvPT2_PKT1_SA_iiT3_)
        /*005c*/ 	.word	0x00000000


	//----- nvinfo : EIATTR_REGCOUNT
	.align		4
.L_60:
        /*0060*/ 	.byte	0x04, 0x2f
        /*0062*/ 	.short	(.L_62 - .L_61)
	.align		4
.L_61:
        /*0064*/ 	.word	index@(_ZN3cub18CUB_300001_SM_10006detail10radix_sort33DeviceRadixSortExclusiveSumKernelINS1_5radix10policy_hubIciyE10Policy1000EyEEvPT0_)
        /*0068*/ 	.word	0x00000020


	//----- nvinfo : EIATTR_FRAME_SIZE
	.align		4
.L_62:
        /*006c*/ 	.byte	0x04, 0x11
        /*006e*/ 	.short	(.L_64 - .L_63)
	.align		4
.L_63:
        /*0070*/ 	.word	index@(_ZN3cub18CUB_300001_SM_10006detail10radix_sort33DeviceRadixSortExclusiveSumKernelINS1_5radix10policy_hubIciyE10Policy1000EyEEvPT0_)
        /*0074*/ 	.word	0x00000000


	//----- nvinfo : EIATTR_REGCOUNT
	.align		4
.L_64:
        /*0078*/ 	.byte	0x04, 0x2f
        /*007a*/ 	.short	(.L_66 - .L_65)
	.align		4
.L_65:
        /*007c*/ 	.word	index@(_ZN3cub18CUB_300001_SM_10006detail10radix_sort29DeviceRadixSortOnesweepKernelINS1_5radix10policy_hubIciyE10Policy1000ELNS0_9SortOrderE0EciyiiNS1_21identity_decomposer_tEEEvPT5_SB_PT3_PKSC_PT1_PKSG_PT2_PKSK_T4_iiT6_)
        /*0080*/ 	.word	0x00000038


	//----- nvinfo : EIATTR_FRAME_SIZE
	.align		4
.L_66:
        /*0084*/ 	.byte	0x04, 0x11
        /*0086*/ 	.short	(.L_68 - .L_67)
	.align		4
.L_67:
        /*0088*/ 	.word	index@(_ZN3cub18CUB_300001_SM_10006detail10radix_sort29DeviceRadixSortOnesweepKernelINS1_5radix10policy_hubIciyE10Policy1000ELNS0_9SortOrderE0EciyiiNS1_21identity_decomposer_tEEEvPT5_SB_PT3_PKSC_PT1_PKSG_PT2_PKSK_T4_iiT6_)
        /*008c*/ 	.word	0x00000000


	//----- nvinfo : EIATTR_REGCOUNT
	.align		4
.L_68:
        /*0090*/ 	.byte	0x04, 0x2f
        /*0092*/ 	.short	(.L_70 - .L_69)
	.align		4
.L_69:
        /*0094*/ 	.word	index@(_ZN3cub18CUB_300001_SM_10006detail10radix_sort31DeviceRadixSortSingleTileKernelINS1_5radix10policy_hubIccyE10Policy1000ELNS0_9SortOrderE0EccyNS1_21identity_decomposer_tEEEvPKT1_PSA_PKT2_PSE_T3_iiT4_)
        /*0098*/ 	.word	0x00000079


	//----- nvinfo : EIATTR_FRAME_SIZE
	.align		4
.L_70:
        /*009c*/ 	.byte	0x04, 0x11
        /*009e*/ 	.short	(.L_72 - .L_71)
	.align		4
.L_71:
        /*00a0*/ 	.word	index@(_ZN3cub18CUB_300001_SM_10006detail10radix_sort31DeviceRadixSortSingleTileKernelINS1_5radix10policy_hubIccyE10Policy1000ELNS0_9SortOrderE0EccyNS1_21identity_decomposer_tEEEvPKT1_PSA_PKT2_PSE_T3_iiT4_)
        /*00a4*/ 	.word	0x00000000


	//----- nvinfo : EIATTR_REGCOUNT
	.align		4
.L_72:
        /*00a8*/ 	.byte	0x04, 0x2f
        /*00aa*/ 	.short	(.L_74 - .L_73)
	.align		4
.L_73:
        /*00ac*/ 	.word	index@(_ZN3cub18CUB_300001_SM_10006detail10radix_sort30DeviceRadixSortHistogramKernelINS1_5radix10policy_hubIccyE10Policy1000ELNS0_9SortOrderE0EcyNS1_21identity_decomposer_tEEEvPT2_PKT1_SA_iiT3_)
        /*00b0*/ 	.word	0x00000020


	//----- nvinfo : EIATTR_FRAME_SIZE
	.align		4
.L_74:
        /*00b4*/ 	.byte	0x04, 0x11
        /*00b6*/ 	.short	(.L_76 - .L_75)
	.align		4
.L_75:
        /*00b8*/ 	.word	index@(_ZN3cub18CUB_300001_SM_10006detail10radix_sort30DeviceRadixSortHistogramKernelINS1_5radix10policy_hubIccyE10Policy1000ELNS0_9SortOrderE0EcyNS1_21identity_decomposer_tEEEvPT2_PKT1_SA_iiT3_)
        /*00bc*/ 	.word	0x00000000


	//----- nvinfo : EIATTR_REGCOUNT
	.align		4
.L_76:
        /*00c0*/ 	.byte	0x04, 0x2f
        /*00c2*/ 	.short	(.L_78 - .L_77)
	.align		4
.L_77:
        /*00c4*/ 	.word	index@(_ZN3cub18CUB_300001_SM_10006detail10radix_sort33DeviceRadixSortExclusiveSumKernelINS1_5radix10policy_hubIccyE10Policy1000EyEEvPT0_)
        /*00c8*/ 	.word	0x00000020


	//----- nvinfo : EIATTR_FRAME_SIZE
	.align		4
.L_78:
        /*00cc*/ 	.byte	0x04, 0x11
        /*00ce*/ 	.short	(.L_80 - .L_79)
	.align		4
.L_79:
        /*00d0*/ 	.word	index@(_ZN3cub18CUB_300001_SM_10006detail10radix_sort33DeviceRadixSortExclusiveSumKernelINS1_5radix10policy_hubIccyE10Policy1000EyEEvPT0_)
        /*00d4*/ 	.word	0x00000000


	//----- nvinfo : EIATTR_REGCOUNT
	.align		4
.L_80:
        /*00d8*/ 	.byte	0x04, 0x2f
        /*00da*/ 	.short	(.L_82 - .L_81)
	.align		4
.L_81:
        /*00dc*/ 	.word	index@(_ZN3cub18CUB_300001_SM_10006detail10radix_sort29DeviceRadixSortOnesweepKernelINS1_5radix10policy_hubIccyE10Policy1000ELNS0_9SortOrderE0EccyiiNS1_21identity_decomposer_tEEEvPT5_SB_PT3_PKSC_PT1_PKSG_PT2_PKSK_T4_iiT6_)
        /*00e0*/ 	.word	0x00000050


	//----- nvinfo : EIATTR_FRAME_SIZE
	.align		4
.L_82:
        /*00e4*/ 	.byte	0x04, 0x11
        /*00e6*/ 	.short	(.L_84 - .L_83)
	.align		4
.L_83:
        /*00e8*/ 	.word	index@(_ZN3cub18CUB_300001_SM_10006detail10radix_sort29DeviceRadixSortOnesweepKernelINS1_5radix10policy_hubIccyE10Policy1000ELNS0_9SortOrderE0EccyiiNS1_21identity_decomposer_tEEEvPT5_SB_PT3_PKSC_PT1_PKSG_PT2_PKSK_T4_iiT6_)
        /*00ec*/ 	.word	0x00000018


	//----- nvinfo : EIATTR_MIN_STACK_SIZE
	.align		4
.L_84:
        /*00f0*/ 	.byte	0x04, 0x12
        /*00f2*/ 	.short	(.L_86 - .L_85)
	.align		4
.L_85:
        /*00f4*/ 	.word	index@(_ZN3cub18CUB_300001_SM_10006detail10radix_sort29DeviceRadixSortOnesweepKernelINS1_5radix10policy_hubIccyE10Policy1000ELNS0_9SortOrderE0EccyiiNS1_21identity_decomposer_tEEEvPT5_SB_PT3_PKSC_PT1_PKSG_PT2_PKSK_T4_iiT6_)
        /*00f8*/ 	.word	0x00000018


	//----- nvinfo : EIATTR_MIN_STACK_SIZE
	.align		4
.L_86:
        /*00fc*/ 	.byte	0x04, 0x12
        /*00fe*/ 	.short	(.L_88 - .L_87)
	.align		4
.L_87:
        /*0100*/ 	.word	index@(_ZN3cub18CUB_300001_SM_10006detail10radix_sort33DeviceRadixSortExclusiveSumKernelINS1_5radix10policy_hubIccyE10Policy1000EyEEvPT0_)
        /*0104*/ 	.word	0x00000000


	//----- nvinfo : EIATTR_MIN_STACK_SIZE
	.align		4
.L_88:
        /*0108*/ 	.byte	0x04, 0x12
        /*010a*/ 	.short	(.L_90 - .L_89)
	.align		4
.L_89:
        /*010c*/ 	.word	index@(_ZN3cub18CUB_300001_SM_10006detail10radix_sort30DeviceRadixSortHistogramKernelINS1_5radix10policy_hubIccyE10Policy1000ELNS0_9SortOrderE0EcyNS1_21identity_decomposer_tEEEvPT2_PKT1_SA_iiT3_)
        /*0110*/ 	.word	0x00000000


	//----- nvinfo : EIATTR_MIN_STACK_SIZE
	.align		4
.L_90:
        /*0114*/ 	.byte	0x04, 0x12
        /*0116*/ 	.short	(.L_92 - .L_91)
	.align		4
.L_91:
        /*0118*/ 	.word	index@(_ZN3cub18CUB_300001_SM_10006detail10radix_sort31DeviceRadixSortSingleTileKernelINS1_5radix10policy_hubIccyE10Policy1000ELNS0_9SortOrderE0EccyNS1_21identity_decomposer_tEEEvPKT1_PSA_PKT2_PSE_T3_iiT4_)
        /*011c*/ 	.word	0x00000000


	//----- nvinfo : EIATTR_MIN_STACK_SIZE
	.align		4
.L_92:
        /*0120*/ 	.byte	0x04, 0x12
        /*0122*/ 	.short	(.L_94 - .L_93)
	.align		4
.L_93:
        /*0124*/ 	.word	index@(_ZN3cub18CUB_300001_SM_10006detail10radix_sort29DeviceRadixSortOnesweepKernelINS1_5radix10policy_hubIciyE10Policy1000ELNS0_9SortOrderE0EciyiiNS1_21identity_decomposer_tEEEvPT5_SB_PT3_PKSC_PT1_PKSG_PT2_PKSK_T4_iiT6_)
        /*0128*/ 	.word	0x00000000


	//----- nvinfo : EIATTR_MIN_STACK_SIZE
	.align		4
.L_94:
        /*012c*/ 	.byte	0x04, 0x12
        /*012e*/ 	.short	(.L_96 - .L_95)
	.align		4
.L_95:
        /*0130*/ 	.word	index@(_ZN3cub18CUB_300001_SM_10006detail10radix_sort33DeviceRadixSortExclusiveSumKernelINS1_5radix10policy_hubIciyE10Policy1000EyEEvPT0_)
        /*0134*/ 	.word	0x00000000


	//----- nvinfo : EIATTR_MIN_STACK_SIZE
	.align		4
.L_96:
        /*0138*/ 	.byte	0x04, 0x12
        /*013a*/ 	.short	(.L_98 - .L_97)
	.align		4
.L_97:
        /*013c*/ 	.word	index@(_ZN3cub18CUB_300001_SM_10006detail10radix_sort30DeviceRadixSortHistogramKernelINS1_5radix10policy_hubIciyE10Policy1000ELNS0_9SortOrderE0EcyNS1_21identity_decomposer_tEEEvPT2_PKT1_SA_iiT3_)
        /*0140*/ 	.word	0x00000000


	//----- nvinfo : EIATTR_MIN_STACK_SIZE
	.align		4
.L_98:
        /*0144*/ 	.byte	0x04, 0x12
        /*0146*/ 	.short	(.L_100 - .L_99)
	.align		4
.L_99:
        /*0148*/ 	.word	index@(_ZN3cub18CUB_300001_SM_10006detail10radix_sort31DeviceRadixSortSingleTileKernelINS1_5radix10policy_hubIciyE10Policy1000ELNS0_9SortOrderE0EciyNS1_21identity_decomposer_tEEEvPKT1_PSA_PKT2_PSE_T3_iiT4_)
        /*014c*/ 	.word	0x00000000


	//----- nvinfo : EIATTR_MIN_STACK_SIZE
	.align		4
.L_100:
        /*0150*/ 	.byte	0x04, 0x12
        /*0152*/ 	.short	(.L_102 - .L_101)
	.align		4
.L_101:
        /*0154*/ 	.word	index@(_ZN3cub18CUB_300001_SM_10006detail11EmptyKernelIvEEvv)
        /*0158*/ 	.word	0x00000000


	//----- nvinfo : EIATTR_MIN_STACK_SIZE
	.align		4
.L_102:
        /*015c*/ 	.byte	0x04, 0x12
        /*015e*/ 	.short	(.L_104 - .L_103)
	.align		4
.L_103:
        /*0160*/ 	.word	index@(_Z6fnKernPcPiS_)
        /*0164*/ 	.word	0x00000000
.L_104:


//--------------------- .nv.compat                --------------------------
	.section	.nv.compat,"",@"SHT_CUDA_COMPAT_INFO"
	.align	4
        /*0000*/ 	.byte	0x02, 0x09, 0x00, 0x00, 0x02, 0x02, 0x01, 0x00, 0x02, 0x05, 0x05, 0x00, 0x03, 0x07, 0x01, 0x01
        /*0010*/ 	.byte	0x02, 0x03, 0x00, 0x00, 0x02, 0x06, 0x01, 0x00, 0x04, 0x0b, 0x08, 0x00, 0x09, 0x00, 0x00, 0x00
        /*0020*/ 	.byte	0x00, 0x00, 0x00, 0x00


//--------------------- .nv.info._ZN3cub18CUB_300001_SM_10006detail10radix_sort29DeviceRadixSortOnesweepKernelINS1_5radix10policy_hubIccyE10Policy1000ELNS0_9SortOrderE0EccyiiNS1_21identity_decomposer_tEEEvPT5_SB_PT3_PKSC_PT1_PKSG_PT2_PKSK_T4_iiT6_ --------------------------
	.section	.nv.info._ZN3cub18CUB_300001_SM_10006detail10radix_sort29DeviceRadixSortOnesweepKernelINS1_5radix10policy_hubIccyE10Policy1000ELNS0_9SortOrderE0EccyiiNS1_21identity_decomposer_tEEEvPT5_SB_PT3_PKSC_PT1_PKSG_PT2_PKSK_T4_iiT6_,"",@"SHT_CUDA_INFO"
	.sectionflags	@""
	.align	4


	//----- nvinfo : EIATTR_CUDA_API_VERSION
	.align		4
        /*0000*/ 	.byte	0x04, 0x37
        /*0002*/ 	.short	(.L_106 - .L_105)
.L_105:
        /*0004*/ 	.word	0x00000082


	//----- nvinfo : EIATTR_KPARAM_INFO
	.align		4
.L_106:
        /*0008*/ 	.byte	0x04, 0x17
        /*000a*/ 	.short	(.L_108 - .L_107)
.L_107:
        /*000c*/ 	.word	0x00000000
        /*0010*/ 	.short	0x000b
        /*0012*/ 	.short	0x004c
        /*0014*/ 	.byte	0x00, 0xf0, 0x05, 0x00


	//----- nvinfo : EIATTR_KPARAM_INFO
	.align		4
.L_108:
        /*0018*/ 	.byte	0x04, 0x17
        /*001a*/ 	.short	(.L_110 - .L_109)
.L_109:
        /*001c*/ 	.word	0x00000000
        /*0020*/ 	.short	0x000a
        /*0022*/ 	.short	0x0048
        /*0024*/ 	.byte	0x00, 0xf0, 0x11, 0x00


	//----- nvinfo : EIATTR_KPARAM_INFO
	.align		4
.L_110:
        /*0028*/ 	.byte	0x04, 0x17
        /*002a*/ 	.short	(.L_112 - .L_111)
.L_111:
        /*002c*/ 	.word	0x00000000
        /*0030*/ 	.short	0x0009
        /*0032*/ 	.short	0x0044
        /*0034*/ 	.byte	0x00, 0xf0, 0x11, 0x00


	//----- nvinfo : EIATTR_KPARAM_INFO
	.align		4
.L_112:
        /*0038*/ 	.byte	0x04, 0x17
        /*003a*/ 	.short	(.L_114 - .L_113)
.L_113:
        /*003c*/ 	.word	0x00000000
        /*0040*/ 	.short	0x0008
        /*0042*/ 	.short	0x0040
        /*0044*/ 	.byte	0x00, 0xf0, 0x11, 0x00


	//----- nvinfo : EIATTR_KPARAM_INFO
	.align		4
.L_114:
        /*0048*/ 	.byte	0x04, 0x17
        /*004a*/ 	.short	(.L_116 - .L_115)
.L_115:
        /*004c*/ 	.word	0x00000000
        /*0050*/ 	.short	0x0007
        /*0052*/ 	.short	0x0038
        /*0054*/ 	.byte	0x00, 0xf5, 0x21, 0x00


	//----- nvinfo : EIATTR_KPARAM_INFO
	.align		4
.L_116:
        /*0058*/ 	.byte	0x04, 0x17
        /*005a*/ 	.short	(.L_118 - .L_117)
.L_117:
        /*005c*/ 	.word	0x00000000
        /*0060*/ 	.short	0x0006
        /*0062*/ 	.short	0x0030
        /*0064*/ 	.byte	0x00, 0xf5, 0x21, 0x00


	//----- nvinfo : EIATTR_KPARAM_INFO
	.align		4
.L_118:
        /*0068*/ 	.byte	0x04, 0x17
        /*006a*/ 	.short	(.L_120 - .L_119)
.L_119:
        /*006c*/ 	.word	0x00000000
        /*0070*/ 	.short	0x0005
        /*0072*/ 	.short	0x0028
        /*0074*/ 	.byte	0x00, 0xf5, 0x21, 0x00


	//----- nvinfo : EIATTR_KPARAM_INFO
	.align		4
.L_120:
        /*0078*/ 	.byte	0x04, 0x17
        /*007a*/ 	.short	(.L_122 - .L_121)
.L_121:
        /*007c*/ 	.word	0x00000000
        /*0080*/ 	.short	0x0004
        /*0082*/ 	.short	0x0020
        /*0084*/ 	.byte	0x00, 0xf5, 0x21, 0x00


	//----- nvinfo : EIATTR_KPARAM_INFO
	.align		4
.L_122:
        /*0088*/ 	.byte	0x04, 0x17
        /*008a*/ 	.short	(.L_124 - .L_123)
.L_123:
        /*008c*/ 	.word	0x00000000
        /*0090*/ 	.short	0x0003
        /*0092*/ 	.short	0x0018
        /*0094*/ 	.byte	0x00, 0xf5, 0x21, 0x00


	//----- nvinfo : EIATTR_KPARAM_INFO
	.align		4
.L_124:
        /*0098*/ 	.byte	0x04, 0x17
        /*009a*/ 	.short	(.L_126 - .L_125)
.L_125:
        /*009c*/ 	.word	0x00000000
        /*00a0*/ 	.short	0x0002
        /*00a2*/ 	.short	0x0010
        /*00a4*/ 	.byte	0x00, 0xf5, 0x21, 0x00


	//----- nvinfo : EIATTR_KPARAM_INFO
	.align		4
.L_126:
        /*00a8*/ 	.byte	0x04, 0x17
        /*00aa*/ 	.short	(.L_128 - .L_127)
.L_127:
        /*00ac*/ 	.word	0x00000000
        /*00b0*/ 	.short	0x0001
        /*00b2*/ 	.short	0x0008
        /*00b4*/ 	.byte	0x00, 0xf5, 0x21, 0x00


	//----- nvinfo : EIATTR_KPARAM_INFO
	.align		4
.L_128:
        /*00b8*/ 	.byte	0x04, 0x17
        /*00ba*/ 	.short	(.L_130 - .L_129)
.L_129:
        /*00bc*/ 	.word	0x00000000
        /*00c0*/ 	.short	0x0000
        /*00c2*/ 	.short	0x0000
        /*00c4*/ 	.byte	0x00, 0xf5, 0x21, 0x00


	//----- nvinfo : EIATTR_SPARSE_MMA_MASK
	.align		4
.L_130:
        /*00c8*/ 	.byte	0x03, 0x50
        /*00ca*/ 	.short	0x0000


	//----- nvinfo : EIATTR_MAXREG_COUNT
	.align		4
        /*00cc*/ 	.byte	0x03, 0x1b
        /*00ce*/ 	.short	0x00a8


	//----- nvinfo : EIATTR_NUM_BARRIERS
	.align		4
        /*00d0*/ 	.byte	0x02, 0x4c
        /*00d2*/ 	.byte	0x01
	.zero		1


	//----- nvinfo : EIATTR_ANNOTATIONS
	.align		4
        /*00d4*/ 	.byte	0x04, 0x55
        /*00d6*/ 	.short	(.L_132 - .L_131)


	//   ....[0]....
.L_131:
        /*00d8*/ 	.word	0x00000001
        /*00dc*/ 	.byte	0x00, 0x38, 0x00, 0x00, 0x01, 0x00, 0x00, 0x00, 0x90, 0x3b, 0x00, 0x00, 0x01, 0x00, 0x00, 0x00
        /*00ec*/ 	.byte	0xd0, 0x3c, 0x00, 0x00, 0x01, 0x00, 0x00, 0x00, 0x90, 0x40, 0x00, 0x00, 0x01, 0x00, 0x00, 0x00
        /*00fc*/ 	.byte	0xe0, 0x60, 0x00, 0x00, 0x01, 0x00, 0x00, 0x00, 0xb0, 0x62, 0x00, 0x00, 0x01, 0x00, 0x00, 0x00
        /*010c*/ 	.byte	0x50, 0x63, 0x00, 0x00, 0x01, 0x00, 0x00, 0x00, 0x70, 0x63, 0x00, 0x00, 0x01, 0x00, 0x00, 0x00
        /*011c*/ 	.byte	0x80, 0x63, 0x00, 0x00, 0x01, 0x00, 0x00, 0x00, 0xa0, 0x63, 0x00, 0x00


	//----- nvinfo : EIATTR_MERCURY_ISA_VERSION
	.align		4
.L_132:
        /*0128*/ 	.byte	0x03, 0x5f
        /*012a*/ 	.short	0x0101


	//----- nvinfo : EIATTR_COOP_GROUP_MASK_REGIDS
	.align		4
        /*012c*/ 	.byte	0x04, 0x29
        /*012e*/ 	.short	(.L_134 - .L_133)


	//   ....[0]....
.L_133:
        /*0130*/ 	.word	0xffffffff


	//   ....[1]....
        /*0134*/ 	.word	0x05000000


	//   ....[2]....
        /*0138*/ 	.word	0xffffffff


	//   ....[3]....
        /*013c*/ 	.word	0xffffffff


	//   ....[4]....
        /*0140*/ 	.word	0xffffffff


	//   ....[5]....
        /*0144*/ 	.word	0xffffffff


	//   ....[6]....
        /*0148*/ 	.word	0xffffffff


	//   ....[7]....
        /*014c*/ 	.word	0xffffffff


	//   ....[8]....
        /*0150*/ 	.word	0xffffffff


	//   ....[9]....
        /*0154*/ 	.word	0xffffffff


	//   ....[10]....
        /*0158*/ 	.word	0xffffffff


	//   ....[11]....
        /*015c*/ 	.word	0xffffffff


	//   ....[12]....
        /*0160*/ 	.word	0xffffffff


	//   ....[13]....
        /*0164*/ 	.word	0xffffffff


	//   ....[14]....
        /*0168*/ 	.word	0xffffffff


	//   ....[15]....
        /*016c*/ 	.word	0xffffffff


	//   ....[16]....
        /*0170*/ 	.word	0xffffffff


	//   ....[17]....
        /*0174*/ 	.word	0xffffffff


	//   ....[18]....
        /*0178*/ 	.word	0xffffffff


	//   ....[19]....
        /*017c*/ 	.word	0xffffffff


	//   ....[20]....
        /*0180*/ 	.word	0xffffffff


	//   ....[21]....
        /*0184*/ 	.word	0xffffffff


	//   ....[22]....
        /*0188*/ 	.word	0xffffffff


	//   ....[23]....
        /*018c*/ 	.word	0xffffffff


	//   ....[24]....
        /*0190*/ 	.word	0xffffffff


	//   ....[25]....
        /*0194*/ 	.word	0xffffffff


	//   ....[26]....
        /*0198*/ 	.word	0xffffffff


	//   ....[27]....
        /*019c*/ 	.word	0xffffffff


	//   ....[28]....
        /*01a0*/ 	.word	0xffffffff


	//   ....[29]....
        /*01a4*/ 	.word	0xffffffff


	//   ....[30]....
        /*01a8*/ 	.word	0xffffffff


	//   ....[31]....
        /*01ac*/ 	.word	0xffffffff


	//   ....[32]....
        /*01b0*/ 	.word	0xffffffff


	//   ....[33]....
        /*01b4*/ 	.word	0xffffffff


	//   ....[34]....
        /*01b8*/ 	.word	0xffffffff


	//   ....[35]....
        /*01bc*/ 	.word	0xffffffff


	//   ....[36]....
        /*01c0*/ 	.word	0xffffffff


	//   ....[37]....
        /*01c4*/ 	.word	0xffffffff


	//   ....[38]....
        /*01c8*/ 	.word	0xffffffff


	//   ....[39]....
        /*01cc*/ 	.word	0xffffffff


	//   ....[40]....
        /*01d0*/ 	.word	0xffffffff


	//   ....[41]....
        /*01d4*/ 	.word	0xffffffff


	//   ....[42]....
        /*01d8*/ 	.word	0xffffffff


	//   ....[43]....
        /*01dc*/ 	.word	0xffffffff


	//   ....[44]....
        /*01e0*/ 	.word	0xffffffff


	//   ....[45]....
        /*01e4*/ 	.word	0xffffffff


	//   ....[46]....
        /*01e8*/ 	.word	0xffffffff


	//   ....[47]....
        /*01ec*/ 	.word	0xffffffff


	//   ....[48]....
        /*01f0*/ 	.word	0xffffffff


	//   ....[49]....
        /*01f4*/ 	.word	0xffffffff


	//   ....[50]....
        /*01f8*/ 	.word	0xffffffff


	//   ....[51]....
        /*01fc*/ 	.word	0xffffffff


	//   ....[52]....
        /*0200*/ 	.word	0xffffffff


	//   ....[53]....
        /*0204*/ 	.word	0xffffffff


	//   ....[54]....
        /*0208*/ 	.word	0xffffffff


	//   ....[55]....
        /*020c*/ 	.word	0xffffffff


	//   ....[56]....
        /*0210*/ 	.word	0xffffffff


	//   ....[57]....
        /*0214*/ 	.word	0xffffffff


	//   ....[58]....
        /*0218*/ 	.word	0xffffffff


	//   ....[59]....
        /*021c*/ 	.word	0xffffffff


	//   ....[60]....
        /*0220*/ 	.word	0xffffffff


	//   ....[61]....
        /*0224*/ 	.word	0xffffffff


	//   ....[62]....
        /*0228*/ 	.word	0xffffffff


	//   ....[63]....
        /*022c*/ 	.word	0xffffffff


	//   ....[64]....
        /*0230*/ 	.word	0xffffffff


	//   ....[65]....
        /*0234*/ 	.word	0xffffffff


	//   ....[66]....
        /*0238*/ 	.word	0xffffffff


	//   ....[67]....
        /*023c*/ 	.word	0xffffffff


	//   ....[68]....
        /*0240*/ 	.word	0xffffffff


	//   ....[69]....
        /*0244*/ 	.word	0xffffffff


	//   ....[70]....
        /*0248*/ 	.word	0xffffffff


	//   ....[71]....
        /*024c*/ 	.word	0xffffffff


	//   ....[72]....
        /*0250*/ 	.word	0xffffffff


	//   ....[73]....
        /*0254*/ 	.word	0xffffffff


	//   ....[74]....
        /*0258*/ 	.word	0xffffffff


	//   ....[75]....
        /*025c*/ 	.word	0xffffffff


	//   ....[76]....
        /*0260*/ 	.word	0xffffffff


	//   ....[77]....
        /*0264*/ 	.word	0xffffffff


	//   ....[78]....
        /*0268*/ 	.word	0xffffffff


	//   ....[79]....
        /*026c*/ 	.word	0xffffffff


	//   ....[80]....
        /*0270*/ 	.word	0xffffffff


	//   ....[81]....
        /*0274*/ 	.word	0xffffffff


	//   ....[82]....
        /*0278*/ 	.word	0xffffffff


	//   ....[83]....
        /*027c*/ 	.word	0xffffffff


	//   ....[84]....
        /*0280*/ 	.word	0xffffffff


	//   ....[85]....
        /*0284*/ 	.word	0xffffffff


	//   ....[86]....
        /*0288*/ 	.word	0xffffffff


	//   ....[87]....
        /*028c*/ 	.word	0xffffffff


	//   ....[88]....
        /*0290*/ 	.word	0xffffffff


	//   ....[89]....
        /*0294*/ 	.word	0xffffffff


	//   ....[90]....
        /*0298*/ 	.word	0xffffffff


	//   ....[91]....
        /*029c*/ 	.word	0xffffffff


	//   ....[92]....
        /*02a0*/ 	.word	0xffffffff


	//   ....[93]....
        /*02a4*/ 	.word	0xffffffff


	//   ....[94]....
        /*02a8*/ 	.word	0xffffffff


	//   ....[95]....
        /*02ac*/ 	.word	0xffffffff


	//   ....[96]....
        /*02b0*/ 	.word	0xffffffff


	//   ....[97]....
        /*02b4*/ 	.word	0xffffffff


	//   ....[98]....
        /*02b8*/ 	.word	0xffffffff


	//   ....[99]....
        /*02bc*/ 	.word	0xffffffff


	//   ....[100]....
        /*02c0*/ 	.word	0xffffffff


	//   ....[101]....
        /*02c4*/ 	.word	0xffffffff


	//   ....[102]....
        /*02c8*/ 	.word	0xffffffff


	//   ....[103]....
        /*02cc*/ 	.word	0xffffffff


	//   ....[104]....
        /*02d0*/ 	.word	0xffffffff


	//   ....[105]....
        /*02d4*/ 	.word	0xffffffff


	//   ....[106]....
        /*02d8*/ 	.word	0xffffffff


	//   ....[107]....
        /*02dc*/ 	.word	0xffffffff


	//   ....[108]....
        /*02e0*/ 	.word	0xffffffff


	//   ....[109]....
        /*02e4*/ 	.word	0xffffffff


	//   ....[110]....
        /*02e8*/ 	.word	0xffffffff


	//   ....[111]....
        /*02ec*/ 	.word	0xffffffff


	//   ....[112]....
        /*02f0*/ 	.word	0xffffffff


	//   ....[113]....
        /*02f4*/ 	.word	0xffffffff


	//   ....[114]....
        /*02f8*/ 	.word	0xffffffff


	//   ....[115]....
        /*02fc*/ 	.word	0xffffffff


	//   ....[116]....
        /*0300*/ 	.word	0xffffffff


	//   ....[117]....
        /*0304*/ 	.word	0xffffffff


	//   ....[118]....
        /*0308*/ 	.word	0xffffffff


	//   ....[119]....
        /*030c*/ 	.word	0xffffffff


	//   ....[120]....
        /*0310*/ 	.word	0xffffffff


	//   ....[121]....
        /*0314*/ 	.word	0xffffffff


	//   ....[122]....
        /*0318*/ 	.word	0xffffffff


	//   ....[123]....
        /*031c*/ 	.word	0xffffffff


	//   ....[124]....
        /*0320*/ 	.word	0xffffffff


	//   ....[125]....
        /*0324*/ 	.word	0xffffffff


	//   ....[126]....
        /*0328*/ 	.word	0xffffffff


	//   ....[127]....
        /*032c*/ 	.word	0xffffffff


	//   ....[128]....
        /*0330*/ 	.word	0xffffffff


	//   ....[129]....
        /*0334*/ 	.word	0xffffffff


	//   ....[130]....
        /*0338*/ 	.word	0xffffffff


	//   ....[131]....
        /*033c*/ 	.word	0xffffffff


	//   ....[132]....
        /*0340*/ 	.word	0xffffffff


	//   ....[133]....
        /*0344*/ 	.word	0xffffffff


	//   ....[134]....
        /*0348*/ 	.word	0xffffffff


	//   ....[135]....
        /*034c*/ 	.word	0xffffffff


	//   ....[136]....
        /*0350*/ 	.word	0xffffffff


	//   ....[137]....
        /*0354*/ 	.word	0xffffffff


	//   ....[138]....
        /*0358*/ 	.word	0xffffffff


	//   ....[139]....
        /*035c*/ 	.word	0xffffffff


	//   ....[140]....
        /*0360*/ 	.word	0xffffffff


	//   ....[141]....
        /*0364*/ 	.word	0xffffffff


	//   ....[142]....
        /*0368*/ 	.word	0xffffffff


	//   ....[143]....
        /*036c*/ 	.word	0xffffffff


	//   ....[144]....
        /*0370*/ 	.word	0xffffffff


	//   ....[145]....
        /*0374*/ 	.word	0xffffffff


	//   ....[146]....
        /*0378*/ 	.word	0xffffffff


	//   ....[147]....
        /*037c*/ 	.word	0xffffffff


	//   ....[148]....
        /*0380*/ 	.word	0xffffffff


	//   ....[149]....
        /*0384*/ 	.word	0xffffffff


	//   ....[150]....
        /*0388*/ 	.word	0xffffffff


	//   ....[151]....
        /*038c*/ 	.word	0xffffffff


	//   ....[152]....
        /*0390*/ 	.word	0xffffffff


	//   ....[153]....
        /*0394*/ 	.word	0xffffffff


	//   ....[154]....
        /*0398*/ 	.word	0xffffffff


	//   ....[155]....
        /*039c*/ 	.word	0xffffffff


	//   ....[156]....
        /*03a0*/ 	.word	0xffffffff


	//   ....[157]....
        /*03a4*/ 	.word	0xffffffff


	//   ....[158]....
        /*03a8*/ 	.word	0xffffffff


	//   ....[159]....
        /*03ac*/ 	.word	0xffffffff


	//   ....[160]....
        /*03b0*/ 	.word	0xffffffff


	//   ....[161]....
        /*03b4*/ 	.word	0xffffffff


	//   ....[162]....
        /*03b8*/ 	.word	0xffffffff


	//   ....[163]....
        /*03bc*/ 	.word	0xffffffff


	//   ....[164]....
        /*03c0*/ 	.word	0xffffffff


	//   ....[165]....
        /*03c4*/ 	.word	0xffffffff


	//   ....[166]....
        /*03c8*/ 	.word	0xffffffff


	//   ....[167]....
        /*03cc*/ 	.word	0xffffffff


	//   ....[168]....
        /*03d0*/ 	.word	0xffffffff


	//   ....[169]....
        /*03d4*/ 	.word	0xffffffff


	//   ....[170]....
        /*03d8*/ 	.word	0xffffffff


	//   ....[171]....
        /*03dc*/ 	.word	0xffffffff


	//   ....[172]....
        /*03e0*/ 	.word	0xffffffff


	//   ....[173]....
        /*03e4*/ 	.word	0xffffffff


	//   ....[174]....
        /*03e8*/ 	.word	0xffffffff


	//   ....[175]....
        /*03ec*/ 	.word	0xffffffff


	//   ....[176]....
        /*03f0*/ 	.word	0xffffffff


	//   ....[177]....
        /*03f4*/ 	.word	0xffffffff


	//   ....[178]....
        /*03f8*/ 	.word	0xffffffff


	//   ....[179]....
        /*03fc*/ 	.word	0xffffffff


	//   ....[180]....
        /*0400*/ 	.word	0xffffffff


	//   ....[181]....
        /*0404*/ 	.word	0xffffffff


	//   ....[182]....
        /*0408*/ 	.word	0xffffffff


	//   ....[183]....
        /*040c*/ 	.word	0xffffffff


	//   ....[184]....
        /*0410*/ 	.word	0xffffffff


	//   ....[185]....
        /*0414*/ 	.word	0xffffffff


	//   ....[186]....
        /*0418*/ 	.word	0xffffffff


	//   ....[187]....
        /*041c*/ 	.word	0x05000002


	//   ....[188]....
        /*0420*/ 	.word	0xffffffff


	//   ....[189]....
        /*0424*/ 	.word	0xffffffff


	//   ....[190]....
        /*0428*/ 	.word	0xffffffff


	//   ....[191]....
        /*042c*/ 	.word	0xffffffff


	//   ....[192]....
        /*0430*/ 	.word	0xffffffff


	//   ....[193]....
        /*0434*/ 	.word	0xffffffff


	//   ....[194]....
        /*0438*/ 	.word	0xffffffff


	//   ....[195]....
        /*043c*/ 	.word	0xffffffff


	//   ....[196]....
        /*0440*/ 	.word	0xffffffff


	//   ....[197]....
        /*0444*/ 	.word	0xffffffff


	//   ....[198]....
        /*0448*/ 	.word	0xffffffff


	//   ....[199]....
        /*044c*/ 	.word	0xffffffff


	//   ....[200]....
        /*0450*/ 	.word	0xffffffff


	//   ....[201]....
        /*0454*/ 	.word	0xffffffff


	//   ....[202]....
        /*0458*/ 	.word	0xffffffff


	//   ....[203]....
        /*045c*/ 	.word	0xffffffff


	//   ....[204]....
        /*0460*/ 	.word	0xffffffff


	//   ....[205]....
        /*0464*/ 	.word	0xffffffff


	//   ....[206]....
        /*0468*/ 	.word	0xffffffff


	//   ....[207]....
        /*046c*/ 	.word	0xffffffff


	//   ....[208]....
        /*0470*/ 	.word	0xffffffff


	//   ....[209]....
        /*0474*/ 	.word	0xffffffff


	//   ....[210]....
        /*0478*/ 	.word	0xffffffff


	//   ....[211]....
        /*047c*/ 	.word	0xffffffff


	//   ....[212]....
        /*0480*/ 	.word	0xffffffff


	//   ....[213]....
        /*0484*/ 	.word	0xffffffff


	//   ....[214]....
        /*0488*/ 	.word	0xffffffff


	//   ....[215]....
        /*048c*/ 	.word	0xffffffff


	//   ....[216]....
        /*0490*/ 	.word	0xffffffff


	//   ....[217]....
        /*0494*/ 	.word	0xffffffff


	//   ....[218]....
        /*0498*/ 	.word	0xffffffff


	//   ....[219]....
        /*049c*/ 	.word	0xffffffff


	//   ....[220]....
        /*04a0*/ 	.word	0xffffffff


	//   ....[221]....
        /*04a4*/ 	.word	0xffffffff


	//   ....[222]....
        /*04a8*/ 	.word	0xffffffff


	//   ....[223]....
        /*04ac*/ 	.word	0xffffffff


	//   ....[224]....
        /*04b0*/ 	.word	0xffffffff


	//   ....[225]....
        /*04b4*/ 	.word	0xffffffff


	//   ....[226]....
        /*04b8*/ 	.word	0xffffffff


	//   ....[227]....
        /*04bc*/ 	.word	0xffffffff


	//   ....[228]....
        /*04c0*/ 	.word	0xffffffff


	//   ....[229]....
        /*04c4*/ 	.word	0xffffffff


	//   ....[230]....
        /*04c8*/ 	.word	0xffffffff


	//   ....[231]....
        /*04cc*/ 	.word	0xffffffff


	//   ....[232]....
        /*04d0*/ 	.word	0xffffffff


	//   ....[233]....
        /*04d4*/ 	.word	0xffffffff


	//   ....[234]....
        /*04d8*/ 	.word	0xffffffff


	//   ....[235]....
        /*04dc*/ 	.word	0xffffffff


	//   ....[236]....
        /*04e0*/ 	.word	0xffffffff


	//   ....[237]....
        /*04e4*/ 	.word	0xffffffff


	//   ....[238]....
        /*04e8*/ 	.word	0xffffffff


	//   ....[239]....
        /*04ec*/ 	.word	0xffffffff


	//   ....[240]....
        /*04f0*/ 	.word	0xffffffff


	//   ....[241]....
        /*04f4*/ 	.word	0xffffffff


	//   ....[242]....
        /*04f8*/ 	.word	0xffffffff


	//   ....[243]....
        /*04fc*/ 	.word	0xffffffff


	//   ....[244]....
        /*0500*/ 	.word	0xffffffff


	//   ....[245]....
        /*0504*/ 	.word	0xffffffff


	//   ....[246]....
        /*0508*/ 	.word	0xffffffff


	//   ....[247]....
        /*050c*/ 	.word	0xffffffff


	//   ....[248]....
        /*0510*/ 	.word	0xffffffff


	//   ....[249]....
        /*0514*/ 	.word	0xffffffff


	//   ....[250]....
        /*0518*/ 	.word	0xffffffff


	//   ....[251]....
        /*051c*/ 	.word	0xffffffff


	//   ....[252]....
        /*0520*/ 	.word	0xffffffff


	//   ....[253]....
        /*0524*/ 	.word	0xffffffff


	//   ....[254]....
        /*0528*/ 	.word	0xffffffff


	//   ....[255]....
        /*052c*/ 	.word	0xffffffff


	//   ....[0]....
        /*0530*/ 	.word	0xffffffff


	//   ....[1]....
        /*0534*/ 	.word	0xffffffff


	//   ....[2]....
        /*0538*/ 	.word	0xffffffff


	//   ....[3]....
        /*053c*/ 	.word	0xffffffff


	//   ....[4]....
        /*0540*/ 	.word	0xffffffff


	//   ....[5]....
        /*0544*/ 	.word	0xffffffff


	//   ....[6]....
        /*0548*/ 	.word	0xffffffff


	//   ....[7]....
        /*054c*/ 	.word	0xffffffff


	//   ....[8]....
        /*0550*/ 	.word	0xffffffff


	//   ....[9]....
        /*0554*/ 	.word	0xffffffff


	//   ....[10]....
        /*0558*/ 	.word	0xffffffff


	//   ....[11]....
        /*055c*/ 	.word	0xffffffff


	//   ....[12]....
        /*0560*/ 	.word	0x05000043


	//   ....[13]....
        /*0564*/ 	.word	0x05000043


	//   ....[14]....
        /*0568*/ 	.word	0x05000043


	//   ....[15]....
        /*056c*/ 	.word	0x05000043


	//   ....[16]....
        /*0570*/ 	.word	0x05000043


	//----- nvinfo : EIATTR_COOP_GROUP_INSTR_OFFSETS
	.align		4
.L_134:
        /*0574*/ 	.byte	0x04, 0x28
        /*0576*/ 	.short	(.L_136 - .L_135)


	//   ....[0]....
.L_135:
        /*0578*/ 	.word	0x00001030


	//   ....[1]....
        /*057c*/ 	.word	0x00001ba0


	//   ....[2]....
        /*0580*/ 	.word	0x00002fc0


	//   ....[3]....
        /*0584*/ 	.word	0x00002fe0


	//   ....[4]....
        /*0588*/ 	.word	0x00003000


	//   ....[5]....
        /*058c*/ 	.word	0x00003020


	//   ....[6]....
        /*0590*/ 	.word	0x00003040


	//   ....[7]....
        /*0594*/ 	.word	0x00003510


	//   ....[8]....
        /*0598*/ 	.word	0x00003520


	//   ....[9]....
        /*059c*/ 	.word	0x00003540


	//   ....[10]....
        /*05a0*/ 	.word	0x00003560


	//   ....[11]....
        /*05a4*/ 	.word	0x000035b0


	//   ....[12]....
        /*05a8*/ 	.word	0x000035e0


	//   ....[13]....
        /*05ac*/ 	.word	0x00003620


	//   ....[14]....
        /*05b0*/ 	.word	0x00003640


	//   ....[15]....
        /*05b4*/ 	.word	0x00003730


	//   ....[16]....
        /*05b8*/ 	.word	0x00003790


	//   ....[17]....
        /*05bc*/ 	.word	0x000037a0


	//   ....[18]....
        /*05c0*/ 	.word	0x000037c0


	//   ....[19]....
        /*05c4*/ 	.word	0x00003810


	//   ....[20]....
        /*05c8*/ 	.word	0x00003840


	//   ....[21]....
        /*05cc*/ 	.word	0x00003880


	//   ....[22]....
        /*05d0*/ 	.word	0x000038a0


	//   ....[23]....
        /*05d4*/ 	.word	0x000038c0


	//   ....[24]....
        /*05d8*/ 	.word	0x000039d0


	//   ....[25]....
        /*05dc*/ 	.word	0x000039e0


	//   ....[26]....
        /*05e0*/ 	.word	0x00003a10


	//   ....[27]....
        /*05e4*/ 	.word	0x00003a40


	//   ....[28]....
        /*05e8*/ 	.word	0x00003a70


	//   ....[29]....
        /*05ec*/ 	.word	0x00003aa0


	//   ....[30]....
        /*05f0*/ 	.word	0x00003ae0


	//   ....[31]....
        /*05f4*/ 	.word	0x00003b00


	//   ....[32]....
        /*05f8*/ 	.word	0x00003b10


	//   ....[33]....
        /*05fc*/ 	.word	0x00003c00


	//   ....[34]....
        /*0600*/ 	.word	0x00003c60


	//   ....[35]....
        /*0604*/ 	.word	0x00003c70


	//   ....[36]....
        /*0608*/ 	.word	0x00003c90


	//   ....[37]....
        /*060c*/ 	.word	0x00003ce0


	//   ....[38]....
        /*0610*/ 	.word	0x00003d10


	//   ....[39]....
        /*0614*/ 	.word	0x00003d50


	//   ....[40]....
        /*0618*/ 	.word	0x00003d70


	//   ....[41]....
        /*061c*/ 	.word	0x00003d90


	//   ....[42]....
        /*0620*/ 	.word	0x00003ec0


	//   ....[43]....
        /*0624*/ 	.word	0x00003ed0


	//   ....[44]....
        /*0628*/ 	.word	0x00003f00


	//   ....[45]....
        /*062c*/ 	.word	0x00003f30


	//   ....[46]....
        /*0630*/ 	.word	0x00003f60


	//   ....[47]....
        /*0634*/ 	.word	0x00003f90


	//   ....[48]....
        /*0638*/ 	.word	0x00003fd0


	//   ....[49]....
        /*063c*/ 	.word	0x00003ff0


	//   ....[50]....
        /*0640*/ 	.word	0x00004000


	//   ....[51]....
        /*0644*/ 	.word	0x00004100


	//   ....[52]....
        /*0648*/ 	.word	0x00004120


	//   ....[53]....
        /*064c*/ 	.word	0x00004130


	//   ....[54]....
        /*0650*/ 	.word	0x00004150


	//   ....[55]....
        /*0654*/ 	.word	0x00004190


	//   ....[56]....
        /*0658*/ 	.word	0x000041c0


	//   ....[57]....
        /*065c*/ 	.word	0x00004200


	//   ....[58]....
        /*0660*/ 	.word	0x00004220


	//   ....[59]....
        /*0664*/ 	.word	0x00004240


	//   ....[60]....
        /*0668*/ 	.word	0x00004360


	//   ....[61]....
        /*066c*/ 	.word	0x00004370


	//   ....[62]....
        /*0670*/ 	.word	0x00004390


	//   ....[63]....
        /*0674*/ 	.word	0x000043d0


	//   ....[64]....
        /*0678*/ 	.word	0x00004400


	//   ....[65]....
        /*067c*/ 	.word	0x00004440


	//   ....[66]....
        /*0680*/ 	.word	0x00004460


	//   ....[67]....
        /*0684*/ 	.word	0x00004480


	//   ....[68]....
        /*0688*/ 	.word	0x000044e0


	//   ....[69]....
        /*068c*/ 	.word	0x000045a0


	//   ....[70]....
        /*0690*/ 	.word	0x000045b0


	//   ....[71]....
        /*0694*/ 	.word	0x000045d0


	//   ....[72]....
        /*0698*/ 	.word	0x00004610


	//   ....[73]....
        /*069c*/ 	.word	0x00004640


	//   ....[74]....
        /*06a0*/ 	.word	0x00004680


	//   ....[75]....
        /*06a4*/ 	.word	0x000046a0


	//   ....[76]....
        /*06a8*/ 	.word	0x000046c0


	//   ....[77]....
        /*06ac*/ 	.word	0x00004720


	//   ....[78]....
        /*06b0*/ 	.word	0x000047e0


	//   ....[79]....
        /*06b4*/ 	.word	0x000047f0


	//   ....[80]....
        /*06b8*/ 	.word	0x00004810


	//   ....[81]....
        /*06bc*/ 	.word	0x00004850


	//   ....[82]....
        /*06c0*/ 	.word	0x00004880


	//   ....[83]....
        /*06c4*/ 	.word	0x000048c0


	//   ....[84]....
        /*06c8*/ 	.word	0x000048e0


	//   ....[85]....
        /*06cc*/ 	.word	0x00004900


	//   ....[86]....
        /*06d0*/ 	.word	0x00004960


	//   ....[87]....
        /*06d4*/ 	.word	0x00004a20


	//   ....[88]....
        /*06d8*/ 	.word	0x00004a30


	//   ....[89]....
        /*06dc*/ 	.word	0x00004a50


	//   ....[90]....
        /*06e0*/ 	.word	0x00004a90


	//   ....[91]....
        /*06e4*/ 	.word	0x00004ac0


	//   ....[92]....
        /*06e8*/ 	.word	0x00004b00


	//   ....[93]....
        /*06ec*/ 	.word	0x00004b20


	//   ....[94]....
        /*06f0*/ 	.word	0x00004b40


	//   ....[95]....
        /*06f4*/ 	.word	0x00004ba0


	//   ....[96]....
        /*06f8*/ 	.word	0x00004c60


	//   ....[97]....
        /*06fc*/ 	.word	0x00004c70


	//   ....[98]....
        /*0700*/ 	.word	0x00004c90


	//   ....[99]....
        /*0704*/ 	.word	0x00004cd0


	//   ....[100]....
        /*0708*/ 	.word	0x00004d00


	//   ....[101]....
        /*070c*/ 	.word	0x00004d40


	//   ....[102]....
        /*0710*/ 	.word	0x00004d60


	//   ....[103]....
        /*0714*/ 	.word	0x00004d80


	//   ....[104]....
        /*0718*/ 	.word	0x00004de0


	//   ....[105]....
        /*071c*/ 	.word	0x00004ea0


	//   ....[106]....
        /*0720*/ 	.word	0x00004eb0


	//   ....[107]....
        /*0724*/ 	.word	0x00004ed0


	//   ....[108]....
        /*0728*/ 	.word	0x00004f10


	//   ....[109]....
        /*072c*/ 	.word	0x00004f40


	//   ....[110]....
        /*0730*/ 	.word	0x00004f80


	//   ....[111]....
        /*0734*/ 	.word	0x00004fa0


	//   ....[112]....
        /*0738*/ 	.word	0x00004fc0


	//   ....[113]....
        /*073c*/ 	.word	0x00005020


	//   ....[114]....
        /*0740*/ 	.word	0x000050d0


	//   ....[115]....
        /*0744*/ 	.word	0x000050e0


	//   ....[116]....
        /*0748*/ 	.word	0x00005110


	//   ....[117]....
        /*074c*/ 	.word	0x00005140


	//   ....[118]....
        /*0750*/ 	.word	0x00005170


	//   ....[119]....
        /*0754*/ 	.word	0x000051b0


	//   ....[120]....
        /*0758*/ 	.word	0x000051d0


	//   ....[121]....
        /*075c*/ 	.word	0x000051f0


	//   ....[122]....
        /*0760*/ 	.word	0x00005230


	//   ....[123]....
        /*0764*/ 	.word	0x00005310


	//   ....[124]....
        /*0768*/ 	.word	0x00005320


	//   ....[125]....
        /*076c*/ 	.word	0x00005340


	//   ....[126]....
        /*0770*/ 	.word	0x00005380


	//   ....[127]....
        /*0774*/ 	.word	0x000053a0


	//   ....[128]....
        /*0778*/ 	.word	0x000053e0


	//   ....[129]....
        /*077c*/ 	.word	0x00005420


	//   ....[130]....
        /*0780*/ 	.word	0x00005460


	//   ....[131]....
        /*0784*/ 	.word	0x000054b0


	//   ....[132]....
        /*0788*/ 	.word	0x00005550


	//   ....[133]....
        /*078c*/ 	.word	0x00005570


	//   ....[134]....
        /*0790*/ 	.word	0x00005580


	//   ....[135]....
        /*0794*/ 	.word	0x000055a0


	//   ....[136]....
        /*0798*/ 	.word	0x000055e0


	//   ....[137]....
        /*079c*/ 	.word	0x00005610


	//   ....[138]....
        /*07a0*/ 	.word	0x00005650


	//   ....[139]....
        /*07a4*/ 	.word	0x00005670


	//   ....[140]....
        /*07a8*/ 	.word	0x00005690


	//   ....[141]....
        /*07ac*/ 	.word	0x00005790


	//   ....[142]....
        /*07b0*/ 	.word	0x000057b0


	//   ....[143]....
        /*07b4*/ 	.word	0x000057c0


	//   ....[144]....
        /*07b8*/ 	.word	0x000057e0


	//   ....[145]....
        /*07bc*/ 	.word	0x00005820


	//   ....[146]....
        /*07c0*/ 	.word	0x00005850


	//   ....[147]....
        /*07c4*/ 	.word	0x00005890


	//   ....[148]....
        /*07c8*/ 	.word	0x000058b0


	//   ....[149]....
        /*07cc*/ 	.word	0x000058d0


	//   ....[150]....
        /*07d0*/ 	.word	0x000059d0


	//   ....[151]....
        /*07d4*/ 	.word	0x000059f0


	//   ....[152]....
        /*07d8*/ 	.word	0x00005a00


	//   ....[153]....
        /*07dc*/ 	.word	0x00005a20


	//   ....[154]....
        /*07e0*/ 	.word	0x00005a60


	//   ....[155]....
        /*07e4*/ 	.word	0x00005a90


	//   ....[156]....
        /*07e8*/ 	.word	0x00005ad0


	//   ....[157]....
        /*07ec*/ 	.word	0x00005af0


	//   ....[158]....
        /*07f0*/ 	.word	0x00005b10


	//   ....[159]....
        /*07f4*/ 	.word	0x00005c10


	//   ....[160]....
        /*07f8*/ 	.word	0x00005c40


	//   ....[161]....
        /*07fc*/ 	.word	0x00005c50


	//   ....[162]....
        /*0800*/ 	.word	0x00005c70


	//   ....[163]....
        /*0804*/ 	.word	0x00005cb0


	//   ....[164]....
        /*0808*/ 	.word	0x00005ce0


	//   ....[165]....
        /*080c*/ 	.word	0x00005d20


	//   ....[166]....
        /*0810*/ 	.word	0x00005d40


	//   ....[167]....
        /*0814*/ 	.word	0x00005d60


	//   ....[168]....
        /*0818*/ 	.word	0x00005e80


	//   ....[169]....
        /*081c*/ 	.word	0x00005ea0


	//   ....[170]....
        /*0820*/ 	.word	0x00005eb0


	//   ....[171]....
        /*0824*/ 	.word	0x00005ed0


	//   ....[172]....
        /*0828*/ 	.word	0x00005f10


	//   ....[173]....
        /*082c*/ 	.word	0x00005f40


	//   ....[174]....
        /*0830*/ 	.word	0x00005f80


	//   ....[175]....
        /*0834*/ 	.word	0x00005fa0


	//   ....[176]....
        /*0838*/ 	.word	0x00005fc0


	//   ....[177]....
        /*083c*/ 	.word	0x000060f0


	//   ....[178]....
        /*0840*/ 	.word	0x00006100


	//   ....[179]....
        /*0844*/ 	.word	0x00006120


	//   ....[180]....
        /*0848*/ 	.word	0x00006160


	//   ....[181]....
        /*084c*/ 	.word	0x00006180


	//   ....[182]....
        /*0850*/ 	.word	0x000061c0


	//   ....[183]....
        /*0854*/ 	.word	0x00006200


	//   ....[184]....
        /*0858*/ 	.word	0x00006240


	//   ....[185]....
        /*085c*/ 	.word	0x000062d0


	//   ....[186]....
        /*0860*/ 	.word	0x00006390


	//   ....[187]....
        /*0864*/ 	.word	0x000068e0


	//   ....[188]....
        /*0868*/ 	.word	0x00006bb0


	//   ....[189]....
        /*086c*/ 	.word	0x00006c50


	//   ....[190]....
        /*0870*/ 	.word	0x00006cf0


	//   ....[191]....
        /*0874*/ 	.word	0x00006d90


	//   ....[192]....
        /*0878*/ 	.word	0x00006e30


	//   ....[193]....
        /*087c*/ 	.word	0x00006ed0


	//   ....[194]....
        /*0880*/ 	.word	0x00006f70


	//   ....[195]....
        /*0884*/ 	.word	0x00007010


	//   ....[196]....
        /*0888*/ 	.word	0x000070b0


	//   ....[197]....
        /*088c*/ 	.word	0x00007150


	//   ....[198]....
        /*0890*/ 	.word	0x000071f0


	//   ....[199]....
        /*0894*/ 	.word	0x00007290


	//   ....[200]....
        /*0898*/ 	.word	0x00007330


	//   ....[201]....
        /*089c*/ 	.word	0x000073d0


	//   ....[202]....
        /*08a0*/ 	.word	0x00007470


	//   ....[203]....
        /*08a4*/ 	.word	0x00007510


	//   ....[204]....
        /*08a8*/ 	.word	0x000075b0


	//   ....[205]....
        /*08ac*/ 	.word	0x00007650


	//   ....[206]....
        /*08b0*/ 	.word	0x000076f0


	//   ....[207]....
        /*08b4*/ 	.word	0x00007790


	//   ....[208]....
        /*08b8*/ 	.word	0x00007960


	//   ....[209]....
        /*08bc*/ 	.word	0x00007a90


	//   ....[210]....
        /*08c0*/ 	.word	0x00007bc0


	//   ....[211]....
        /*08c4*/ 	.word	0x00007cf0


	//   ....[212]....
        /*08c8*/ 	.word	0x00007e20


	//   ....[213]....
        /*08cc*/ 	.word	0x00007f50


	//   ....[214]....
        /*08d0*/ 	.word	0x00008080


	//   ....[215]....
        /*08d4*/ 	.word	0x000081b0


	//   ....[216]....
        /*08d8*/ 	.word	0x000082e0


	//   ....[217]....
        /*08dc*/ 	.word	0x00008410


	//   ....[218]....
        /*08e0*/ 	.word	0x00008540


	//   ....[219]....
        /*08e4*/ 	.word	0x00008670


	//   ....[220]....
        /*08e8*/ 	.word	0x000087a0


	//   ....[221]....
        /*08ec*/ 	.word	0x000088d0


	//   ....[222]....
        /*08f0*/ 	.word	0x00008a00


	//   ....[223]....
        /*08f4*/ 	.word	0x00008b20


	//   ....[224]....
        /*08f8*/ 	.word	0x00008c30


	//   ....[225]....
        /*08fc*/ 	.word	0x00008d40


	//   ....[226]....
        /*0900*/ 	.word	0x00008e50


	//   ....[227]....
        /*0904*/ 	.word	0x00008f60


	//   ....[228]....
        /*0908*/ 	.word	0x00009a90


	//   ....[229]....
        /*090c*/ 	.word	0x00009af0


	//   ....[230]....
        /*0910*/ 	.word	0x00009b60


	//   ....[231]....
        /*0914*/ 	.word	0x00009bd0


	//   ....[232]....
        /*0918*/ 	.word	0x00009c40


	//   ....[233]....
        /*091c*/ 	.word	0x00009cb0


	//   ....[234]....
        /*0920*/ 	.word	0x00009d20


	//   ....[235]....
        /*0924*/ 	.word	0x00009d90


	//   ....[236]....
        /*0928*/ 	.word	0x00009e00


	//   ....[237]....
        /*092c*/ 	.word	0x00009e70


	//   ....[238]....
        /*0930*/ 	.word	0x00009ee0


	//   ....[239]....
        /*0934*/ 	.word	0x00009f50


	//   ....[240]....
        /*0938*/ 	.word	0x00009fc0


	//   ....[241]....
        /*093c*/ 	.word	0x0000a030


	//   ....[242]....
        /*0940*/ 	.word	0x0000a0a0


	//   ....[243]....
        /*0944*/ 	.word	0x0000a110


	//   ....[244]....
        /*0948*/ 	.word	0x0000a180


	//   ....[245]....
        /*094c*/ 	.word	0x0000a1e0


	//   ....[246]....
        /*0950*/ 	.word	0x0000a250


	//   ....[247]....
        /*0954*/ 	.word	0x0000a2b0


	//   ....[248]....
        /*0958*/ 	.word	0x0000a460


	//   ....[249]....
        /*095c*/ 	.word	0x0000a500


	//   ....[250]....
        /*0960*/ 	.word	0x0000a590


	//   ....[251]....
        /*0964*/ 	.word	0x0000a630


	//   ....[252]....
        /*0968*/ 	.word	0x0000a6c0


	//   ....[253]....
        /*096c*/ 	.word	0x0000a760


	//   ....[254]....
        /*0970*/ 	.word	0x0000a7f0


	//   ....[255]....
        /*0974*/ 	.word	0x0000a890


	//   ....[0]....
        /*0978*/ 	.word	0x0000a920


	//   ....[1]....
        /*097c*/ 	.word	0x0000a9c0


	//   ....[2]....
        /*0980*/ 	.word	0x0000aa50


	//   ....[3]....
        /*0984*/ 	.word	0x0000aaf0


	//   ....[4]....
        /*0988*/ 	.word	0x0000ab80


	//   ....[5]....
        /*098c*/ 	.word	0x0000ac20


	//   ....[6]....
        /*0990*/ 	.word	0x0000acb0


	//   ....[7]....
        /*0994*/ 	.word	0x0000ad50


	//   ....[8]....
        /*0998*/ 	.word	0x0000adf0


	//   ....[9]....
        /*099c*/ 	.word	0x0000ae90


	//   ....[10]....
        /*09a0*/ 	.word	0x0000af10


	//   ....[11]....
        /*09a4*/ 	.word	0x0000af70


	//   ....[12]....
        /*09a8*/ 	.word	0x0000afe0


	//   ....[13]....
        /*09ac*/ 	.word	0x0000b040


	//   ....[14]....
        /*09b0*/ 	.word	0x0000b0b0


	//   ....[15]....
        /*09b4*/ 	.word	0x0000b120


	//   ....[16]....
        /*09b8*/ 	.word	0x0000b190


	//----- nvinfo : EIATTR_VRC_CTA_INIT_COUNT
	.align		4
.L_136:
        /*09bc*/ 	.byte	0x02, 0x4a
	.zero		1
	.zero		1


	//----- nvinfo : EIATTR_EXIT_INSTR_OFFSETS
	.align		4
        /*09c0*/ 	.byte	0x04, 0x1c
        /*09c2*/ 	.short	(.L_138 - .L_137)


	//   ....[0]....
.L_137:
        /*09c4*/ 	.word	0x000029d0


	//   ....[1]....
        /*09c8*/ 	.word	0x00002dc0


	//   ....[2]....
        /*09cc*/ 	.word	0x00002de0


	//   ....[3]....
        /*09d0*/ 	.word	0x0000a2c0


	//   ....[4]....
        /*09d4*/ 	.word	0x0000af80


	//----- nvinfo : EIATTR_MAX_THREADS
	.align		4
.L_138:
        /*09d8*/ 	.byte	0x04, 0x05
        /*09da*/ 	.short	(.L_140 - .L_139)
.L_139:
        /*09dc*/ 	.word	0x00000180
        /*09e0*/ 	.word	0x00000001
        /*09e4*/ 	.word	0x00000001


	//----- nvinfo : EIATTR_CRS_STACK_SIZE
	.align		4
.L_140:
        /*09e8*/ 	.byte	0x04, 0x1e
        /*09ea*/ 	.short	(.L_142 - .L_141)
.L_141:
        /*09ec*/ 	.word	0x00000000


	//----- nvinfo : EIATTR_CBANK_PARAM_SIZE
	.align		4
.L_142:
        /*09f0*/ 	.byte	0x03, 0x19
        /*09f2*/ 	.short	0x004d


	//----- nvinfo : EIATTR_PARAM_CBANK
	.align		4
        /*09f4*/ 	.byte	0x04, 0x0a
        /*09f6*/ 	.short	(.L_144 - .L_143)
	.align		4
.L_143:
        /*09f8*/ 	.word	index@(.nv.constant0._ZN3cub18CUB_300001_SM_10006detail10radix_sort29DeviceRadixSortOnesweepKernelINS1_5radix10policy_hubIccyE10Policy1000ELNS0_9SortOrderE0EccyiiNS1_21identity_decomposer_tEEEvPT5_SB_PT3_PKSC_PT1_PKSG_PT2_PKSK_T4_iiT6_)
        /*09fc*/ 	.short	0x0380
        /*09fe*/ 	.short	0x004d


	//----- nvinfo : EIATTR_SW_WAR
	.align		4
.L_144:
        /*0a00*/ 	.byte	0x04, 0x36
        /*0a02*/ 	.short	(.L_146 - .L_145)
.L_145:
        /*0a04*/ 	.word	0x00000008
.L_146:


//--------------------- .nv.info._ZN3cub18CUB_300001_SM_10006detail10radix_sort33DeviceRadixSortExclusiveSumKernelINS1_5radix10policy_hubIccyE10Policy1000EyEEvPT0_ --------------------------
	.section	.nv.info._ZN3cub18CUB_300001_SM_10006detail10radix_sort33DeviceRadixSortExclusiveSumKernelINS1_5radix10policy_hubIccyE10Policy1000EyEEvPT0_,"",@"SHT_CUDA_INFO"
	.sectionflags	@""
	.align	4


	//----- nvinfo : EIATTR_CUDA_API_VERSION
	.align		4
        /*0000*/ 	.byte	0x04, 0x37
        /*0002*/ 	.short	(.L_148 - .L_147)
.L_147:
        /*0004*/ 	.word	0x00000082


	//----- nvinfo : EIATTR_KPARAM_INFO
	.align		4
.L_148:
        /*0008*/ 	.byte	0x04, 0x17
        /*000a*/ 	.short	(.L_150 - .L_149)
.L_149:
        /*000c*/ 	.word	0x00000000
        /*0010*/ 	.short	0x0000
        /*0012*/ 	.short	0x0000
        /*0014*/ 	.byte	0x00, 0xf5, 0x21, 0x00


	//----- nvinfo : EIATTR_SPARSE_MMA_MASK
	.align		4
.L_150:
        /*0018*/ 	.byte	0x03, 0x50
        /*001a*/ 	.short	0x0000


	//----- nvinfo : EIATTR_MAXREG_COUNT
	.align		4
        /*001c*/ 	.byte	0x03, 0x1b
        /*001e*/ 	.short	0x00ff


	//----- nvinfo : EIATTR_NUM_BARRIERS
	.align		4
        /*0020*/ 	.byte	0x02, 0x4c
        /*0022*/ 	.byte	0x01
	.zero		1


	//----- nvinfo : EIATTR_MERCURY_ISA_VERSION
	.align		4
        /*0024*/ 	.byte	0x03, 0x5f
        /*0026*/ 	.short	0x0101


	//----- nvinfo : EIATTR_COOP_GROUP_MASK_REGIDS
	.align		4
        /*0028*/ 	.byte	0x04, 0x29
        /*002a*/ 	.short	(.L_152 - .L_151)


	//   ....[0]....
.L_151:
        /*002c*/ 	.word	0xffffffff


	//   ....[1]....
        /*0030*/ 	.word	0xffffffff


	//   ....[2]....
        /*0034*/ 	.word	0xffffffff


	//   ....[3]....
        /*0038*/ 	.word	0xffffffff


	//   ....[4]....
        /*003c*/ 	.word	0xffffffff


	//   ....[5]....
        /*0040*/ 	.word	0xffffffff


	//   ....[6]....
        /*0044*/ 	.word	0xffffffff


	//   ....[7]....
        /*0048*/ 	.word	0xffffffff


	//   ....[8]....
        /*004c*/ 	.word	0xffffffff


	//   ....[9]....
        /*0050*/ 	.word	0xffffffff


	//   ....[10]....
        /*0054*/ 	.word	0x05000015


	//   ....[11]....
        /*0058*/ 	.word	0x05000015


	//   ....[12]....
        /*005c*/ 	.word	0x05000015


	//   ....[13]....
        /*0060*/ 	.word	0x05000015


	//   ....[14]....
        /*0064*/ 	.word	0x05000015


	//   ....[15]....
        /*0068*/ 	.word	0x05000015


	//   ....[16]....
        /*006c*/ 	.word	0x05000015


	//   ....[17]....
        /*0070*/ 	.word	0x05000015


	//   ....[18]....
        /*0074*/ 	.word	0x05000015


	//   ....[19]....
        /*0078*/ 	.word	0x05000015


	//----- nvinfo : EIATTR_COOP_GROUP_INSTR_OFFSETS
	.align		4
.L_152:
        /*007c*/ 	.byte	0x04, 0x28
        /*007e*/ 	.short	(.L_154 - .L_153)


	//   ....[0]....
.L_153:
        /*0080*/ 	.word	0x00000250


	//   ....[1]....
        /*0084*/ 	.word	0x00000260


	//   ....[2]....
        /*0088*/ 	.word	0x000002a0


	//   ....[3]....
        /*008c*/ 	.word	0x000002c0


	//   ....[4]....
        /*0090*/ 	.word	0x00000310


	//   ....[5]....
        /*0094*/ 	.word	0x00000320


	//   ....[6]....
        /*0098*/ 	.word	0x00000360


	//   ....[7]....
        /*009c*/ 	.word	0x00000380


	//   ....[8]....
        /*00a0*/ 	.word	0x000003d0


	//   ....[9]....
        /*00a4*/ 	.word	0x000003e0


	//   ....[10]....
        /*00a8*/ 	.word	0x00000660


	//   ....[11]....
        /*00ac*/ 	.word	0x000006b0


	//   ....[12]....
        /*00b0*/ 	.word	0x00000740


	//   ....[13]....
        /*00b4*/ 	.word	0x00000790


	//   ....[14]....
        /*00b8*/ 	.word	0x00000820


	//   ....[15]....
        /*00bc*/ 	.word	0x00000870


	//   ....[16]....
        /*00c0*/ 	.word	0x00000900


	//   ....[17]....
        /*00c4*/ 	.word	0x00000950


	//   ....[18]....
        /*00c8*/ 	.word	0x000009e0


	//   ....[19]....
        /*00cc*/ 	.word	0x00000a30


	//----- nvinfo : EIATTR_VRC_CTA_INIT_COUNT
	.align		4
.L_154:
        /*00d0*/ 	.byte	0x02, 0x4a
	.zero		1
	.zero		1


	//----- nvinfo : EIATTR_EXIT_INSTR_OFFSETS
	.align		4
        /*00d4*/ 	.byte	0x04, 0x1c
        /*00d6*/ 	.short	(.L_156 - .L_155)


	//   ....[0]....
.L_155:
        /*00d8*/ 	.word	0x000005d0


	//   ....[1]....
        /*00dc*/ 	.word	0x00000600


	//----- nvinfo : EIATTR_CRS_STACK_SIZE
	.align		4
.L_156:
        /*00e0*/ 	.byte	0x04, 0x1e
        /*00e2*/ 	.short	(.L_158 - .L_157)
.L_157:
        /*00e4*/ 	.word	0x00000000


	//----- nvinfo : EIATTR_CBANK_PARAM_SIZE
	.align		4
.L_158:
        /*00e8*/ 	.byte	0x03, 0x19
        /*00ea*/ 	.short	0x0008


	//----- nvinfo : EIATTR_PARAM_CBANK
	.align		4
        /*00ec*/ 	.byte	0x04, 0x0a
        /*00ee*/ 	.short	(.L_160 - .L_159)
	.align		4
.L_159:
        /*00f0*/ 	.word	index@(.nv.constant0._ZN3cub18CUB_300001_SM_10006detail10radix_sort33DeviceRadixSortExclusiveSumKernelINS1_5radix10policy_hubIccyE10Policy1000EyEEvPT0_)
        /*00f4*/ 	.short	0x0380
        /*00f6*/ 	.short	0x0008


	//----- nvinfo : EIATTR_SW_WAR
	.align		4
.L_160:
        /*00f8*/ 	.byte	0x04, 0x36
        /*00fa*/ 	.short	(.L_162 - .L_161)
.L_161:
        /*00fc*/ 	.word	0x00000008
.L_162:


//--------------------- .nv.info._ZN3cub18CUB_300001_SM_10006detail10radix_sort30DeviceRadixSortHistogramKernelINS1_5radix10policy_hubIccyE10Policy1000ELNS0_9SortOrderE0EcyNS1_21identity_decomposer_tEEEvPT2_PKT1_SA_iiT3_ --------------------------
	.section	.nv.info._ZN3cub18CUB_300001_SM_10006detail10radix_sort30DeviceRadixSortHistogramKernelINS1_5radix10policy_hubIccyE10Policy1000ELNS0_9SortOrderE0EcyNS1_21identity_decomposer_tEEEvPT2_PKT1_SA_iiT3_,"",@"SHT_CUDA_INFO"
	.sectionflags	@""
	.align	4


	//----- nvinfo : EIATTR_CUDA_API_VERSION
	.align		4
        /*0000*/ 	.byte	0x04, 0x37
        /*0002*/ 	.short	(.L_164 - .L_163)
.L_163:
        /*0004*/ 	.word	0x00000082


	//----- nvinfo : EIATTR_KPARAM_INFO
	.align		4
.L_164:
        /*0008*/ 	.byte	0x04, 0x17
        /*000a*/ 	.short	(.L_166 - .L_165)
.L_165:
        /*000c*/ 	.word	0x00000000
        /*0010*/ 	.short	0x0005
        /*0012*/ 	.short	0x0020
        /*0014*/ 	.byte	0x00, 0xf0, 0x05, 0x00


	//----- nvinfo : EIATTR_KPARAM_INFO
	.align		4
.L_166:
        /*0018*/ 	.byte	0x04, 0x17
        /*001a*/ 	.short	(.L_168 - .L_167)
.L_167:
        /*001c*/ 	.word	0x00000000
        /*0020*/ 	.short	0x0004
        /*0022*/ 	.short	0x001c
        /*0024*/ 	.byte	0x00, 0xf0, 0x11, 0x00


	//----- nvinfo : EIATTR_KPARAM_INFO
	.align		4
.L_168:
        /*0028*/ 	.byte	0x04, 0x17
        /*002a*/ 	.short	(.L_170 - .L_169)
.L_169:
        /*002c*/ 	.word	0x00000000
        /*0030*/ 	.short	0x0003
        /*0032*/ 	.short	0x0018
        /*0034*/ 	.byte	0x00, 0xf0, 0x11, 0x00


	//----- nvinfo : EIATTR_KPARAM_INFO
	.align		4
.L_170:
        /*0038*/ 	.byte	0x04, 0x17
        /*003a*/ 	.short	(.L_172 - .L_171)
.L_171:
        /*003c*/ 	.word	0x00000000
        /*0040*/ 	.short	0x0002
        /*0042*/ 	.short	0x0010
        /*0044*/ 	.byte	0x00, 0xf0, 0x21, 0x00


	//----- nvinfo : EIATTR_KPARAM_INFO
	.align		4
.L_172:
        /*0048*/ 	.byte	0x04, 0x17
        /*004a*/ 	.short	(.L_174 - .L_173)
.L_173:
        /*004c*/ 	.word	0x00000000
        /*0050*/ 	.short	0x0001
        /*0052*/ 	.short	0x0008
        /*0054*/ 	.byte	0x00, 0xf5, 0x21, 0x00


	//----- nvinfo : EIATTR_KPARAM_INFO
	.align		4
.L_174:
        /*0058*/ 	.byte	0x04, 0x17
        /*005a*/ 	.short	(.L_176 - .L_175)
.L_175:
        /*005c*/ 	.word	0x00000000
        /*0060*/ 	.short	0x0000
        /*0062*/ 	.short	0x0000
        /*0064*/ 	.byte	0x00, 0xf5, 0x21, 0x00


	//----- nvinfo : EIATTR_SPARSE_MMA_MASK
	.align		4
.L_176:
        /*0068*/ 	.byte	0x03, 0x50
        /*006a*/ 	.short	0x0000


	//----- nvinfo : EIATTR_MAXREG_COUNT
	.align		4
        /*006c*/ 	.byte	0x03, 0x1b
        /*006e*/ 	.short	0x00ff


	//----- nvinfo : EIATTR_NUM_BARRIERS
	.align		4
        /*0070*/ 	.byte	0x02, 0x4c
        /*0072*/ 	.byte	0x01
	.zero		1


	//----- nvinfo : EIATTR_MERCURY_ISA_VERSION
	.align		4
        /*0074*/ 	.byte	0x03, 0x5f
        /*0076*/ 	.short	0x0101


	//----- nvinfo : EIATTR_VRC_CTA_INIT_COUNT
	.align		4
        /*0078*/ 	.byte	0x02, 0x4a
	.zero		1
	.zero		1


	//----- nvinfo : EIATTR_EXIT_INSTR_OFFSETS
	.align		4
        /*007c*/ 	.byte	0x04, 0x1c
        /*007e*/ 	.short	(.L_178 - .L_177)


	//   ....[0]....
.L_177:
        /*0080*/ 	.word	0x00000040


	//   ....[1]....
        /*0084*/ 	.word	0x00002ff0


	//----- nvinfo : EIATTR_MAX_THREADS
	.align		4
.L_178:
        /*0088*/ 	.byte	0x04, 0x05
        /*008a*/ 	.short	(.L_180 - .L_179)
.L_179:
        /*008c*/ 	.word	0x00000080
        /*0090*/ 	.word	0x00000001
        /*0094*/ 	.word	0x00000001


	//----- nvinfo : EIATTR_CRS_STACK_SIZE
	.align		4
.L_180:
        /*0098*/ 	.byte	0x04, 0x1e
        /*009a*/ 	.short	(.L_182 - .L_181)
.L_181:
        /*009c*/ 	.word	0x00000000


	//----- nvinfo : EIATTR_CBANK_PARAM_SIZE
	.align		4
.L_182:
        /*00a0*/ 	.byte	0x03, 0x19
        /*00a2*/ 	.short	0x0021


	//----- nvinfo : EIATTR_PARAM_CBANK
	.align		4
        /*00a4*/ 	.byte	0x04, 0x0a
        /*00a6*/ 	.short	(.L_184 - .L_183)
	.align		4
.L_183:
        /*00a8*/ 	.word	index@(.nv.constant0._ZN3cub18CUB_300001_SM_10006detail10radix_sort30DeviceRadixSortHistogramKernelINS1_5radix10policy_hubIccyE10Policy1000ELNS0_9SortOrderE0EcyNS1_21identity_decomposer_tEEEvPT2_PKT1_SA_iiT3_)
        /*00ac*/ 	.short	0x0380
        /*00ae*/ 	.short	0x0021


	//----- nvinfo : EIATTR_SW_WAR
	.align		4
.L_184:
        /*00b0*/ 	.byte	0x04, 0x36
        /*00b2*/ 	.short	(.L_186 - .L_185)
.L_185:
        /*00b4*/ 	.word	0x00000008
.L_186:


//--------------------- .nv.info._ZN3cub18CUB_300001_SM_10006detail10radix_sort31DeviceRadixSortSingleTileKernelINS1_5radix10policy_hubIccyE10Policy1000ELNS0_9SortOrderE0EccyNS1_21identity_decomposer_tEEEvPKT1_PSA_PKT2_PSE_T3_iiT4_ --------------------------
	.section	.nv.info._ZN3cub18CUB_300001_SM_10006detail10radix_sort31DeviceRadixSortSingleTileKernelINS1_5radix10policy_hubIccyE10Policy1000ELNS0_9SortOrderE0EccyNS1_21identity_decomposer_tEEEvPKT1_PSA_PKT2_PSE_T3_iiT4_,"",@"SHT_CUDA_INFO"
	.sectionflags	@""
	.align	4


	//----- nvinfo : EIATTR_CUDA_API_VERSION
	.align		4
        /*0000*/ 	.byte	0x04, 0x37
        /*0002*/ 	.short	(.L_188 - .L_187)
.L_187:
        /*0004*/ 	.word	0x00000082


	//----- nvinfo : EIATTR_KPARAM_INFO
	.align		4
.L_188:
        /*0008*/ 	.byte	0x04, 0x17
        /*000a*/ 	.short	(.L_190 - .L_189)
.L_189:
        /*000c*/ 	.word	0x00000000
        /*0010*/ 	.short	0x0007
        /*0012*/ 	.short	0x0030
        /*0014*/ 	.byte	0x00, 0xf0, 0x05, 0x00


	//----- nvinfo : EIATTR_KPARAM_INFO
	.align		4
.L_190:
        /*0018*/ 	.byte	0x04, 0x17
        /*001a*/ 	.short	(.L_192 - .L_191)
.L_191:
        /*001c*/ 	.word	0x00000000
        /*0020*/ 	.short	0x0006
        /*0022*/ 	.short	0x002c
        /*0024*/ 	.byte	0x00, 0xf0, 0x11, 0x00


	//----- nvinfo : EIATTR_KPARAM_INFO
	.align		4
.L_192:
        /*0028*/ 	.byte	0x04, 0x17
        /*002a*/ 	.short	(.L_194 - .L_193)
.L_193:
        /*002c*/ 	.word	0x00000000
        /*0030*/ 	.short	0x0005
        /*0032*/ 	.short	0x0028
        /*0034*/ 	.byte	0x00, 0xf0, 0x11, 0x00


	//----- nvinfo : EIATTR_KPARAM_INFO
	.align		4
.L_194:
        /*0038*/ 	.byte	0x04, 0x17
        /*003a*/ 	.short	(.L_196 - .L_195)
.L_195:
        /*003c*/ 	.word	0x00000000
        /*0040*/ 	.short	0x0004
        /*0042*/ 	.short	0x0020
        /*0044*/ 	.byte	0x00, 0xf0, 0x21, 0x00


	//----- nvinfo : EIATTR_KPARAM_INFO
	.align		4
.L_196:
        /*0048*/ 	.byte	0x04, 0x17
        /*004a*/ 	.short	(.L_198 - .L_197)
.L_197:
        /*004c*/ 	.word	0x00000000
        /*0050*/ 	.short	0x0003
        /*0052*/ 	.short	0x0018
        /*0054*/ 	.byte	0x00, 0xf5, 0x21, 0x00


	//----- nvinfo : EIATTR_KPARAM_INFO
	.align		4
.L_198:
        /*0058*/ 	.byte	0x04, 0x17
        /*005a*/ 	.short	(.L_200 - .L_199)
.L_199:
        /*005c*/ 	.word	0x00000000
        /*0060*/ 	.short	0x0002
        /*0062*/ 	.short	0x0010
        /*0064*/ 	.byte	0x00, 0xf5, 0x21, 0x00


	//----- nvinfo : EIATTR_KPARAM_INFO
	.align		4
.L_200:
        /*0068*/ 	.byte	0x04, 0x17
        /*006a*/ 	.short	(.L_202 - .L_201)
.L_201:
        /*006c*/ 	.word	0x00000000
        /*0070*/ 	.short	0x0001
        /*0072*/ 	.short	0x0008
        /*0074*/ 	.byte	0x00, 0xf5, 0x21, 0x00


	//----- nvinfo : EIATTR_KPARAM_INFO
	.align		4
.L_202:
        /*0078*/ 	.byte	0x04, 0x17
        /*007a*/ 	.short	(.L_204 - .L_203)
.L_203:
        /*007c*/ 	.word	0x00000000
        /*0080*/ 	.short	0x0000
        /*0082*/ 	.short	0x0000
        /*0084*/ 	.byte	0x00, 0xf5, 0x21, 0x00


	//----- nvinfo : EIATTR_SPARSE_MMA_MASK
	.align		4
.L_204:
        /*0088*/ 	.byte	0x03, 0x50
        /*008a*/ 	.short	0x0000


	//----- nvinfo : EIATTR_MAXREG_COUNT
	.align		4
        /*008c*/ 	.byte	0x03, 0x1b
        /*008e*/ 	.short	0x00ff


	//----- nvinfo : EIATTR_NUM_BARRIERS
	.align		4
        /*0090*/ 	.byte	0x02, 0x4c
        /*0092*/ 	.byte	0x01
	.zero		1


	//----- nvinfo : EIATTR_MERCURY_ISA_VERSION
	.align		4
        /*0094*/ 	.byte	0x03, 0x5f
        /*0096*/ 	.short	0x0101


	//----- nvinfo : EIATTR_COOP_GROUP_MASK_REGIDS
	.align		4
        /*0098*/ 	.byte	0x04, 0x29
        /*009a*/ 	.short	(.L_206 - .L_205)


	//   ....[0]....
.L_205:
        /*009c*/ 	.word	0xffffffff


	//   ....[1]....
        /*00a0*/ 	.word	0xffffffff


	//   ....[2]....
        /*00a4*/ 	.word	0xffffffff


	//   ....[3]....
        /*00a8*/ 	.word	0xffffffff


	//   ....[4]....
        /*00ac*/ 	.word	0xffffffff


	//----- nvinfo : EIATTR_COOP_GROUP_INSTR_OFFSETS
	.align		4
.L_206:
        /*00b0*/ 	.byte	0x04, 0x28
        /*00b2*/ 	.short	(.L_208 - .L_207)


	//   ....[0]....
.L_207:
        /*00b4*/ 	.word	0x00001d40


	//   ....[1]....
        /*00b8*/ 	.word	0x00001d60


	//   ....[2]....
        /*00bc*/ 	.word	0x00001d80


	//   ....[3]....
        /*00c0*/ 	.word	0x00001da0


	//   ....[4]....
        /*00c4*/ 	.word	0x00001dc0


	//----- nvinfo : EIATTR_VRC_CTA_INIT_COUNT
	.align		4
.L_208:
        /*00c8*/ 	.byte	0x02, 0x4a
	.zero		1
	.zero		1


	//----- nvinfo : EIATTR_EXIT_INSTR_OFFSETS
	.align		4
        /*00cc*/ 	.byte	0x04, 0x1c
        /*00ce*/ 	.short	(.L_210 - .L_209)


	//   ....[0]....
.L_209:
        /*00d0*/ 	.word	0x000036c0


	//   ....[1]....
        /*00d4*/ 	.word	0x00003710


	//----- nvinfo : EIATTR_MAX_THREADS
	.align		4
.L_210:
        /*00d8*/ 	.byte	0x04, 0x05
        /*00da*/ 	.short	(.L_212 - .L_211)
.L_211:
        /*00dc*/ 	.word	0x00000100
        /*00e0*/ 	.word	0x00000001
        /*00e4*/ 	.word	0x00000001


	//----- nvinfo : EIATTR_CBANK_PARAM_SIZE
	.align		4
.L_212:
        /*00e8*/ 	.byte	0x03, 0x19
        /*00ea*/ 	.short	0x0031


	//----- nvinfo : EIATTR_PARAM_CBANK
	.align		4
        /*00ec*/ 	.byte	0x04, 0x0a
        /*00ee*/ 	.short	(.L_214 - .L_213)
	.align		4
.L_213:
        /*00f0*/ 	.word	index@(.nv.constant0._ZN3cub18CUB_300001_SM_10006detail10radix_sort31DeviceRadixSortSingleTileKernelINS1_5radix10policy_hubIccyE10Policy1000ELNS0_9SortOrderE0EccyNS1_21identity_decomposer_tEEEvPKT1_PSA_PKT2_PSE_T3_iiT4_)
        /*00f4*/ 	.short	0x0380
        /*00f6*/ 	.short	0x0031


	//----- nvinfo : EIATTR_SW_WAR
	.align		4
.L_214:
        /*00f8*/ 	.byte	0x04, 0x36
        /*00fa*/ 	.short	(.L_216 - .L_215)
.L_215:
        /*00fc*/ 	.word	0x00000008
.L_216:


//--------------------- .nv.info._ZN3cub18CUB_300001_SM_10006detail10radix_sort29DeviceRadixSortOnesweepKernelINS1_5radix10policy_hubIciyE10Policy1000ELNS0_9SortOrderE0EciyiiNS1_21identity_decomposer_tEEEvPT5_SB_PT3_PKSC_PT1_PKSG_PT2_PKSK_T4_iiT6_ --------------------------
	.section	.nv.info._ZN3cub18CUB_300001_SM_10006detail10radix_sort29DeviceRadixSortOnesweepKernelINS1_5radix10policy_hubIciyE10Policy1000ELNS0_9SortOrderE0EciyiiNS1_21identity_decomposer_tEEEvPT5_SB_PT3_PKSC_PT1_PKSG_PT2_PKSK_T4_iiT6_,"",@"SHT_CUDA_INFO"
	.sectionflags	@""
	.align	4


	//----- nvinfo : EIATTR_CUDA_API_VERSION
	.align		4
        /*0000*/ 	.byte	0x04, 0x37
        /*0002*/ 	.short	(.L_218 - .L_217)
.L_217:
        /*0004*/ 	.word	0x00000082


	//----- nvinfo : EIATTR_KPARAM_INFO
	.align		4
.L_218:
        /*0008*/ 	.byte	0x04, 0x17
        /*000a*/ 	.short	(.L_220 - .L_219)
.L_219:
        /*000c*/ 	.word	0x00000000
        /*0010*/ 	.short	0x000b
        /*0012*/ 	.short	0x004c
        /*0014*/ 	.byte	0x00, 0xf0, 0x05, 0x00


	//----- nvinfo : EIATTR_KPARAM_INFO
	.align		4
.L_220:
        /*0018*/ 	.byte	0x04, 0x17
        /*001a*/ 	.short	(.L_222 - .L_221)
.L_221:
        /*001c*/ 	.word	0x00000000
        /*0020*/ 	.short	0x000a
        /*0022*/ 	.short	0x0048
        /*0024*/ 	.byte	0x00, 0xf0, 0x11, 0x00


	//----- nvinfo : EIATTR_KPARAM_INFO
	.align		4
.L_222:
        /*0028*/ 	.byte	0x04, 0x17
        /*002a*/ 	.short	(.L_224 - .L_223)
.L_223:
        /*002c*/ 	.word	0x00000000
        /*0030*/ 	.short	0x0009
        /*0032*/ 	.short	0x0044
        /*0034*/ 	.byte	0x00, 0xf0, 0x11, 0x00


	//----- nvinfo : EIATTR_KPARAM_INFO
	.align		4
.L_224:
        /*0038*/ 	.byte	0x04, 0x17
        /*003a*/ 	.short	(.L_226 - .L_225)
.L_225:
        /*003c*/ 	.word	0x00000000
        /*0040*/ 	.short	0x0008
        /*0042*/ 	.short	0x0040
        /*0044*/ 	.byte	0x00, 0xf0, 0x11, 0x00


	//----- nvinfo : EIATTR_KPARAM_INFO
	.align		4
.L_226:
        /*0048*/ 	.byte	0x04, 0x17
        /*004a*/ 	.short	(.L_228 - .L_227)
.L_227:
        /*004c*/ 	.word	0x00000000
        /*0050*/ 	.short	0x0007
        /*0052*/ 	.short	0x0038
        /*0054*/ 	.byte	0x00, 0xf5, 0x21, 0x00


	//----- nvinfo : EIATTR_KPARAM_INFO
	.align		4
.L_228:
        /*0058*/ 	.byte	0x04, 0x17
        /*005a*/ 	.short	(.L_230 - .L_229)
.L_229:
        /*005c*/ 	.word	0x00000000
        /*0060*/ 	.short	0x0006
        /*0062*/ 	.short	0x0030
        /*0064*/ 	.byte	0x00, 0xf5, 0x21, 0x00


	//----- nvinfo : EIATTR_KPARAM_INFO
	.align		4
.L_230:
        /*0068*/ 	.byte	0x04, 0x17
        /*006a*/ 	.short	(.L_232 - .L_231)
.L_231:
        /*006c*/ 	.word	0x00000000
        /*0070*/ 	.short	0x0005
        /*0072*/ 	.short	0x0028
        /*0074*/ 	.byte	0x00, 0xf5, 0x21, 0x00


	//----- nvinfo : EIATTR_KPARAM_INFO
	.align		4
.L_232:
        /*0078*/ 	.byte	0x04, 0x17
        /*007a*/ 	.short	(.L_234 - .L_233)
.L_233:
        /*007c*/ 	.word	0x00000000
        /*0080*/ 	.short	0x0004
        /*0082*/ 	.short	0x0020
        /*0084*/ 	.byte	0x00, 0xf5, 0x21, 0x00


	//----- nvinfo : EIATTR_KPARAM_INFO
	.align		4
.L_234:
        /*0088*/ 	.byte	0x04, 0x17
        /*008a*/ 	.short	(.L_236 - .L_235)
.L_235:
        /*008c*/ 	.word	0x00000000
        /*0090*/ 	.short	0x0003
        /*0092*/ 	.short	0x0018
        /*0094*/ 	.byte	0x00, 0xf5, 0x21, 0x00


	//----- nvinfo : EIATTR_KPARAM_INFO
	.align		4
.L_236:
        /*0098*/ 	.byte	0x04, 0x17
        /*009a*/ 	.short	(.L_238 - .L_237)
.L_237:
        /*009c*/ 	.word	0x00000000
        /*00a0*/ 	.short	0x0002
        /*00a2*/ 	.short	0x0010
        /*00a4*/ 	.byte	0x00, 0xf5, 0x21, 0x00


	//----- nvinfo : EIATTR_KPARAM_INFO
	.align		4
.L_238:
        /*00a8*/ 	.byte	0x04, 0x17
        /*00aa*/ 	.short	(.L_240 - .L_239)
.L_239:
        /*00ac*/ 	.word	0x00000000
        /*00b0*/ 	.short	0x0001
        /*00b2*/ 	.short	0x0008
        /*00b4*/ 	.byte	0x00, 0xf5, 0x21, 0x00


	//----- nvinfo : EIATTR_KPARAM_INFO
	.align		4
.L_240:
        /*00b8*/ 	.byte	0x04, 0x17
        /*00ba*/ 	.short	(.L_242 - .L_241)
.L_241:
        /*00bc*/ 	.word	0x00000000
        /*00c0*/ 	.short	0x0000
        /*00c2*/ 	.short	0x0000
        /*00c4*/ 	.byte	0x00, 0xf5, 0x21, 0x00


	//----- nvinfo : EIATTR_SPARSE_MMA_MASK
	.align		4
.L_242:
        /*00c8*/ 	.byte	0x03, 0x50
        /*00ca*/ 	.short	0x0000


	//----- nvinfo : EIATTR_MAXREG_COUNT
	.align		4
        /*00cc*/ 	.byte	0x03, 0x1b
        /*00ce*/ 	.short	0x00a8


	//----- nvinfo : EIATTR_NUM_BARRIERS
	.align		4
        /*00d0*/ 	.byte	0x02, 0x4c
        /*00d2*/ 	.byte	0x01
	.zero		1


	//----- nvinfo : EIATTR_MERCURY_ISA_VERSION
	.align		4
        /*00d4*/ 	.byte	0x03, 0x5f
        /*00d6*/ 	.short	0x0101


	//----- nvinfo : EIATTR_COOP_GROUP_MASK_REGIDS
	.align		4
        /*00d8*/ 	.byte	0x04, 0x29
        /*00da*/ 	.short	(.L_244 - .L_243)


	//   ....[0]....
.L_243:
        /*00dc*/ 	.word	0xffffffff


	//   ....[1]....
        /*00e0*/ 	.word	0x0500001c


	//   ....[2]....
        /*00e4*/ 	.word	0xffffffff


	//   ....[3]....
        /*00e8*/ 	.word	0xffffffff


	//   ....[4]....
        /*00ec*/ 	.word	0xffffffff


	//   ....[5]....
        /*00f0*/ 	.word	0xffffffff


	//   ....[6]....
        /*00f4*/ 	.word	0xffffffff


	//   ....[7]....
        /*00f8*/ 	.word	0xffffffff


	//   ....[8]....
        /*00fc*/ 	.word	0xffffffff


	//   ....[9]....
        /*0100*/ 	.word	0xffffffff


	//   ....[10]....
        /*0104*/ 	.word	0xffffffff


	//   ....[11]....
        /*0108*/ 	.word	0xffffffff


	//   ....[12]....
        /*010c*/ 	.word	0xffffffff


	//   ....[13]....
        /*0110*/ 	.word	0xffffffff


	//   ....[14]....
        /*0114*/ 	.word	0xffffffff


	//   ....[15]....
        /*0118*/ 	.word	0xffffffff


	//   ....[16]....
        /*011c*/ 	.word	0xffffffff


	//   ....[17]....
        /*0120*/ 	.word	0xffffffff


	//   ....[18]....
        /*0124*/ 	.word	0xffffffff


	//   ....[19]....
        /*0128*/ 	.word	0xffffffff


	//   ....[20]....
        /*012c*/ 	.word	0xffffffff


	//   ....[21]....
        /*0130*/ 	.word	0xffffffff


	//   ....[22]....
        /*0134*/ 	.word	0xffffffff


	//   ....[23]....
        /*0138*/ 	.word	0xffffffff


	//   ....[24]....
        /*013c*/ 	.word	0xffffffff


	//   ....[25]....
        /*0140*/ 	.word	0xffffffff


	//   ....[26]....
        /*0144*/ 	.word	0xffffffff


	//   ....[27]....
        /*0148*/ 	.word	0xffffffff


	//   ....[28]....
        /*014c*/ 	.word	0xffffffff


	//   ....[29]....
        /*0150*/ 	.word	0xffffffff


	//   ....[30]....
        /*0154*/ 	.word	0xffffffff


	//   ....[31]....
        /*0158*/ 	.word	0xffffffff


	//   ....[32]....
        /*015c*/ 	.word	0xffffffff


	//   ....[33]....
        /*0160*/ 	.word	0xffffffff


	//   ....[34]....
        /*0164*/ 	.word	0xffffffff


	//   ....[35]....
        /*0168*/ 	.word	0xffffffff


	//   ....[36]....
        /*016c*/ 	.word	0xffffffff


	//   ....[37]....
        /*0170*/ 	.word	0xffffffff


	//   ....[38]....
        /*0174*/ 	.word	0xffffffff


	//   ....[39]....
        /*0178*/ 	.word	0xffffffff


	//   ....[40]....
        /*017c*/ 	.word	0xffffffff


	//   ....[41]....
        /*0180*/ 	.word	0xffffffff


	//   ....[42]....
        /*0184*/ 	.word	0xffffffff


	//   ....[43]....
        /*0188*/ 	.word	0xffffffff


	//   ....[44]....
        /*018c*/ 	.word	0xffffffff


	//   ....[45]....
        /*0190*/ 	.word	0xffffffff


	//   ....[46]....
        /*0194*/ 	.word	0xffffffff


	//   ....[47]....
        /*0198*/ 	.word	0xffffffff


	//   ....[48]....
        /*019c*/ 	.word	0xffffffff


	//   ....[49]....
        /*01a0*/ 	.word	0xffffffff


	//   ....[50]....
        /*01a4*/ 	.word	0xffffffff


	//   ....[51]....
        /*01a8*/ 	.word	0xffffffff


	//   ....[52]....
        /*01ac*/ 	.word	0xffffffff


	//   ....[53]....
        /*01b0*/ 	.word	0xffffffff


	//   ....[54]....
        /*01b4*/ 	.word	0xffffffff


	//   ....[55]....
        /*01b8*/ 	.word	0xffffffff


	//   ....[56]....
        /*01bc*/ 	.word	0xffffffff


	//   ....[57]....
        /*01c0*/ 	.word	0xffffffff


	//   ....[58]....
        /*01c4*/ 	.word	0xffffffff


	//   ....[59]....
        /*01c8*/ 	.word	0xffffffff


	//   ....[60]....
        /*01cc*/ 	.word	0xffffffff


	//   ....[61]....
        /*01d0*/ 	.word	0xffffffff


	//   ....[62]....
        /*01d4*/ 	.word	0xffffffff


	//   ....[63]....
        /*01d8*/ 	.word	0xffffffff


	//   ....[64]....
        /*01dc*/ 	.word	0xffffffff


	//   ....[65]....
        /*01e0*/ 	.word	0xffffffff


	//   ....[66]....
        /*01e4*/ 	.word	0xffffffff


	//   ....[67]....
        /*01e8*/ 	.word	0xffffffff


	//   ....[68]....
        /*01ec*/ 	.word	0xffffffff


	//   ....[69]....
        /*01f0*/ 	.word	0xffffffff


	//   ....[70]....
        /*01f4*/ 	.word	0xffffffff


	//   ....[71]....
        /*01f8*/ 	.word	0xffffffff


	//   ....[72]....
        /*01fc*/ 	.word	0xffffffff


	//   ....[73]....
        /*0200*/ 	.word	0xffffffff


	//   ....[74]....
        /*0204*/ 	.word	0xffffffff


	//   ....[75]....
        /*0208*/ 	.word	0xffffffff


	//   ....[76]....
        /*020c*/ 	.word	0xffffffff


	//   ....[77]....
        /*0210*/ 	.word	0xffffffff


	//   ....[78]....
        /*0214*/ 	.word	0xffffffff


	//   ....[79]....
        /*0218*/ 	.word	0xffffffff


	//   ....[80]....
        /*021c*/ 	.word	0xffffffff


	//   ....[81]....
        /*0220*/ 	.word	0xffffffff


	//   ....[82]....
        /*0224*/ 	.word	0xffffffff


	//   ....[83]....
        /*0228*/ 	.word	0xffffffff


	//   ....[84]....
        /*022c*/ 	.word	0xffffffff


	//   ....[85]....
        /*0230*/ 	.word	0xffffffff


	//   ....[86]....
        /*0234*/ 	.word	0xffffffff


	//   ....[87]....
        /*0238*/ 	.word	0xffffffff


	//   ....[88]....
        /*023c*/ 	.word	0xffffffff


	//   ....[89]....
        /*0240*/ 	.word	0xffffffff


	//   ....[90]....
        /*0244*/ 	.word	0xffffffff


	//   ....[91]....
        /*0248*/ 	.word	0xffffffff


	//   ....[92]....
        /*024c*/ 	.word	0xffffffff


	//   ....[93]....
        /*0250*/ 	.word	0xffffffff


	//   ....[94]....
        /*0254*/ 	.word	0xffffffff


	//   ....[95]....
        /*0258*/ 	.word	0xffffffff


	//   ....[96]....
        /*025c*/ 	.word	0xffffffff


	//   ....[97]....
        /*0260*/ 	.word	0xffffffff


	//   ....[98]....
        /*0264*/ 	.word	0xffffffff


	//   ....[99]....
        /*0268*/ 	.word	0xffffffff


	//   ....[100]....
        /*026c*/ 	.word	0xffffffff


	//   ....[101]....
        /*0270*/ 	.word	0xffffffff


	//   ....[102]....
        /*0274*/ 	.word	0xffffffff


	//   ....[103]....
        /*0278*/ 	.word	0xffffffff


	//   ....[104]....
        /*027c*/ 	.word	0xffffffff


	//   ....[105]....
        /*0280*/ 	.word	0xffffffff


	//   ....[106]....
        /*0284*/ 	.word	0xffffffff


	//   ....[107]....
        /*0288*/ 	.word	0xffffffff


	//   ....[108]....
        /*028c*/ 	.word	0xffffffff


	//   ....[109]....
        /*0290*/ 	.word	0xffffffff


	//   ....[110]....
        /*0294*/ 	.word	0xffffffff


	//   ....[111]....
        /*0298*/ 	.word	0xffffffff


	//   ....[112]....
        /*029c*/ 	.word	0xffffffff


	//   ....[113]....
        /*02a0*/ 	.word	0xffffffff


	//   ....[114]....
        /*02a4*/ 	.word	0xffffffff


	//   ....[115]....
        /*02a8*/ 	.word	0xffffffff


	//   ....[116]....
        /*02ac*/ 	.word	0xffffffff


	//   ....[117]....
        /*02b0*/ 	.word	0xffffffff


	//   ....[118]....
        /*02b4*/ 	.word	0xffffffff


	//   ....[119]....
        /*02b8*/ 	.word	0xffffffff


	//   ....[120]....
        /*02bc*/ 	.word	0xffffffff


	//   ....[121]....
        /*02c0*/ 	.word	0xffffffff


	//   ....[122]....
        /*02c4*/ 	.word	0xffffffff


	//   ....[123]....
        /*02c8*/ 	.word	0xffffffff


	//   ....[124]....
        /*02cc*/ 	.word	0xffffffff


	//   ....[125]....
        /*02d0*/ 	.word	0xffffffff


	//   ....[126]....
        /*02d4*/ 	.word	0xffffffff


	//   ....[127]....
        /*02d8*/ 	.word	0xffffffff


	//   ....[128]....
        /*02dc*/ 	.word	0xffffffff


	//   ....[129]....
        /*02e0*/ 	.word	0xffffffff


	//   ....[130]....
        /*02e4*/ 	.word	0xffffffff


	//   ....[131]....
        /*02e8*/ 	.word	0xffffffff


	//   ....[132]....
        /*02ec*/ 	.word	0xffffffff


	//   ....[133]....
        /*02f0*/ 	.word	0xffffffff


	//   ....[134]....
        /*02f4*/ 	.word	0xffffffff


	//   ....[135]....
        /*02f8*/ 	.word	0xffffffff


	//   ....[136]....
        /*02fc*/ 	.word	0xffffffff


	//   ....[137]....
        /*0300*/ 	.word	0xffffffff


	//   ....[138]....
        /*0304*/ 	.word	0xffffffff


	//   ....[139]....
        /*0308*/ 	.word	0xffffffff


	//   ....[140]....
        /*030c*/ 	.word	0xffffffff


	//   ....[141]....
        /*0310*/ 	.word	0xffffffff


	//   ....[142]....
        /*0314*/ 	.word	0x05000008


	//   ....[143]....
        /*0318*/ 	.word	0xffffffff


	//   ....[144]....
        /*031c*/ 	.word	0xffffffff


	//   ....[145]....
        /*0320*/ 	.word	0xffffffff


	//   ....[146]....
        /*0324*/ 	.word	0xffffffff


	//   ....[147]....
        /*0328*/ 	.word	0xffffffff


	//   ....[148]....
        /*032c*/ 	.word	0xffffffff


	//   ....[149]....
        /*0330*/ 	.word	0xffffffff


	//   ....[150]....
        /*0334*/ 	.word	0xffffffff


	//   ....[151]....
        /*0338*/ 	.word	0xffffffff


	//   ....[152]....
        /*033c*/ 	.word	0xffffffff


	//   ....[153]....
        /*0340*/ 	.word	0xffffffff


	//   ....[154]....
        /*0344*/ 	.word	0xffffffff


	//   ....[155]....
        /*0348*/ 	.word	0xffffffff


	//   ....[156]....
        /*034c*/ 	.word	0xffffffff


	//   ....[157]....
        /*0350*/ 	.word	0xffffffff


	//   ....[158]....
        /*0354*/ 	.word	0xffffffff


	//   ....[159]....
        /*0358*/ 	.word	0xffffffff


	//   ....[160]....
        /*035c*/ 	.word	0xffffffff


	//   ....[161]....
        /*0360*/ 	.word	0xffffffff


	//   ....[162]....
        /*0364*/ 	.word	0xffffffff


	//   ....[163]....
        /*0368*/ 	.word	0xffffffff


	//   ....[164]....
        /*036c*/ 	.word	0xffffffff


	//   ....[165]....
        /*0370*/ 	.word	0xffffffff


	//   ....[166]....
        /*0374*/ 	.word	0xffffffff


	//   ....[167]....
        /*0378*/ 	.word	0xffffffff


	//   ....[168]....
        /*037c*/ 	.word	0xffffffff


	//   ....[169]....
        /*0380*/ 	.word	0xffffffff


	//   ....[170]....
        /*0384*/ 	.word	0xffffffff


	//   ....[171]....
        /*0388*/ 	.word	0xffffffff


	//   ....[172]....
        /*038c*/ 	.word	0xffffffff


	//   ....[173]....
        /*0390*/ 	.word	0xffffffff


	//   ....[174]....
        /*0394*/ 	.word	0xffffffff


	//   ....[175]....
        /*0398*/ 	.word	0xffffffff


	//   ....[176]....
        /*039c*/ 	.word	0xffffffff


	//   ....[177]....
        /*03a0*/ 	.word	0xffffffff


	//   ....[178]....
        /*03a4*/ 	.word	0xffffffff


	//   ....[179]....
        /*03a8*/ 	.word	0xffffffff


	//   ....[180]....
        /*03ac*/ 	.word	0xffffffff


	//   ....[181]....
        /*03b0*/ 	.word	0xffffffff


	//   ....[182]....
        /*03b4*/ 	.word	0xffffffff


	//   ....[183]....
        /*03b8*/ 	.word	0xffffffff


	//   ....[184]....
        /*03bc*/ 	.word	0xffffffff


	//   ....[185]....
        /*03c0*/ 	.word	0xffffffff


	//   ....[186]....
        /*03c4*/ 	.word	0xffffffff


	//   ....[187]....
        /*03c8*/ 	.word	0xffffffff


	//   ....[188]....
        /*03cc*/ 	.word	0xffffffff


	//   ....[189]....
        /*03d0*/ 	.word	0xffffffff


	//   ....[190]....
        /*03d4*/ 	.word	0xffffffff


	//   ....[191]....
        /*03d8*/ 	.word	0xffffffff


	//   ....[192]....
        /*03dc*/ 	.word	0xffffffff


	//   ....[193]....
        /*03e0*/ 	.word	0xffffffff


	//   ....[194]....
        /*03e4*/ 	.word	0xffffffff


	//   ....[195]....
        /*03e8*/ 	.word	0xffffffff


	//   ....[196]....
        /*03ec*/ 	.word	0xffffffff


	//   ....[197]....
        /*03f0*/ 	.word	0xffffffff


	//   ....[198]....
        /*03f4*/ 	.word	0xffffffff


	//   ....[199]....
        /*03f8*/ 	.word	0xffffffff


	//   ....[200]....
        /*03fc*/ 	.word	0xffffffff


	//   ....[201]....
        /*0400*/ 	.word	0xffffffff


	//   ....[202]....
        /*0404*/ 	.word	0xffffffff


	//   ....[203]....
        /*0408*/ 	.word	0x05000017


	//   ....[204]....
        /*040c*/ 	.word	0x05000017


	//   ....[205]....
        /*0410*/ 	.word	0x05000017


	//   ....[206]....
        /*0414*/ 	.word	0x05000017


	//   ....[207]....
        /*0418*/ 	.word	0x05000017


	//----- nvinfo : EIATTR_COOP_GROUP_INSTR_OFFSETS
	.align		4
.L_244:
        /*041c*/ 	.byte	0x04, 0x28
        /*041e*/ 	.short	(.L_246 - .L_245)


	//   ....[0]....
.L_245:
        /*0420*/ 	.word	0x00001130


	//   ....[1]....
        /*0424*/ 	.word	0x000018b0


	//   ....[2]....
        /*0428*/ 	.word	0x00002980


	//   ....[3]....
        /*042c*/ 	.word	0x000029a0


	//   ....[4]....
        /*0430*/ 	.word	0x000029c0


	//   ....[5]....
        /*0434*/ 	.word	0x000029e0


	//   ....[6]....
        /*0438*/ 	.word	0x00002a00


	//   ....[7]....
        /*043c*/ 	.word	0x00002ec0


	//   ....[8]....
        /*0440*/ 	.word	0x00002ed0


	//   ....[9]....
        /*0444*/ 	.word	0x00002ef0


	//   ....[10]....
        /*0448*/ 	.word	0x00002f10


	//   ....[11]....
        /*044c*/ 	.word	0x00002f60


	//   ....[12]....
        /*0450*/ 	.word	0x00002f90


	//   ....[13]....
        /*0454*/ 	.word	0x00002fd0


	//   ....[14]....
        /*0458*/ 	.word	0x00002ff0


	//   ....[15]....
        /*045c*/ 	.word	0x00003140


	//   ....[16]....
        /*0460*/ 	.word	0x000031a0


	//   ....[17]....
        /*0464*/ 	.word	0x000031b0


	//   ....[18]....
        /*0468*/ 	.word	0x000031d0


	//   ....[19]....
        /*046c*/ 	.word	0x00003210


	//   ....[20]....
        /*0470*/ 	.word	0x00003240


	//   ....[21]....
        /*0474*/ 	.word	0x00003280


	//   ....[22]....
        /*0478*/ 	.word	0x000032a0


	//   ....[23]....
        /*047c*/ 	.word	0x000032c0


	//   ....[24]....
        /*0480*/ 	.word	0x000033b0


	//   ....[25]....
        /*0484*/ 	.word	0x000033d0


	//   ....[26]....
        /*0488*/ 	.word	0x000033e0


	//   ....[27]....
        /*048c*/ 	.word	0x00003400


	//   ....[28]....
        /*0490*/ 	.word	0x00003440


	//   ....[29]....
        /*0494*/ 	.word	0x00003470


	//   ....[30]....
        /*0498*/ 	.word	0x000034b0


	//   ....[31]....
        /*049c*/ 	.word	0x000034d0


	//   ....[32]....
        /*04a0*/ 	.word	0x000034f0


	//   ....[33]....
        /*04a4*/ 	.word	0x00003620


	//   ....[34]....
        /*04a8*/ 	.word	0x00003670


	//   ....[35]....
        /*04ac*/ 	.word	0x00003680


	//   ....[36]....
        /*04b0*/ 	.word	0x000036a0


	//   ....[37]....
        /*04b4*/ 	.word	0x000036e0


	//   ....[38]....
        /*04b8*/ 	.word	0x00003710


	//   ....[39]....
        /*04bc*/ 	.word	0x00003750


	//   ....[40]....
        /*04c0*/ 	.word	0x00003770


	//   ....[41]....
        /*04c4*/ 	.word	0x00003790


	//   ....[42]....
        /*04c8*/ 	.word	0x00003890


	//   ....[43]....
        /*04cc*/ 	.word	0x000038b0


	//   ....[44]....
        /*04d0*/ 	.word	0x000038c0


	//   ....[45]....
        /*04d4*/ 	.word	0x000038e0


	//   ....[46]....
        /*04d8*/ 	.word	0x00003920


	//   ....[47]....
        /*04dc*/ 	.word	0x00003950


	//   ....[48]....
        /*04e0*/ 	.word	0x00003990


	//   ....[49]....
        /*04e4*/ 	.word	0x000039b0


	//   ....[50]....
        /*04e8*/ 	.word	0x000039d0


	//   ....[51]....
        /*04ec*/ 	.word	0x00003b00


	//   ....[52]....
        /*04f0*/ 	.word	0x00003b20


	//   ....[53]....
        /*04f4*/ 	.word	0x00003b30


	//   ....[54]....
        /*04f8*/ 	.word	0x00003b50


	//   ....[55]....
        /*04fc*/ 	.word	0x00003b90


	//   ....[56]....
        /*0500*/ 	.word	0x00003bc0


	//   ....[57]....
        /*0504*/ 	.word	0x00003c00


	//   ....[58]....
        /*0508*/ 	.word	0x00003c20


	//   ....[59]....
        /*050c*/ 	.word	0x00003c40


	//   ....[60]....
        /*0510*/ 	.word	0x00003d90


	//   ....[61]....
        /*0514*/ 	.word	0x00003da0


	//   ....[62]....
        /*0518*/ 	.word	0x00003dc0


	//   ....[63]....
        /*051c*/ 	.word	0x00003e00


	//   ....[64]....
        /*0520*/ 	.word	0x00003e30


	//   ....[65]....
        /*0524*/ 	.word	0x00003e70


	//   ....[66]....
        /*0528*/ 	.word	0x00003e90


	//   ....[67]....
        /*052c*/ 	.word	0x00003eb0


	//   ....[68]....
        /*0530*/ 	.word	0x00003f50


	//   ....[69]....
        /*0534*/ 	.word	0x00003fe0


	//   ....[70]....
        /*0538*/ 	.word	0x00004000


	//   ....[71]....
        /*053c*/ 	.word	0x00004010


	//   ....[72]....
        /*0540*/ 	.word	0x00004030


	//   ....[73]....
        /*0544*/ 	.word	0x00004070


	//   ....[74]....
        /*0548*/ 	.word	0x000040a0


	//   ....[75]....
        /*054c*/ 	.word	0x000040e0


	//   ....[76]....
        /*0550*/ 	.word	0x00004100


	//   ....[77]....
        /*0554*/ 	.word	0x00004120


	//   ....[78]....
        /*0558*/ 	.word	0x00004250


	//   ....[79]....
        /*055c*/ 	.word	0x00004270


	//   ....[80]....
        /*0560*/ 	.word	0x00004280


	//   ....[81]....
        /*0564*/ 	.word	0x000042b0


	//   ....[82]....
        /*0568*/ 	.word	0x000042e0


	//   ....[83]....
        /*056c*/ 	.word	0x00004330


	//   ....[84]....
        /*0570*/ 	.word	0x00004340


	//   ....[85]....
        /*0574*/ 	.word	0x00004380


	//   ....[86]....
        /*0578*/ 	.word	0x000043b0


	//   ....[87]....
        /*057c*/ 	.word	0x000044c0


	//   ....[88]....
        /*0580*/ 	.word	0x000044e0


	//   ....[89]....
        /*0584*/ 	.word	0x000044f0


	//   ....[90]....
        /*0588*/ 	.word	0x00004540


	//   ....[91]....
        /*058c*/ 	.word	0x00004570


	//   ....[92]....
        /*0590*/ 	.word	0x000045a0


	//   ....[93]....
        /*0594*/ 	.word	0x000045d0


	//   ....[94]....
        /*0598*/ 	.word	0x00004600


	//   ....[95]....
        /*059c*/ 	.word	0x00004630


	//   ....[96]....
        /*05a0*/ 	.word	0x00004750


	//   ....[97]....
        /*05a4*/ 	.word	0x00004770


	//   ....[98]....
        /*05a8*/ 	.word	0x00004790


	//   ....[99]....
        /*05ac*/ 	.word	0x000047e0


	//   ....[100]....
        /*05b0*/ 	.word	0x00004810


	//   ....[101]....
        /*05b4*/ 	.word	0x00004840


	//   ....[102]....
        /*05b8*/ 	.word	0x00004870


	//   ....[103]....
        /*05bc*/ 	.word	0x000048a0


	//   ....[104]....
        /*05c0*/ 	.word	0x000048d0


	//   ....[105]....
        /*05c4*/ 	.word	0x000049c0


	//   ....[106]....
        /*05c8*/ 	.word	0x00004a10


	//   ....[107]....
        /*05cc*/ 	.word	0x00004a20


	//   ....[108]....
        /*05d0*/ 	.word	0x00004a70


	//   ....[109]....
        /*05d4*/ 	.word	0x00004aa0


	//   ....[110]....
        /*05d8*/ 	.word	0x00004ad0


	//   ....[111]....
        /*05dc*/ 	.word	0x00004b00


	//   ....[112]....
        /*05e0*/ 	.word	0x00004b30


	//   ....[113]....
        /*05e4*/ 	.word	0x00004b60


	//   ....[114]....
        /*05e8*/ 	.word	0x00004c50


	//   ....[115]....
        /*05ec*/ 	.word	0x00004c90


	//   ....[116]....
        /*05f0*/ 	.word	0x00004ca0


	//   ....[117]....
        /*05f4*/ 	.word	0x00004cf0


	//   ....[118]....
        /*05f8*/ 	.word	0x00004d20


	//   ....[119]....
        /*05fc*/ 	.word	0x00004d50


	//   ....[120]....
        /*0600*/ 	.word	0x00004d80


	//   ....[121]....
        /*0604*/ 	.word	0x00004db0


	//   ....[122]....
        /*0608*/ 	.word	0x00004de0


	//   ....[123]....
        /*060c*/ 	.word	0x00004ee0


	//   ....[124]....
        /*0610*/ 	.word	0x00004f50


	//   ....[125]....
        /*0614*/ 	.word	0x00004f60


	//   ....[126]....
        /*0618*/ 	.word	0x00004fb0


	//   ....[127]....
        /*061c*/ 	.word	0x00004fe0


	//   ....[128]....
        /*0620*/ 	.word	0x00005010


	//   ....[129]....
        /*0624*/ 	.word	0x00005040


	//   ....[130]....
        /*0628*/ 	.word	0x00005070


	//   ....[131]....
        /*062c*/ 	.word	0x000050a0


	//   ....[132]....
        /*0630*/ 	.word	0x00005160


	//   ....[133]....
        /*0634*/ 	.word	0x00005180


	//   ....[134]....
        /*0638*/ 	.word	0x00005190


	//   ....[135]....
        /*063c*/ 	.word	0x000051c0


	//   ....[136]....
        /*0640*/ 	.word	0x000051e0


	//   ....[137]....
        /*0644*/ 	.word	0x00005230


	//   ....[138]....
        /*0648*/ 	.word	0x00005260


	//   ....[139]....
        /*064c*/ 	.word	0x000052a0


	//   ....[140]....
        /*0650*/ 	.word	0x000052d0


	//   ....[141]....
        /*0654*/ 	.word	0x00005400


	//   ....[142]....
        /*0658*/ 	.word	0x00005750


	//   ....[143]....
        /*065c*/ 	.word	0x00005a60


	//   ....[144]....
        /*0660*/ 	.word	0x00005b00


	//   ....[145]....
        /*0664*/ 	.word	0x00005ba0


	//   ....[146]....
        /*0668*/ 	.word	0x00005c40


	//   ....[147]....
        /*066c*/ 	.word	0x00005ce0


	//   ....[148]....
        /*0670*/ 	.word	0x00005d80


	//   ....[149]....
        /*0674*/ 	.word	0x00005e20


	//   ....[150]....
        /*0678*/ 	.word	0x00005ec0


	//   ....[151]....
        /*067c*/ 	.word	0x00005f60


	//   ....[152]....
        /*0680*/ 	.word	0x00006000


	//   ....[153]....
        /*0684*/ 	.word	0x000060a0


	//   ....[154]....
        /*0688*/ 	.word	0x00006140


	//   ....[155]....
        /*068c*/ 	.word	0x000061e0


	//   ....[156]....
        /*0690*/ 	.word	0x00006280


	//   ....[157]....
        /*0694*/ 	.word	0x00006320


	//   ....[158]....
        /*0698*/ 	.word	0x000064c0


	//   ....[159]....
        /*069c*/ 	.word	0x000065c0


	//   ....[160]....
        /*06a0*/ 	.word	0x000066c0


	//   ....[161]....
        /*06a4*/ 	.word	0x000067c0


	//   ....[162]....
        /*06a8*/ 	.word	0x000068c0


	//   ....[163]....
        /*06ac*/ 	.word	0x000069c0


	//   ....[164]....
        /*06b0*/ 	.word	0x00006ac0


	//   ....[165]....
        /*06b4*/ 	.word	0x00006bc0


	//   ....[166]....
        /*06b8*/ 	.word	0x00006cc0


	//   ....[167]....
        /*06bc*/ 	.word	0x00006dc0


	//   ....[168]....
        /*06c0*/ 	.word	0x00006eb0


	//   ....[169]....
        /*06c4*/ 	.word	0x00006f90


	//   ....[170]....
        /*06c8*/ 	.word	0x00007070


	//   ....[171]....
        /*06cc*/ 	.word	0x00007150


	//   ....[172]....
        /*06d0*/ 	.word	0x00007230


	//   ....[173]....
        /*06d4*/ 	.word	0x00007d90


	//   ....[174]....
        /*06d8*/ 	.word	0x00007e10


	//   ....[175]....
        /*06dc*/ 	.word	0x00007e90


	//   ....[176]....
        /*06e0*/ 	.word	0x00007f10


	//   ....[177]....
        /*06e4*/ 	.word	0x00007f90


	//   ....[178]....
        /*06e8*/ 	.word	0x00008010


	//   ....[179]....
        /*06ec*/ 	.word	0x00008090


	//   ....[180]....
        /*06f0*/ 	.word	0x00008110


	//   ....[181]....
        /*06f4*/ 	.word	0x00008190


	//   ....[182]....
        /*06f8*/ 	.word	0x00008210


	//   ....[183]....
        /*06fc*/ 	.word	0x00008290


	//   ....[184]....
        /*0700*/ 	.word	0x00008310


	//   ....[185]....
        /*0704*/ 	.word	0x00008390


	//   ....[186]....
        /*0708*/ 	.word	0x00008420


	//   ....[187]....
        /*070c*/ 	.word	0x000084a0


	//   ....[188]....
        /*0710*/ 	.word	0x00008680


	//   ....[189]....
        /*0714*/ 	.word	0x00008780


	//   ....[190]....
        /*0718*/ 	.word	0x00008880


	//   ....[191]....
        /*071c*/ 	.word	0x00008980


	//   ....[192]....
        /*0720*/ 	.word	0x00008a80


	//   ....[193]....
        /*0724*/ 	.word	0x00008b80


	//   ....[194]....
        /*0728*/ 	.word	0x00008c80


	//   ....[195]....
        /*072c*/ 	.word	0x00008d80


	//   ....[196]....
        /*0730*/ 	.word	0x00008e70


	//   ....[197]....
        /*0734*/ 	.word	0x00008f50


	//   ....[198]....
        /*0738*/ 	.word	0x00009030


	//   ....[199]....
        /*073c*/ 	.word	0x00009110


	//   ....[200]....
        /*0740*/ 	.word	0x000091f0


	//   ....[201]....
        /*0744*/ 	.word	0x000092e0


	//   ....[202]....
        /*0748*/ 	.word	0x00009380


	//   ....[203]....
        /*074c*/ 	.word	0x000093f0


	//   ....[204]....
        /*0750*/ 	.word	0x00009460


	//   ....[205]....
        /*0754*/ 	.word	0x000094d0


	//   ....[206]....
        /*0758*/ 	.word	0x00009540


	//   ....[207]....
        /*075c*/ 	.word	0x000095b0


	//----- nvinfo : EIATTR_VRC_CTA_INIT_COUNT
	.align		4
.L_246:
        /*0760*/ 	.byte	0x02, 0x4a
	.zero		1
	.zero		1


	//----- nvinfo : EIATTR_EXIT_INSTR_OFFSETS
	.align		4
        /*0764*/ 	.byte	0x04, 0x1c
        /*0766*/ 	.short	(.L_248 - .L_247)


	//   ....[0]....
.L_247:
        /*0768*/ 	.word	0x00002450


	//   ....[1]....
        /*076c*/ 	.word	0x00002770


	//   ....[2]....
        /*0770*/ 	.word	0x00002790


	//   ....[3]....
        /*0774*/ 	.word	0x000084b0


	//   ....[4]....
        /*0778*/ 	.word	0x00009390


	//----- nvinfo : EIATTR_MAX_THREADS
	.align		4
.L_248:
        /*077c*/ 	.byte	0x04, 0x05
        /*077e*/ 	.short	(.L_250 - .L_249)
.L_249:
        /*0780*/ 	.word	0x00000180
        /*0784*/ 	.word	0x00000001
        /*0788*/ 	.word	0x00000001


	//----- nvinfo : EIATTR_CRS_STACK_SIZE
	.align		4
.L_250:
        /*078c*/ 	.byte	0x04, 0x1e
        /*078e*/ 	.short	(.L_252 - .L_251)
.L_251:
        /*0790*/ 	.word	0x00000000


	//----- nvinfo : EIATTR_CBANK_PARAM_SIZE
	.align		4
.L_252:
        /*0794*/ 	.byte	0x03, 0x19
        /*0796*/ 	.short	0x004d


	//----- nvinfo : EIATTR_PARAM_CBANK
	.align		4
        /*0798*/ 	.byte	0x04, 0x0a
        /*079a*/ 	.short	(.L_254 - .L_253)
	.align		4
.L_253:
        /*079c*/ 	.word	index@(.nv.constant0._ZN3cub18CUB_300001_SM_10006detail10radix_sort29DeviceRadixSortOnesweepKernelINS1_5radix10policy_hubIciyE10Policy1000ELNS0_9SortOrderE0EciyiiNS1_21identity_decomposer_tEEEvPT5_SB_PT3_PKSC_PT1_PKSG_PT2_PKSK_T4_iiT6_)
        /*07a0*/ 	.short	0x0380
        /*07a2*/ 	.short	0x004d


	//----- nvinfo : EIATTR_SW_WAR
	.align		4
.L_254:
        /*07a4*/ 	.byte	0x04, 0x36
        /*07a6*/ 	.short	(.L_256 - .L_255)
.L_255:
        /*07a8*/ 	.word	0x00000008
.L_256:


//--------------------- .nv.info._ZN3cub18CUB_300001_SM_10006detail10radix_sort33DeviceRadixSortExclusiveSumKernelINS1_5radix10policy_hubIciyE10Policy1000EyEEvPT0_ --------------------------
	.section	.nv.info._ZN3cub18CUB_300001_SM_10006detail10radix_sort33DeviceRadixSortExclusiveSumKernelINS1_5radix10policy_hubIciyE10Policy1000EyEEvPT0_,"",@"SHT_CUDA_INFO"
	.sectionflags	@""
	.align	4


	//----- nvinfo : EIATTR_CUDA_API_VERSION
	.align		4
        /*0000*/ 	.byte	0x04, 0x37
        /*0002*/ 	.short	(.L_258 - .L_257)
.L_257:
        /*0004*/ 	.word	0x00000082


	//----- nvinfo : EIATTR_KPARAM_INFO
	.align		4
.L_258:
        /*0008*/ 	.byte	0x04, 0x17
        /*000a*/ 	.short	(.L_260 - .L_259)
.L_259:
        /*000c*/ 	.word	0x00000000
        /*0010*/ 	.short	0x0000
        /*0012*/ 	.short	0x0000
        /*0014*/ 	.byte	0x00, 0xf5, 0x21, 0x00


	//----- nvinfo : EIATTR_SPARSE_MMA_MASK
	.align		4
.L_260:
        /*0018*/ 	.byte	0x03, 0x50
        /*001a*/ 	.short	0x0000


	//----- nvinfo : EIATTR_MAXREG_COUNT
	.align		4
        /*001c*/ 	.byte	0x03, 0x1b
        /*001e*/ 	.short	0x00ff


	//----- nvinfo : EIATTR_NUM_BARRIERS
	.align		4
        /*0020*/ 	.byte	0x02, 0x4c
        /*0022*/ 	.byte	0x01
	.zero		1


	//----- nvinfo : EIATTR_MERCURY_ISA_VERSION
	.align		4
        /*0024*/ 	.byte	0x03, 0x5f
        /*0026*/ 	.short	0x0101


	//----- nvinfo : EIATTR_COOP_GROUP_MASK_REGIDS
	.align		4
        /*0028*/ 	.byte	0x04, 0x29
        /*002a*/ 	.short	(.L_262 - .L_261)


	//   ....[0]....
.L_261:
        /*002c*/ 	.word	0xffffffff


	//   ....[1]....
        /*0030*/ 	.word	0xffffffff


	//   ....[2]....
        /*0034*/ 	.word	0xffffffff


	//   ....[3]....
        /*0038*/ 	.word	0xffffffff


	//   ....[4]....
        /*003c*/ 	.word	0xffffffff


	//   ....[5]....
        /*0040*/ 	.word	0xffffffff


	//   ....[6]....
        /*0044*/ 	.word	0xffffffff


	//   ....[7]....
        /*0048*/ 	.word	0xffffffff


	//   ....[8]....
        /*004c*/ 	.word	0xffffffff


	//   ....[9]....
        /*0050*/ 	.word	0xffffffff


	//   ....[10]....
        /*0054*/ 	.word	0x05000015


	//   ....[11]....
        /*0058*/ 	.word	0x05000015


	//   ....[12]....
        /*005c*/ 	.word	0x05000015


	//   ....[13]....
        /*0060*/ 	.word	0x05000015


	//   ....[14]....
        /*0064*/ 	.word	0x05000015


	//   ....[15]....
        /*0068*/ 	.word	0x05000015


	//   ....[16]....
        /*006c*/ 	.word	0x05000015


	//   ....[17]....
        /*0070*/ 	.word	0x05000015


	//   ....[18]....
        /*0074*/ 	.word	0x05000015


	//   ....[19]....
        /*0078*/ 	.word	0x05000015


	//----- nvinfo : EIATTR_COOP_GROUP_INSTR_OFFSETS
	.align		4
.L_262:
        /*007c*/ 	.byte	0x04, 0x28
        /*007e*/ 	.short	(.L_264 - .L_263)


	//   ....[0]....
.L_263:
        /*0080*/ 	.word	0x00000250


	//   ....[1]....
        /*0084*/ 	.word	0x00000260


	//   ....[2]....
        /*0088*/ 	.word	0x000002a0


	//   ....[3]....
        /*008c*/ 	.word	0x000002c0


	//   ....[4]....
        /*0090*/ 	.word	0x00000310


	//   ....[5]....
        /*0094*/ 	.word	0x00000320


	//   ....[6]....
        /*0098*/ 	.word	0x00000360


	//   ....[7]....
        /*009c*/ 	.word	0x00000380


	//   ....[8]....
        /*00a0*/ 	.word	0x000003d0


	//   ....[9]....
        /*00a4*/ 	.word	0x000003e0


	//   ....[10]....
        /*00a8*/ 	.word	0x00000660


	//   ....[11]....
        /*00ac*/ 	.word	0x000006b0


	//   ....[12]....
        /*00b0*/ 	.word	0x00000740


	//   ....[13]....
        /*00b4*/ 	.word	0x00000790


	//   ....[14]....
        /*00b8*/ 	.word	0x00000820


	//   ....[15]....
        /*00bc*/ 	.word	0x00000870


	//   ....[16]....
        /*00c0*/ 	.word	0x00000900


	//   ....[17]....
        /*00c4*/ 	.word	0x00000950


	//   ....[18]....
        /*00c8*/ 	.word	0x000009e0


	//   ....[19]....
        /*00cc*/ 	.word	0x00000a30


	//----- nvinfo : EIATTR_VRC_CTA_INIT_COUNT
	.align		4
.L_264:
        /*00d0*/ 	.byte	0x02, 0x4a
	.zero		1
	.zero		1


	//----- nvinfo : EIATTR_EXIT_INSTR_OFFSETS
	.align		4
        /*00d4*/ 	.byte	0x04, 0x1c
        /*00d6*/ 	.short	(.L_266 - .L_265)


	//   ....[0]....
.L_265:
        /*00d8*/ 	.word	0x000005d0


	//   ....[1]....
        /*00dc*/ 	.word	0x00000600


	//----- nvinfo : EIATTR_CRS_STACK_SIZE
	.align		4
.L_266:
        /*00e0*/ 	.byte	0x04, 0x1e
        /*00e2*/ 	.short	(.L_268 - .L_267)
.L_267:
        /*00e4*/ 	.word	0x00000000


	//----- nvinfo : EIATTR_CBANK_PARAM_SIZE
	.align		4
.L_268:
        /*00e8*/ 	.byte	0x03, 0x19
        /*00ea*/ 	.short	0x0008


	//----- nvinfo : EIATTR_PARAM_CBANK
	.align		4
        /*00ec*/ 	.byte	0x04, 0x0a
        /*00ee*/ 	.short	(.L_270 - .L_269)
	.align		4
.L_269:
        /*00f0*/ 	.word	index@(.nv.constant0._ZN3cub18CUB_300001_SM_10006detail10radix_sort33DeviceRadixSortExclusiveSumKernelINS1_5radix10policy_hubIciyE10Policy1000EyEEvPT0_)
        /*00f4*/ 	.short	0x0380
        /*00f6*/ 	.short	0x0008


	//----- nvinfo : EIATTR_SW_WAR
	.align		4
.L_270:
        /*00f8*/ 	.byte	0x04, 0x36
        /*00fa*/ 	.short	(.L_272 - .L_271)
.L_271:
        /*00fc*/ 	.word	0x00000008
.L_272:


//--------------------- .nv.info._ZN3cub18CUB_300001_SM_10006detail10radix_sort30DeviceRadixSortHistogramKernelINS1_5radix10policy_hubIciyE10Policy1000ELNS0_9SortOrderE0EcyNS1_21identity_decomposer_tEEEvPT2_PKT1_SA_iiT3_ --------------------------
	.section	.nv.info._ZN3cub18CUB_300001_SM_10006detail10radix_sort30DeviceRadixSortHistogramKernelINS1_5radix10policy_hubIciyE10Policy1000ELNS0_9SortOrderE0EcyNS1_21identity_decomposer_tEEEvPT2_PKT1_SA_iiT3_,"",@"SHT_CUDA_INFO"
	.sectionflags	@""
	.align	4


	//----- nvinfo : EIATTR_CUDA_API_VERSION
	.align		4
        /*0000*/ 	.byte	0x04, 0x37
        /*0002*/ 	.short	(.L_274 - .L_273)
.L_273:
        /*0004*/ 	.word	0x00000082


	//----- nvinfo : EIATTR_KPARAM_INFO
	.align		4
.L_274:
        /*0008*/ 	.byte	0x04, 0x17
        /*000a*/ 	.short	(.L_276 - .L_275)
.L_275:
        /*000c*/ 	.word	0x00000000
        /*0010*/ 	.short	0x0005
        /*0012*/ 	.short	0x0020
        /*0014*/ 	.byte	0x00, 0xf0, 0x05, 0x00


	//----- nvinfo : EIATTR_KPARAM_INFO
	.align		4
.L_276:
        /*0018*/ 	.byte	0x04, 0x17
        /*001a*/ 	.short	(.L_278 - .L_277)
.L_277:
        /*001c*/ 	.word	0x00000000
        /*0020*/ 	.short	0x0004
        /*0022*/ 	.short	0x001c
        /*0024*/ 	.byte	0x00, 0xf0, 0x11, 0x00


	//----- nvinfo : EIATTR_KPARAM_INFO
	.align		4
.L_278:
        /*0028*/ 	.byte	0x04, 0x17
        /*002a*/ 	.short	(.L_280 - .L_279)
.L_279:
        /*002c*/ 	.word	0x00000000
        /*0030*/ 	.short	0x0003
        /*0032*/ 	.short	0x0018
        /*0034*/ 	.byte	0x00, 0xf0, 0x11, 0x00


	//----- nvinfo : EIATTR_KPARAM_INFO
	.align		4
.L_280:
        /*0038*/ 	.byte	0x04, 0x17
        /*003a*/ 	.short	(.L_282 - .L_281)
.L_281:
        /*003c*/ 	.word	0x00000000
        /*0040*/ 	.short	0x0002
        /*0042*/ 	.short	0x0010
        /*0044*/ 	.byte	0x00, 0xf0, 0x21, 0x00


	//----- nvinfo : EIATTR_KPARAM_INFO
	.align		4
.L_282:
        /*0048*/ 	.byte	0x04, 0x17
        /*004a*/ 	.short	(.L_284 - .L_283)
.L_283:
        /*004c*/ 	.word	0x00000000
        /*0050*/ 	.short	0x0001
        /*0052*/ 	.short	0x0008
        /*0054*/ 	.byte	0x00, 0xf5, 0x21, 0x00


	//----- nvinfo : EIATTR_KPARAM_INFO
	.align		4
.L_284:
        /*0058*/ 	.byte	0x04, 0x17
        /*005a*/ 	.short	(.L_286 - .L_285)
.L_285:
        /*005c*/ 	.word	0x00000000
        /*0060*/ 	.short	0x0000
        /*0062*/ 	.short	0x0000
        /*0064*/ 	.byte	0x00, 0xf5, 0x21, 0x00


	//----- nvinfo : EIATTR_SPARSE_MMA_MASK
	.align		4
.L_286:
        /*0068*/ 	.byte	0x03, 0x50
        /*006a*/ 	.short	0x0000


	//----- nvinfo : EIATTR_MAXREG_COUNT
	.align		4
        /*006c*/ 	.byte	0x03, 0x1b
        /*006e*/ 	.short	0x00ff


	//----- nvinfo : EIATTR_NUM_BARRIERS
	.align		4
        /*0070*/ 	.byte	0x02, 0x4c
        /*0072*/ 	.byte	0x01
	.zero		1


	//----- nvinfo : EIATTR_MERCURY_ISA_VERSION
	.align		4
        /*0074*/ 	.byte	0x03, 0x5f
        /*0076*/ 	.short	0x0101


	//----- nvinfo : EIATTR_VRC_CTA_INIT_COUNT
	.align		4
        /*0078*/ 	.byte	0x02, 0x4a
	.zero		1
	.zero		1


	//----- nvinfo : EIATTR_EXIT_INSTR_OFFSETS
	.align		4
        /*007c*/ 	.byte	0x04, 0x1c
        /*007e*/ 	.short	(.L_288 - .L_287)


	//   ....[0]....
.L_287:
        /*0080*/ 	.word	0x00000040


	//   ....[1]....
        /*0084*/ 	.word	0x00002ff0


	//----- nvinfo : EIATTR_MAX_THREADS
	.align		4
.L_288:
        /*0088*/ 	.byte	0x04, 0x05
        /*008a*/ 	.short	(.L_290 - .L_289)
.L_289:
        /*008c*/ 	.word	0x00000080
        /*0090*/ 	.word	0x00000001
        /*0094*/ 	.word	0x00000001


	//----- nvinfo : EIATTR_CRS_STACK_SIZE
	.align		4
.L_290:
        /*0098*/ 	.byte	0x04, 0x1e
        /*009a*/ 	.short	(.L_292 - .L_291)
.L_291:
        /*009c*/ 	.word	0x00000000


	//----- nvinfo : EIATTR_CBANK_PARAM_SIZE
	.align		4
.L_292:
        /*00a0*/ 	.byte	0x03, 0x19
        /*00a2*/ 	.short	0x0021


	//----- nvinfo : EIATTR_PARAM_CBANK
	.align		4
        /*00a4*/ 	.byte	0x04, 0x0a
        /*00a6*/ 	.short	(.L_294 - .L_293)
	.align		4
.L_293:
        /*00a8*/ 	.word	index@(.nv.constant0._ZN3cub18CUB_300001_SM_10006detail10radix_sort30DeviceRadixSortHistogramKernelINS1_5radix10policy_hubIciyE10Policy1000ELNS0_9SortOrderE0EcyNS1_21identity_decomposer_tEEEvPT2_PKT1_SA_iiT3_)
        /*00ac*/ 	.short	0x0380
        /*00ae*/ 	.short	0x0021


	//----- nvinfo : EIATTR_SW_WAR
	.align		4
.L_294:
        /*00b0*/ 	.byte	0x04, 0x36
        /*00b2*/ 	.short	(.L_296 - .L_295)
.L_295:
        /*00b4*/ 	.word	0x00000008
.L_296:


//--------------------- .nv.info._ZN3cub18CUB_300001_SM_10006detail10radix_sort31DeviceRadixSortSingleTileKernelINS1_5radix10policy_hubIciyE10Policy1000ELNS0_9SortOrderE0EciyNS1_21identity_decomposer_tEEEvPKT1_PSA_PKT2_PSE_T3_iiT4_ --------------------------
	.section	.nv.info._ZN3cub18CUB_300001_SM_10006detail10radix_sort31DeviceRadixSortSingleTileKernelINS1_5radix10policy_hubIciyE10Policy1000ELNS0_9SortOrderE0EciyNS1_21identity_decomposer_tEEEvPKT1_PSA_PKT2_PSE_T3_iiT4_,"",@"SHT_CUDA_INFO"
	.sectionflags	@""
	.align	4


	//----- nvinfo : EIATTR_CUDA_API_VERSION
	.align		4
        /*0000*/ 	.byte	0x04, 0x37
        /*0002*/ 	.short	(.L_298 - .L_297)
.L_297:
        /*0004*/ 	.word	0x00000082


	//----- nvinfo : EIATTR_KPARAM_INFO
	.align		4
.L_298:
        /*0008*/ 	.byte	0x04, 0x17
        /*000a*/ 	.short	(.L_300 - .L_299)
.L_299:
        /*000c*/ 	.word	0x00000000
        /*0010*/ 	.short	0x0007
        /*0012*/ 	.short	0x0030
        /*0014*/ 	.byte	0x00, 0xf0, 0x05, 0x00


	//----- nvinfo : EIATTR_KPARAM_INFO
	.align		4
.L_300:
        /*0018*/ 	.byte	0x04, 0x17
        /*001a*/ 	.short	(.L_302 - .L_301)
.L_301:
        /*001c*/ 	.word	0x00000000
        /*0020*/ 	.short	0x0006
        /*0022*/ 	.short	0x002c
        /*0024*/ 	.byte	0x00, 0xf0, 0x11, 0x00


	//----- nvinfo : EIATTR_KPARAM_INFO
	.align		4
.L_302:
        /*0028*/ 	.byte	0x04, 0x17
        /*002a*/ 	.short	(.L_304 - .L_303)
.L_303:
        /*002c*/ 	.word	0x00000000
        /*0030*/ 	.short	0x0005
        /*0032*/ 	.short	0x0028
        /*0034*/ 	.byte	0x00, 0xf0, 0x11, 0x00


	//----- nvinfo : EIATTR_KPARAM_INFO
	.align		4
.L_304:
        /*0038*/ 	.byte	0x04, 0x17
        /*003a*/ 	.short	(.L_306 - .L_305)
.L_305:
        /*003c*/ 	.word	0x00000000
        /*0040*/ 	.short	0x0004
        /*0042*/ 	.short	0x0020
        /*0044*/ 	.byte	0x00, 0xf0, 0x21, 0x00


	//----- nvinfo : EIATTR_KPARAM_INFO
	.align		4
.L_306:
        /*0048*/ 	.byte	0x04, 0x17
        /*004a*/ 	.short	(.L_308 - .L_307)
.L_307:
        /*004c*/ 	.word	0x00000000
        /*0050*/ 	.short	0x0003
        /*0052*/ 	.short	0x0018
        /*0054*/ 	.byte	0x00, 0xf5, 0x21, 0x00


	//----- nvinfo : EIATTR_KPARAM_INFO
	.align		4
.L_308:
        /*0058*/ 	.byte	0x04, 0x17
        /*005a*/ 	.short	(.L_310 - .L_309)
.L_309:
        /*005c*/ 	.word	0x00000000
        /*0060*/ 	.short	0x0002
        /*0062*/ 	.short	0x0010
        /*0064*/ 	.byte	0x00, 0xf5, 0x21, 0x00


	//----- nvinfo : EIATTR_KPARAM_INFO
	.align		4
.L_310:
        /*0068*/ 	.byte	0x04, 0x17
        /*006a*/ 	.short	(.L_312 - .L_311)
.L_311:
        /*006c*/ 	.word	0x00000000
        /*0070*/ 	.short	0x0001
        /*0072*/ 	.short	0x0008
        /*0074*/ 	.byte	0x00, 0xf5, 0x21, 0x00


	//----- nvinfo : EIATTR_KPARAM_INFO
	.align		4
.L_312:
        /*0078*/ 	.byte	0x04, 0x17
        /*007a*/ 	.short	(.L_314 - .L_313)
.L_313:
        /*007c*/ 	.word	0x00000000
        /*0080*/ 	.short	0x0000
        /*0082*/ 	.short	0x0000
        /*0084*/ 	.byte	0x00, 0xf5, 0x21, 0x00


	//----- nvinfo : EIATTR_SPARSE_MMA_MASK
	.align		4
.L_314:
        /*0088*/ 	.byte	0x03, 0x50
        /*008a*/ 	.short	0x0000


	//----- nvinfo : EIATTR_MAXREG_COUNT
	.align		4
        /*008c*/ 	.byte	0x03, 0x1b
        /*008e*/ 	.short	0x00ff


	//----- nvinfo : EIATTR_NUM_BARRIERS
	.align		4
        /*0090*/ 	.byte	0x02, 0x4c
        /*0092*/ 	.byte	0x01
	.zero		1


	//----- nvinfo : EIATTR_MERCURY_ISA_VERSION
	.align		4
        /*0094*/ 	.byte	0x03, 0x5f
        /*0096*/ 	.short	0x0101


	//----- nvinfo : EIATTR_COOP_GROUP_MASK_REGIDS
	.align		4
        /*0098*/ 	.byte	0x04, 0x29
        /*009a*/ 	.short	(.L_316 - .L_315)


	//   ....[0]....
.L_315:
        /*009c*/ 	.word	0xffffffff


	//   ....[1]....
        /*00a0*/ 	.word	0xffffffff


	//   ....[2]....
        /*00a4*/ 	.word	0xffffffff


	//   ....[3]....
        /*00a8*/ 	.word	0xffffffff


	//   ....[4]....
        /*00ac*/ 	.word	0xffffffff


	//----- nvinfo : EIATTR_COOP_GROUP_INSTR_OFFSETS
	.align		4
.L_316:
        /*00b0*/ 	.byte	0x04, 0x28
        /*00b2*/ 	.short	(.L_318 - .L_317)


	//   ....[0]....
.L_317:
        /*00b4*/ 	.word	0x00001d20


	//   ....[1]....
        /*00b8*/ 	.word	0x00001d40


	//   ....[2]....
        /*00bc*/ 	.word	0x00001d60


	//   ....[3]....
        /*00c0*/ 	.word	0x00001d80


	//   ....[4]....
        /*00c4*/ 	.word	0x00001da0


	//----- nvinfo : EIATTR_VRC_CTA_INIT_COUNT
	.align		4
.L_318:
        /*00c8*/ 	.byte	0x02, 0x4a
	.zero		1
	.zero		1


	//----- nvinfo : EIATTR_EXIT_INSTR_OFFSETS
	.align		4
        /*00cc*/ 	.byte	0x04, 0x1c
        /*00ce*/ 	.short	(.L_320 - .L_319)


	//   ....[0]....
.L_319:
        /*00d0*/ 	.word	0x00003b60


	//   ....[1]....
        /*00d4*/ 	.word	0x00003bb0


	//----- nvinfo : EIATTR_MAX_THREADS
	.align		4
.L_320:
        /*00d8*/ 	.byte	0x04, 0x05
        /*00da*/ 	.short	(.L_322 - .L_321)
.L_321:
        /*00dc*/ 	.word	0x00000100
        /*00e0*/ 	.word	0x00000001
        /*00e4*/ 	.word	0x00000001


	//----- nvinfo : EIATTR_CBANK_PARAM_SIZE
	.align		4
.L_322:
        /*00e8*/ 	.byte	0x03, 0x19
        /*00ea*/ 	.short	0x0031


	//----- nvinfo : EIATTR_PARAM_CBANK
	.align		4
        /*00ec*/ 	.byte	0x04, 0x0a
        /*00ee*/ 	.short	(.L_324 - .L_323)
	.align		4
.L_323:
        /*00f0*/ 	.word	index@(.nv.constant0._ZN3cub18CUB_300001_SM_10006detail10radix_sort31DeviceRadixSortSingleTileKernelINS1_5radix10policy_hubIciyE10Policy1000ELNS0_9SortOrderE0EciyNS1_21identity_decomposer_tEEEvPKT1_PSA_PKT2_PSE_T3_iiT4_)
        /*00f4*/ 	.short	0x0380
        /*00f6*/ 	.short	0x0031


	//----- nvinfo : EIATTR_SW_WAR
	.align		4
.L_324:
        /*00f8*/ 	.byte	0x04, 0x36
        /*00fa*/ 	.short	(.L_326 - .L_325)
.L_325:
        /*00fc*/ 	.word	0x00000008
.L_326:


//--------------------- .nv.info._ZN3cub18CUB_300001_SM_10006detail11EmptyKernelIvEEvv --------------------------
	.section	.nv.info._ZN3cub18CUB_300001_SM_10006detail11EmptyKernelIvEEvv,"",@"SHT_CUDA_INFO"
	.sectionflags	@""
	.align	4


	//----- nvinfo : EIATTR_CUDA_API_VERSION
	.align		4
        /*0000*/ 	.byte	0x04, 0x37
        /*0002*/ 	.short	(.L_328 - .L_327)
.L_327:
        /*0004*/ 	.word	0x00000082


	//----- nvinfo : EIATTR_SPARSE_MMA_MASK
	.align		4
.L_328:
        /*0008*/ 	.byte	0x03, 0x50
        /*000a*/ 	.short	0x0000


	//----- nvinfo : EIATTR_MAXREG_COUNT
	.align		4
        /*000c*/ 	.byte	0x03, 0x1b
        /*000e*/ 	.short	0x00ff


	//----- nvinfo : EIATTR_MERCURY_ISA_VERSION
	.align		4
        /*0010*/ 	.byte	0x03, 0x5f
        /*0012*/ 	.short	0x0101


	//----- nvinfo : EIATTR_VRC_CTA_INIT_COUNT
	.align		4
        /*0014*/ 	.byte	0x02, 0x4a
	.zero		1
	.zero		1


	//----- nvinfo : EIATTR_EXIT_INSTR_OFFSETS
	.align		4
        /*0018*/ 	.byte	0x04, 0x1c
        /*001a*/ 	.short	(.L_330 - .L_329)


	//   ....[0]....
.L_329:
        /*001c*/ 	.word	0x00000010


	//----- nvinfo : EIATTR_SW_WAR
	.align		4
.L_330:
        /*0020*/ 	.byte	0x04, 0x36
        /*0022*/ 	.short	(.L_332 - .L_331)
.L_331:
        /*0024*/ 	.word	0x00000008
.L_332:


//--------------------- .nv.info._Z6fnKernPcPiS_  --------------------------
	.section	.nv.info._Z6fnKernPcPiS_,"",@"SHT_CUDA_INFO"
	.sectionflags	@""
	.align	4


	//----- nvinfo : EIATTR_CUDA_API_VERSION
	.align		4
        /*0000*/ 	.byte	0x04, 0x37
        /*0002*/ 	.short	(.L_334 - .L_333)
.L_333:
        /*0004*/ 	.word	0x00000082


	//----- nvinfo : EIATTR_KPARAM_INFO
	.align		4
.L_334:
        /*0008*/ 	.byte	0x04, 0x17
        /*000a*/ 	.short	(.L_336 - .L_335)
.L_335:
        /*000c*/ 	.word	0x00000000
        /*0010*/ 	.short	0x0002
        /*0012*/ 	.short	0x0010
        /*0014*/ 	.byte	0x00, 0xf5, 0x21, 0x00


	//----- nvinfo : EIATTR_KPARAM_INFO
	.align		4
.L_336:
        /*0018*/ 	.byte	0x04, 0x17
        /*001a*/ 	.short	(.L_338 - .L_337)
.L_337:
        /*001c*/ 	.word	0x00000000
        /*0020*/ 	.short	0x0001
        /*0022*/ 	.short	0x0008
        /*0024*/ 	.byte	0x00, 0xf5, 0x21, 0x00


	//----- nvinfo : EIATTR_KPARAM_INFO
	.align		4
.L_338:
        /*0028*/ 	.byte	0x04, 0x17
        /*002a*/ 	.short	(.L_340 - .L_339)
.L_339:
        /*002c*/ 	.word	0x00000000
        /*0030*/ 	.short	0x0000
        /*0032*/ 	.short	0x0000
        /*0034*/ 	.byte	0x00, 0xf5, 0x21, 0x00


	//----- nvinfo : EIATTR_SPARSE_MMA_MASK
	.align		4
.L_340:
        /*0038*/ 	.byte	0x03, 0x50
        /*003a*/ 	.short	0x0000


	//----- nvinfo : EIATTR_MAXREG_COUNT
	.align		4
        /*003c*/ 	.byte	0x03, 0x1b
        /*003e*/ 	.short	0x00ff


	//----- nvinfo : EIATTR_MERCURY_ISA_VERSION
	.align		4
        /*0040*/ 	.byte	0x03, 0x5f
        /*0042*/ 	.short	0x0101


	//----- nvinfo : EIATTR_VRC_CTA_INIT_COUNT
	.align		4
        /*0044*/ 	.byte	0x02, 0x4a
	.zero		1
	.zero		1


	//----- nvinfo : EIATTR_EXIT_INSTR_OFFSETS
	.align		4
        /*0048*/ 	.byte	0x04, 0x1c
        /*004a*/ 	.short	(.L_342 - .L_341)


	//   ....[0]....
.L_341:
        /*004c*/ 	.word	0x000000e0


	//----- nvinfo : EIATTR_CBANK_PARAM_SIZE
	.align		4
.L_342:
        /*0050*/ 	.byte	0x03, 0x19
        /*0052*/ 	.short	0x0018


	//----- nvinfo : EIATTR_PARAM_CBANK
	.align		4
        /*0054*/ 	.byte	0x04, 0x0a
        /*0056*/ 	.short	(.L_344 - .L_343)
	.align		4
.L_343:
        /*0058*/ 	.word	index@(.nv.constant0._Z6fnKernPcPiS_)
        /*005c*/ 	.short	0x0380
        /*005e*/ 	.short	0x0018


	//----- nvinfo : EIATTR_SW_WAR
	.align		4
.L_344:
        /*0060*/ 	.byte	0x04, 0x36
        /*0062*/ 	.short	(.L_346 - .L_345)
.L_345:
        /*0064*/ 	.word	0x00000008
.L_346:


//--------------------- .nv.callgraph             --------------------------
	.section	.nv.callgraph,"",@"SHT_CUDA_CALLGRAPH"
	.align	4
	.sectionentsize	8
	.align		4
        /*0000*/ 	.word	0x00000000
	.align		4
        /*0004*/ 	.word	0xffffffff
	.align		4
        /*0008*/ 	.word	0x00000000
	.align		4
        /*000c*/ 	.word	0xfffffffe
	.align		4
        /*0010*/ 	.word	0x00000000
	.align		4
        /*0014*/ 	.word	0xfffffffd
	.align		4
        /*0018*/ 	.word	0x00000000
	.align		4
        /*001c*/ 	.word	0xfffffffc


//--------------------- .nv.constant4             --------------------------
	.section	.nv.constant4,"a",@progbits
	.align	8
	.align		8
.nv.constant4:
        /*0000*/ 	.dword	_ZN34_INTERNAL_2a0dd49b_4_k_cu_eba852164cuda3std3__45__cpo5beginE
	.align		8
        /*0008*/ 	.dword	_ZN34_INTERNAL_2a0dd49b_4_k_cu_eba852164cuda3std3__45__cpo3endE
	.align		8
        /*0010*/ 	.dword	_ZN34_INTERNAL_2a0dd49b_4_k_cu_eba852164cuda3std3__45__cpo6cbeginE
	.align		8
        /*0018*/ 	.dword	_ZN34_INTERNAL_2a0dd49b_4_k_cu_eba852164cuda3std3__45__cpo4cendE
	.align		8
        /*0020*/ 	.dword	_ZN34_INTERNAL_2a0dd49b_4_k_cu_eba852164cuda3std3__45__cpo6rbeginE
	.align		8
        /*0028*/ 	.dword	_ZN34_INTERNAL_2a0dd49b_4_k_cu_eba852164cuda3std3__45__cpo4rendE
	.align		8
        /*0030*/ 	.dword	_ZN34_INTERNAL_2a0dd49b_4_k_cu_eba852164cuda3std3__45__cpo7crbeginE
	.align		8
        /*0038*/ 	.dword	_ZN34_INTERNAL_2a0dd49b_4_k_cu_eba852164cuda3std3__45__cpo5crendE
	.align		8
        /*0040*/ 	.dword	_ZN34_INTERNAL_2a0dd49b_4_k_cu_eba852164cuda3std3__436_GLOBAL__N__2a0dd49b_4_k_cu_eba852166ignoreE
	.align		8
        /*0048*/ 	.dword	_ZN34_INTERNAL_2a0dd49b_4_k_cu_eba852164cuda3std3__419piecewise_constructE
	.align		8
        /*0050*/ 	.dword	_ZN34_INTERNAL_2a0dd49b_4_k_cu_eba852164cuda3std3__48in_placeE
	.align		8
        /*0058*/ 	.dword	_ZN34_INTERNAL_2a0dd49b_4_k_cu_eba852164cuda3std3__420unreachable_sentinelE
	.align		8
        /*0060*/ 	.dword	_ZN34_INTERNAL_2a0dd49b_4_k_cu_eba852164cuda3std3__47nulloptE
	.align		8
        /*0068*/ 	.dword	_ZN34_INTERNAL_2a0dd49b_4_k_cu_eba852164cuda3std3__48unexpectE
	.align		8
        /*0070*/ 	.dword	_ZN34_INTERNAL_2a0dd49b_4_k_cu_eba852164cuda3std6ranges3__45__cpo4swapE
	.align		8
        /*0078*/ 	.dword	_ZN34_INTERNAL_2a0dd49b_4_k_cu_eba852164cuda3std6ranges3__45__cpo9iter_moveE
	.align		8
        /*0080*/ 	.dword	_ZN34_INTERNAL_2a0dd49b_4_k_cu_eba852164cuda3std6ranges3__45__cpo5beginE
	.align		8
        /*0088*/ 	.dword	_ZN34_INTERNAL_2a0dd49b_4_k_cu_eba852164cuda3std6ranges3__45__cpo3endE
	.align		8
        /*0090*/ 	.dword	_ZN34_INTERNAL_2a0dd49b_4_k_cu_eba852164cuda3std6ranges3__45__cpo6cbeginE
	.align		8
        /*0098*/ 	.dword	_ZN34_INTERNAL_2a0dd49b_4_k_cu_eba852164cuda3std6ranges3__45__cpo4cendE
	.align		8
        /*00a0*/ 	.dword	_ZN34_INTERNAL_2a0dd49b_4_k_cu_eba852164cuda3std6ranges3__45__cpo7advanceE
	.align		8
        /*00a8*/ 	.dword	_ZN34_INTERNAL_2a0dd49b_4_k_cu_eba852164cuda3std6ranges3__45__cpo9iter_swapE
	.align		8
        /*00b0*/ 	.dword	_ZN34_INTERNAL_2a0dd49b_4_k_cu_eba852164cuda3std6ranges3__45__cpo4nextE
	.align		8
        /*00b8*/ 	.dword	_ZN34_INTERNAL_2a0dd49b_4_k_cu_eba852164cuda3std6ranges3__45__cpo4prevE
	.align		8
        /*00c0*/ 	.dword	_ZN34_INTERNAL_2a0dd49b_4_k_cu_eba852164cuda3std6ranges3__45__cpo4dataE
	.align		8
        /*00c8*/ 	.dword	_ZN34_INTERNAL_2a0dd49b_4_k_cu_eba852164cuda3std6ranges3__45__cpo5cdataE
	.align		8
        /*00d0*/ 	.dword	_ZN34_INTERNAL_2a0dd49b_4_k_cu_eba852164cuda3std6ranges3__45__cpo4sizeE
	.align		8
        /*00d8*/ 	.dword	_ZN34_INTERNAL_2a0dd49b_4_k_cu_eba852164cuda3std6ranges3__45__cpo5ssizeE
	.align		8
        /*00e0*/ 	.dword	_ZN34_INTERNAL_2a0dd49b_4_k_cu_eba852164cuda3std6ranges3__45__cpo8distanceE
	.align		8
        /*00e8*/ 	.dword	_ZN34_INTERNAL_2a0dd49b_4_k_cu_eba852166thrust24THRUST_300001_SM_1000_NS8cuda_cub3parE
	.align		8
        /*00f0*/ 	.dword	_ZN34_INTERNAL_2a0dd49b_4_k_cu_eba852166thrust24THRUST_300001_SM_1000_NS8cuda_cub10par_nosyncE
	.align		8
        /*00f8*/ 	.dword	_ZN34_INTERNAL_2a0dd49b_4_k_cu_eba852166thrust24THRUST_300001_SM_1000_NS6system6detail10sequential3seqE
	.align		8
        /*0100*/ 	.dword	_ZN34_INTERNAL_2a0dd49b_4_k_cu_eba852166thrust24THRUST_300001_SM_1000_NS6system3cpp3parE
	.align		8
        /*0108*/ 	.dword	_ZN34_INTERNAL_2a0dd49b_4_k_cu_eba852166thrust24THRUST_300001_SM_1000_NS12placeholders2_1E
	.align		8
        /*0110*/ 	.dword	_ZN34_INTERNAL_2a0dd49b_4_k_cu_eba852166thrust24THRUST_300001_SM_1000_NS12placeholders2_2E
	.align		8
        /*0118*/ 	.dword	_ZN34_INTERNAL_2a0dd49b_4_k_cu_eba852166thrust24THRUST_300001_SM_1000_NS12placeholders2_3E
	.align		8
        /*0120*/ 	.dword	_ZN34_INTERNAL_2a0dd49b_4_k_cu_eba852166thrust24THRUST_300001_SM_1000_NS12placeholders2_4E
	.align		8
        /*0128*/ 	.dword	_ZN34_INTERNAL_2a0dd49b_4_k_cu_eba852166thrust24THRUST_300001_SM_1000_NS12placeholders2_5E
	.align		8
        /*0130*/ 	.dword	_ZN34_INTERNAL_2a0dd49b_4_k_cu_eba852166thrust24THRUST_300001_SM_1000_NS12placeholders2_6E
	.align		8
        /*0138*/ 	.dword	_ZN34_INTERNAL_2a0dd49b_4_k_cu_eba852166thrust24THRUST_300001_SM_1000_NS12placeholders2_7E
	.align		8
        /*0140*/ 	.dword	_ZN34_INTERNAL_2a0dd49b_4_k_cu_eba852166thrust24THRUST_300001_SM_1000_NS12placeholders2_8E
	.align		8
        /*0148*/ 	.dword	_ZN34_INTERNAL_2a0dd49b_4_k_cu_eba852166thrust24THRUST_300001_SM_1000_NS12placeholders2_9E
	.align		8
        /*0150*/ 	.dword	_ZN34_INTERNAL_2a0dd49b_4_k_cu_eba852166thrust24THRUST_300001_SM_1000_NS12placeholders3_10E
	.align		8
        /*0158*/ 	.dword	_ZN34_INTERNAL_2a0dd49b_4_k_cu_eba852166thrust24THRUST_300001_SM_1000_NS3seqE
	.align		8
        /*0160*/ 	.dword	_ZN34_INTERNAL_2a0dd49b_4_k_cu_eba852166thrust24THRUST_300001_SM_1000_NS6deviceE


//--------------------- .text._ZN3cub18CUB_300001_SM_10006detail10radix_sort29DeviceRadixSortOnesweepKernelINS1_5radix10policy_hubIccyE10Policy1000ELNS0_9SortOrderE0EccyiiNS1_21identity_decomposer_tEEEvPT5_SB_PT3_PKSC_PT1_PKSG_PT2_PKSK_T4_iiT6_ --------------------------
	.section	.text._ZN3cub18CUB_300001_SM_10006detail10radix_sort29DeviceRadixSortOnesweepKernelINS1_5radix10policy_hubIccyE10Policy1000ELNS0_9SortOrderE0EccyiiNS1_21identity_decomposer_tEEEvPT5_SB_PT3_PKSC_PT1_PKSG_PT2_PKSK_T4_iiT6_,"ax",@progbits
	.align	128
        .global         _ZN3cub18CUB_300001_SM_10006detail10radix_sort29DeviceRadixSortOnesweepKernelINS1_5radix10policy_hubIccyE10Policy1000ELNS0_9SortOrderE0EccyiiNS1_21identity_decomposer_tEEEvPT5_SB_PT3_PKSC_PT1_PKSG_PT2_PKSK_T4_iiT6_
        .type           _ZN3cub18CUB_300001_SM_10006detail10radix_sort29DeviceRadixSortOnesweepKernelINS1_5radix10policy_hubIccyE10Policy1000ELNS0_9SortOrderE0EccyiiNS1_21identity_decomposer_tEEEvPT5_SB_PT3_PKSC_PT1_PKSG_PT2_PKSK_T4_iiT6_,@function
        .size           _ZN3cub18CUB_300001_SM_10006detail10radix_sort29DeviceRadixSortOnesweepKernelINS1_5radix10policy_hubIccyE10Policy1000ELNS0_9SortOrderE0EccyiiNS1_21identity_decomposer_tEEEvPT5_SB_PT3_PKSC_PT1_PKSG_PT2_PKSK_T4_iiT6_,(.L_x_479 - _ZN3cub18CUB_300001_SM_10006detail10radix_sort29DeviceRadixSortOnesweepKernelINS1_5radix10policy_hubIccyE10Policy1000ELNS0_9SortOrderE0EccyiiNS1_21identity_decomposer_tEEEvPT5_SB_PT3_PKSC_PT1_PKSG_PT2_PKSK_T4_iiT6_)
        .other          _ZN3cub18CUB_300001_SM_10006detail10radix_sort29DeviceRadixSortOnesweepKernelINS1_5radix10policy_hubIccyE10Policy1000ELNS0_9SortOrderE0EccyiiNS1_21identity_decomposer_tEEEvPT5_SB_PT3_PKSC_PT1_PKSG_PT2_PKSK_T4_iiT6_,@"STO_CUDA_ENTRY STV_DEFAULT"
_ZN3cub18CUB_300001_SM_10006detail10radix_sort29DeviceRadixSortOnesweepKernelINS1_5radix10policy_hubIccyE10Policy1000ELNS0_9SortOrderE0EccyiiNS1_21identity_decomposer_tEEEvPT5_SB_PT3_PKSC_PT1_PKSG_PT2_PKSK_T4_iiT6_:
.text._ZN3cub18CUB_300001_SM_10006detail10radix_sort29DeviceRadixSortOnesweepKernelINS1_5radix10policy_hubIccyE10Policy1000ELNS0_9SortOrderE0EccyiiNS1_21identity_decomposer_tEEEvPT5_SB_PT3_PKSC_PT1_PKSG_PT2_PKSK_T4_iiT6_:
[----:B------:R-:W0:Y:S01]  /*0000*/  LDC R1, c[0x0][0x37c] ;  /* 0x0000df00ff017b82 */ /* 0x000e220000000800 */
[----:B------:R-:W1:Y:S01]  /*0010*/  S2R R43, SR_TID.X ;  /* 0x00000000002b7919 */ /* 0x000e620000002100 */
[----:B------:R-:W-:Y:S01]  /*0020*/  MOV R2, 0x400 ;  /* 0x0000040000027802 */ /* 0x000fe20000000f00 */
[----:B------:R-:W2:Y:S01]  /*0030*/  LDCU.64 UR8, c[0x0][0x358] ;  /* 0x00006b00ff0877ac */ /* 0x000ea20008000a00 */
[----:B------:R-:W-:Y:S01]  /*0040*/  BSSY.RECONVERGENT B0, `(.L_x_0) ;  /* 0x000000d000007945 */ /* 0x000fe20003800200 */
[----:B------:R-:W3:Y:S01]  /*0050*/  S2R R3, SR_CgaCtaId ;  /* 0x0000000000037919 */ /* 0x000ee20000008800 */
[----:B0-----:R-:W-:Y:S01]  /*0060*/  VIADD R1, R1, 0xffffffe8 ;  /* 0xffffffe801017836 */ /* 0x001fe20000000000 */
[----:B-1----:R-:W-:Y:S02]  /*0070*/  ISETP.NE.AND P0, PT, R43, RZ, PT ;  /* 0x000000ff2b00720c */ /* 0x002fe40003f05270 */
[----:B---3--:R-:W-:-:S11]  /*0080*/  LEA R2, R3, R2, 0x18 ;  /* 0x0000000203027211 */ /* 0x008fd600078ec0ff */
[----:B--2---:R-:W-:Y:S05]  /*0090*/  @P0 BRA `(.L_x_1) ;  /* 0x00000000001c0947 */ /* 0x004fea0003800000 */
[----:B------:R-:W0:Y:S01]  /*00a0*/  LDC.64 R4, c[0x0][0x388] ;  /* 0x0000e200ff047b82 */ /* 0x000e220000000a00 */
[----:B------:R-:W-:-:S05]  /*00b0*/  IMAD.MOV.U32 R3, RZ, RZ, 0x1 ;  /* 0x00000001ff037424 */ /* 0x000fca00078e00ff */
[----:B0-----:R-:W2:Y:S02]  /*00c0*/  ATOMG.E.ADD.STRONG.GPU PT, R4, desc[UR8][R4.64], R3 ;  /* 0x80000003040479a8 */ /* 0x001ea400081ef108 */
[----:B------:R-:W0:Y:S01]  /*00d0*/  S2UR UR5, SR_CgaCtaId ;  /* 0x00000000000579c3 */ /* 0x000e220000008800 */
[----:B------:R-:W-:Y:S02]  /*00e0*/  UMOV UR4, 0x400 ;  /* 0x0000040000047882 */ /* 0x000fe40000000000 */
[----:B0-----:R-:W-:-:S09]  /*00f0*/  ULEA UR4, UR5, UR4, 0x18 ;  /* 0x0000000405047291 */ /* 0x001fd2000f8ec0ff */
[----:B--2---:R0:W-:Y:S03]  /*0100*/  STS [UR4+0x3aa0], R4 ;  /* 0x003aa004ff007988 */ /* 0x0041e60008000804 */
.L_x_1:
[----:B------:R-:W-:Y:S05]  /*0110*/  BSYNC.RECONVERGENT B0 ;  /* 0x0000000000007941 */ /* 0x000fea0003800200 */
.L_x_0:
[----:B------:R-:W-:Y:S01]  /*0120*/  BAR.SYNC.DEFER_BLOCKING 0x0 ;  /* 0x0000000000007b1d */ /* 0x000fe20000010000 */
[----:B------:R-:W-:-:S05]  /*0130*/  SHF.R.U32.HI R0, RZ, 0x5, R43 ;  /* 0x00000005ff007819 */ /* 0x000fca000001162b */
[----:B------:R-:W1:Y:S01]  /*0140*/  LDCU UR4, c[0x0][0x3c0] ;  /* 0x00007800ff0477ac */ /* 0x000e620008000800 */
[----:B------:R-:W2:Y:S01]  /*0150*/  S2R R26, SR_LANEID ;  /* 0x00000000001a7919 */ /* 0x000ea20000000000 */
[----:B------:R-:W3:Y:S02]  /*0160*/  LDS R3, [R2+0x3aa0] ;  /* 0x003aa00002037984 */ /* 0x000ee40000000800 */
[----:B---3--:R-:W-:-:S04]  /*0170*/  IMAD R59, R3, 0x1e00, RZ ;  /* 0x00001e00033b7824 */ /* 0x008fc800078e02ff */
[----:B------:R-:W-:Y:S01]  /*0180*/  VIADD R57, R59, 0x1e00 ;  /* 0x00001e003b397836 */ /* 0x000fe20000000000 */
[----:B------:R-:W-:-:S04]  /*0190*/  SHF.R.S32.HI R27, RZ, 0x1f, R59 ;  /* 0x0000001fff1b7819 */ /* 0x000fc8000001143b */
[----:B-1----:R-:W-:-:S13]  /*01a0*/  ISETP.GT.AND P0, PT, R57, UR4, PT ;  /* 0x0000000439007c0c */ /* 0x002fda000bf04270 */
[----:B--2---:R-:W-:Y:S05]  /*01b0*/  @P0 BRA `(.L_x_2) ;  /* 0x00000000006c0947 */ /* 0x004fea0003800000 */
[----:B------:R-:W1:Y:S01]  /*01c0*/  LDCU.64 UR4, c[0x0][0x3a8] ;  /* 0x00007500ff0477ac */ /* 0x000e620008000a00 */
[C---:B0-----:R-:W-:Y:S02]  /*01d0*/  LOP3.LUT R4, R43.reuse, 0x1f, RZ, 0xc0, !PT ;  /* 0x0000001f2b047812 */ /* 0x041fe400078ec0ff */
[----:B------:R-:W-:-:S05]  /*01e0*/  LOP3.LUT R5, R43, 0x3e0, RZ, 0xc0, !PT ;  /* 0x000003e02b057812 */ /* 0x000fca00078ec0ff */
[----:B------:R-:W-:-:S05]  /*01f0*/  IMAD R4, R5, 0x14, R4 ;  /* 0x0000001405047824 */ /* 0x000fca00078e0204 */
[----:B-1----:R-:W-:-:S04]  /*0200*/  IADD3 R16, P0, P1, R4, UR4, R59 ;  /* 0x0000000404107c10 */ /* 0x002fc8000f91e03b */
[----:B------:R-:W-:-:S05]  /*0210*/  IADD3.X R17, PT, PT, RZ, UR5, R27, P0, P1 ;  /* 0x00000005ff117c10 */ /* 0x000fca00087e241b */
[----:B------:R0:W5:Y:S04]  /*0220*/  LDG.E.U8 R55, desc[UR8][R16.64] ;  /* 0x0000000810377981 */ /* 0x000168000c1e1100 */
        /* <DEDUP_REMOVED lines=18> */
[----:B------:R0:W5:Y:S01]  /*0350*/  LDG.E.U8 R15, desc[UR8][R16.64+0x260] ;  /* 0x00026008100f7981 */ /* 0x000162000c1e1100 */
[----:B------:R-:W-:Y:S05]  /*0360*/  BRA `(.L_x_3) ;  /* 0x0000000400607947 */ /* 0x000fea0003800000 */
.L_x_2:
[----:B------:R-:W1:Y:S01]  /*0370*/  LDCU.64 UR6, c[0x0][0x3a8] ;  /* 0x00007500ff0677ac */ /* 0x000e620008000a00 */
[C---:B0-----:R-:W-:Y:S01]  /*0380*/  LOP3.LUT R4, R43.reuse, 0x1f, RZ, 0xc0, !PT ;  /* 0x0000001f2b047812 */ /* 0x041fe200078ec0ff */
[----:B------:R-:W-:Y:S01]  /*0390*/  IMAD.MOV.U32 R55, RZ, RZ, 0x7f ;  /* 0x0000007fff377424 */ /* 0x000fe200078e00ff */
[----:B------:R-:W-:Y:S01]  /*03a0*/  LOP3.LUT R5, R43, 0x3e0, RZ, 0xc0, !PT ;  /* 0x000003e02b057812 */ /* 0x000fe200078ec0ff */
[----:B------:R-:W-:Y:S01]  /*03b0*/  IMAD.MOV.U32 R53, RZ, RZ, 0x7f ;  /* 0x0000007fff357424 */ /* 0x000fe200078e00ff */
[----:B------:R-:W-:-:S03]  /*03c0*/  IADD3 R11, PT, PT, -R59, UR4, RZ ;  /* 0x000000043b0b7c10 */ /* 0x000fc6000fffe1ff */
[----:B------:R-:W-:Y:S02]  /*03d0*/  IMAD R4, R5, 0x14, R4 ;  /* 0x0000001405047824 */ /* 0x000fe400078e0204 */
[----:B------:R-:W-:Y:S02]  /*03e0*/  IMAD.MOV.U32 R5, RZ, RZ, 0x7f ;  /* 0x0000007fff057424 */ /* 0x000fe400078e00ff */
[C---:B------:R-:W-:Y:S01]  /*03f0*/  VIADD R6, R4.reuse, 0x20 ;  /* 0x0000002004067836 */ /* 0x040fe20000000000 */
[CC--:B------:R-:W-:Y:S01]  /*0400*/  ISETP.GE.AND P5, PT, R4.reuse, R11.reuse, PT ;  /* 0x0000000b0400720c */ /* 0x0c0fe20003fa6270 */
[C---:B------:R-:W-:Y:S02]  /*0410*/  VIADD R8, R4.reuse, 0x40 ;  /* 0x0000004004087836 */ /* 0x040fe40000000000 */
[----:B------:R-:W-:Y:S01]  /*0420*/  VIADD R10, R4, 0x60 ;  /* 0x00000060040a7836 */ /* 0x000fe20000000000 */
[-C--:B------:R-:W-:Y:S01]  /*0430*/  ISETP.GE.AND P4, PT, R6, R11.reuse, PT ;  /* 0x0000000b0600720c */ /* 0x080fe20003f86270 */
[C---:B------:R-:W-:Y:S01]  /*0440*/  VIADD R6, R4.reuse, 0xa0 ;  /* 0x000000a004067836 */ /* 0x040fe20000000000 */
[C---:B-1----:R-:W-:Y:S01]  /*0450*/  IADD3 R16, P0, P6, R4.reuse, UR6, R59 ;  /* 0x0000000604107c10 */ /* 0x042fe2000fe1e03b */
[----:B------:R-:W-:Y:S01]  /*0460*/  VIADD R12, R4, 0x80 ;  /* 0x00000080040c7836 */ /* 0x000fe20000000000 */
[----:B------:R-:W-:Y:S01]  /*0470*/  ISETP.GE.AND P3, PT, R8, R11, PT ;  /* 0x0000000b0800720c */ /* 0x000fe20003f66270 */
[----:B------:R-:W-:Y:S01]  /*0480*/  VIADD R8, R4, 0xc0 ;  /* 0x000000c004087836 */ /* 0x000fe20000000000 */
[----:B------:R-:W-:-:S02]  /*0490*/  IADD3.X R17, PT, PT, RZ, UR7, R27, P0, P6 ;  /* 0x00000007ff117c10 */ /* 0x000fc400087ec41b */
[-C--:B------:R-:W-:Y:S01]  /*04a0*/  ISETP.GE.AND P0, PT, R6, R11.reuse, PT ;  /* 0x0000000b0600720c */ /* 0x080fe20003f06270 */
[----:B------:R-:W-:Y:S01]  /*04b0*/  VIADD R6, R4, 0xe0 ;  /* 0x000000e004067836 */ /* 0x000fe20000000000 */
[-C--:B------:R-:W-:Y:S01]  /*04c0*/  ISETP.GE.AND P2, PT, R10, R11.reuse, PT ;  /* 0x0000000b0a00720c */ /* 0x080fe20003f46270 */
[----:B------:R1:W5:Y:S01]  /*04d0*/  @!P5 LDG.E.U8 R55, desc[UR8][R16.64] ;  /* 0x000000081037d981 */ /* 0x000362000c1e1100 */
[-C--:B------:R-:W-:Y:S02]  /*04e0*/  ISETP.GE.AND P1, PT, R12, R11.reuse, PT ;  /* 0x0000000b0c00720c */ /* 0x080fe40003f26270 */
[-C--:B------:R-:W-:Y:S01]  /*04f0*/  ISETP.GE.AND P5, PT, R6, R11.reuse, PT ;  /* 0x0000000b0600720c */ /* 0x080fe20003fa6270 */
[----:B------:R-:W-:Y:S01]  /*0500*/  VIADD R6, R4, 0x100 ;  /* 0x0000010004067836 */ /* 0x000fe20000000000 */
[----:B------:R-:W-:Y:S01]  /*0510*/  ISETP.GE.AND P6, PT, R8, R11, PT ;  /* 0x0000000b0800720c */ /* 0x000fe20003fc6270 */
[----:B------:R-:W-:Y:S01]  /*0520*/  IMAD.MOV.U32 R7, RZ, RZ, 0x7f ;  /* 0x0000007fff077424 */ /* 0x000fe200078e00ff */
[----:B------:R1:W5:Y:S01]  /*0530*/  @!P4 LDG.E.U8 R53, desc[UR8][R16.64+0x20] ;  /* 0x000020081035c981 */ /* 0x000362000c1e1100 */
[----:B------:R-:W-:-:S02]  /*0540*/  VIADD R8, R4, 0x120 ;  /* 0x0000012004087836 */ /* 0x000fc40000000000 */
[----:B------:R-:W-:Y:S01]  /*0550*/  IMAD.MOV.U32 R9, RZ, RZ, 0x7f ;  /* 0x0000007fff097424 */ /* 0x000fe200078e00ff */
[-C--:B------:R-:W-:Y:S01]  /*0560*/  ISETP.GE.AND P4, PT, R6, R11.reuse, PT ;  /* 0x0000000b0600720c */ /* 0x080fe20003f86270 */
[----:B------:R1:W5:Y:S01]  /*0570*/  @!P3 LDG.E.U8 R5, desc[UR8][R16.64+0x40] ;  /* 0x000040081005b981 */ /* 0x000362000c1e1100 */
[----:B------:R-:W-:Y:S02]  /*0580*/  PRMT R6, R7, 0x7610, R6 ;  /* 0x0000761007067816 */ /* 0x000fe40000000006 */
[-C--:B------:R-:W-:Y:S01]  /*0590*/  ISETP.GE.AND P3, PT, R8, R11.reuse, PT ;  /* 0x0000000b0800720c */ /* 0x080fe20003f66270 */
[C---:B------:R-:W-:Y:S01]  /*05a0*/  VIADD R8, R4.reuse, 0x140 ;  /* 0x0000014004087836 */ /* 0x040fe20000000000 */
[----:B------:R-:W-:Y:S01]  /*05b0*/  PRMT R7, R9, 0x7610, R7 ;  /* 0x0000761009077816 */ /* 0x000fe20000000007 */
[----:B------:R-:W-:Y:S01]  /*05c0*/  IMAD.MOV.U32 R12, RZ, RZ, 0x7f ;  /* 0x0000007fff0c7424 */ /* 0x000fe200078e00ff */
[----:B------:R1:W5:Y:S01]  /*05d0*/  @!P2 LDG.E.U8 R6, desc[UR8][R16.64+0x60] ;  /* 0x000060081006a981 */ /* 0x000362000c1e1100 */
[----:B------:R-:W-:Y:S01]  /*05e0*/  VIADD R10, R4, 0x160 ;  /* 0x00000160040a7836 */ /* 0x000fe20000000000 */
[----:B------:R-:W-:-:S02]  /*05f0*/  ISETP.GE.AND P2, PT, R8, R11, PT ;  /* 0x0000000b0800720c */ /* 0x000fc40003f46270 */
[----:B------:R-:W-:Y:S01]  /*0600*/  PRMT R8, R12, 0x7610, R8 ;  /* 0x000076100c087816 */ /* 0x000fe20000000008 */
[----:B------:R1:W5:Y:S01]  /*0610*/  @!P1 LDG.E.U8 R7, desc[UR8][R16.64+0x80] ;  /* 0x0000800810079981 */ /* 0x000362000c1e1100 */
[-C--:B------:R-:W-:Y:S01]  /*0620*/  ISETP.GE.AND P1, PT, R10, R11.reuse, PT ;  /* 0x0000000b0a00720c */ /* 0x080fe20003f26270 */
[----:B------:R-:W-:Y:S02]  /*0630*/  VIADD R10, R4, 0x180 ;  /* 0x00000180040a7836 */ /* 0x000fe40000000000 */
[----:B------:R-:W-:Y:S01]  /*0640*/  IMAD.MOV.U32 R49, RZ, RZ, 0x7f ;  /* 0x0000007fff317424 */ /* 0x000fe200078e00ff */
[----:B------:R1:W5:Y:S02]  /*0650*/  @!P0 LDG.E.U8 R8, desc[UR8][R16.64+0xa0] ;  /* 0x0000a00810088981 */ /* 0x000364000c1e1100 */
[-C--:B------:R-:W-:Y:S01]  /*0660*/  ISETP.GE.AND P0, PT, R10, R11.reuse, PT ;  /* 0x0000000b0a00720c */ /* 0x080fe20003f06270 */
[----:B------:R-:W-:Y:S02]  /*0670*/  VIADD R10, R4, 0x1c0 ;  /* 0x000001c0040a7836 */ /* 0x000fe40000000000 */
[----:B------:R-:W-:Y:S01]  /*0680*/  IMAD.MOV.U32 R51, RZ, RZ, 0x7f ;  /* 0x0000007fff337424 */ /* 0x000fe200078e00ff */
[----:B------:R1:W5:Y:S01]  /*0690*/  @!P5 LDG.E.U8 R49, desc[UR8][R16.64+0xe0] ;  /* 0x0000e0081031d981 */ /* 0x000362000c1e1100 */
[----:B------:R-:W-:Y:S01]  /*06a0*/  IMAD.MOV.U32 R33, RZ, RZ, 0x7f ;  /* 0x0000007fff217424 */ /* 0x000fe200078e00ff */
[----:B------:R-:W-:Y:S01]  /*06b0*/  ISETP.GE.AND P5, PT, R10, R11, PT ;  /* 0x0000000b0a00720c */ /* 0x000fe20003fa6270 */
[----:B------:R-:W-:-:S02]  /*06c0*/  VIADD R12, R4, 0x1a0 ;  /* 0x000001a0040c7836 */ /* 0x000fc40000000000 */
[----:B------:R-:W-:Y:S01]  /*06d0*/  VIADD R10, R4, 0x200 ;  /* 0x00000200040a7836 */ /* 0x000fe20000000000 */
[----:B------:R1:W5:Y:S01]  /*06e0*/  @!P6 LDG.E.U8 R51, desc[UR8][R16.64+0xc0] ;  /* 0x0000c0081033e981 */ /* 0x000362000c1e1100 */
[----:B------:R-:W-:Y:S01]  /*06f0*/  IMAD.MOV.U32 R48, RZ, RZ, 0x7f ;  /* 0x0000007fff307424 */ /* 0x000fe200078e00ff */
[-C--:B------:R-:W-:Y:S01]  /*0700*/  ISETP.GE.AND P6, PT, R12, R11.reuse, PT ;  /* 0x0000000b0c00720c */ /* 0x080fe20003fc6270 */
[----:B------:R-:W-:Y:S01]  /*0710*/  IMAD.MOV.U32 R32, RZ, RZ, 0x7f ;  /* 0x0000007fff207424 */ /* 0x000fe200078e00ff */
[----:B------:R1:W5:Y:S01]  /*0720*/  @!P3 LDG.E.U8 R33, desc[UR8][R16.64+0x120] ;  /* 0x000120081021b981 */ /* 0x000362000c1e1100 */
[-C--:B------:R-:W-:Y:S01]  /*0730*/  ISETP.GE.AND P3, PT, R10, R11.reuse, PT ;  /* 0x0000000b0a00720c */ /* 0x080fe20003f66270 */
[C---:B------:R-:W-:Y:S02]  /*0740*/  VIADD R12, R4.reuse, 0x1e0 ;  /* 0x000001e0040c7836 */ /* 0x040fe40000000000 */
[----:B------:R-:W-:Y:S01]  /*0750*/  VIADD R10, R4, 0x220 ;  /* 0x00000220040a7836 */ /* 0x000fe20000000000 */
[----:B------:R1:W5:Y:S01]  /*0760*/  @!P4 LDG.E.U8 R48, desc[UR8][R16.64+0x100] ;  /* 0x000100081030c981 */ /* 0x000362000c1e1100 */
[----:B------:R-:W-:Y:S01]  /*0770*/  IMAD.MOV.U32 R31, RZ, RZ, 0x7f ;  /* 0x0000007fff1f7424 */ /* 0x000fe200078e00ff */
[----:B------:R-:W-:-:S02]  /*0780*/  ISETP.GE.AND P4, PT, R12, R11, PT ;  /* 0x0000000b0c00720c */ /* 0x000fc40003f86270 */
[----:B------:R1:W5:Y:S01]  /*0790*/  @!P2 LDG.E.U8 R32, desc[UR8][R16.64+0x140] ;  /* 0x000140081020a981 */ /* 0x000362000c1e1100 */
[-C--:B------:R-:W-:Y:S01]  /*07a0*/  ISETP.GE.AND P2, PT, R10, R11.reuse, PT ;  /* 0x0000000b0a00720c */ /* 0x080fe20003f46270 */
[C---:B------:R-:W-:Y:S02]  /*07b0*/  VIADD R12, R4.reuse, 0x240 ;  /* 0x00000240040c7836 */ /* 0x040fe40000000000 */
[----:B------:R-:W-:Y:S01]  /*07c0*/  VIADD R10, R4, 0x260 ;  /* 0x00000260040a7836 */ /* 0x000fe20000000000 */
[----:B------:R1:W5:Y:S02]  /*07d0*/  @!P1 LDG.E.U8 R31, desc[UR8][R16.64+0x160] ;  /* 0x00016008101f9981 */ /* 0x000364000c1e1100 */
[-C--:B------:R-:W-:Y:S02]  /*07e0*/  ISETP.GE.AND P1, PT, R12, R11.reuse, PT ;  /* 0x0000000b0c00720c */ /* 0x080fe40003f26270 */
[----:B------:R1:W5:Y:S01]  /*07f0*/  @!P0 LDG.E.U8 R9, desc[UR8][R16.64+0x180] ;  /* 0x0001800810098981 */ /* 0x000362000c1e1100 */
[----:B------:R-:W-:Y:S01]  /*0800*/  ISETP.GE.AND P0, PT, R10, R11, PT ;  /* 0x0000000b0a00720c */ /* 0x000fe20003f06270 */
[----:B------:R-:W-:-:S02]  /*0810*/  IMAD.MOV.U32 R10, RZ, RZ, 0x7f ;  /* 0x0000007fff0a7424 */ /* 0x000fc400078e00ff */
[----:B------:R-:W-:Y:S02]  /*0820*/  IMAD.MOV.U32 R11, RZ, RZ, 0x7f ;  /* 0x0000007fff0b7424 */ /* 0x000fe400078e00ff */
[----:B------:R-:W-:Y:S02]  /*0830*/  IMAD.MOV.U32 R12, RZ, RZ, 0x7f ;  /* 0x0000007fff0c7424 */ /* 0x000fe400078e00ff */
[----:B------:R-:W-:Y:S01]  /*0840*/  IMAD.MOV.U32 R13, RZ, RZ, 0x7f ;  /* 0x0000007fff0d7424 */ /* 0x000fe200078e00ff */
[----:B------:R1:W5:Y:S01]  /*0850*/  @!P6 LDG.E.U8 R10, desc[UR8][R16.64+0x1a0] ;  /* 0x0001a008100ae981 */ /* 0x000362000c1e1100 */
[----:B------:R-:W-:Y:S02]  /*0860*/  IMAD.MOV.U32 R14, RZ, RZ, 0x7f ;  /* 0x0000007fff0e7424 */ /* 0x000fe400078e00ff */
[----:B------:R-:W-:Y:S01]  /*0870*/  IMAD.MOV.U32 R30, RZ, RZ, 0x7f ;  /* 0x0000007fff1e7424 */ /* 0x000fe200078e00ff */
[----:B------:R1:W5:Y:S01]  /*0880*/  @!P5 LDG.E.U8 R11, desc[UR8][R16.64+0x1c0] ;  /* 0x0001c008100bd981 */ /* 0x000362000c1e1100 */
[----:B------:R-:W-:-:S03]  /*0890*/  IMAD.MOV.U32 R15, RZ, RZ, 0x7f ;  /* 0x0000007fff0f7424 */ /* 0x000fc600078e00ff */
[----:B------:R1:W5:Y:S04]  /*08a0*/  @!P4 LDG.E.U8 R12, desc[UR8][R16.64+0x1e0] ;  /* 0x0001e008100cc981 */ /* 0x000368000c1e1100 */
[----:B------:R1:W5:Y:S04]  /*08b0*/  @!P3 LDG.E.U8 R13, desc[UR8][R16.64+0x200] ;  /* 0x00020008100db981 */ /* 0x000368000c1e1100 */
[----:B------:R1:W5:Y:S04]  /*08c0*/  @!P2 LDG.E.U8 R14, desc[UR8][R16.64+0x220] ;  /* 0x00022008100ea981 */ /* 0x000368000c1e1100 */
[----:B------:R1:W5:Y:S04]  /*08d0*/  @!P1 LDG.E.U8 R30, desc[UR8][R16.64+0x240] ;  /* 0x00024008101e9981 */ /* 0x000368000c1e1100 */
[----:B------:R1:W5:Y:S02]  /*08e0*/  @!P0 LDG.E.U8 R15, desc[UR8][R16.64+0x260] ;  /* 0x00026008100f8981 */ /* 0x000364000c1e1100 */
.L_x_3:
[----:B01----:R-:W-:Y:S01]  /*08f0*/  VIMNMX R16, PT, PT, R26, 0xe0, !PT ;  /* 0x000000e01a107848 */ /* 0x003fe20007fe0100 */
[----:B------:R-:W0:Y:S01]  /*0900*/  LDCU UR4, c[0x0][0x3c8] ;  /* 0x00007900ff0477ac */ /* 0x000e220008000800 */
[----:B------:R-:W-:Y:S01]  /*0910*/  IMAD.SHL.U32 R35, R0, 0x400, RZ ;  /* 0x0000040000237824 */ /* 0x000fe200078e00ff */
[----:B------:R-:W-:Y:S01]  /*0920*/  BSSY.RECONVERGENT B0, `(.L_x_4) ;  /* 0x0000032000007945 */ /* 0x000fe20003800200 */
[--C-:B------:R-:W-:Y:S01]  /*0930*/  IADD3 R0, PT, PT, R16, 0x1f, -R26.reuse ;  /* 0x0000001f10007810 */ /* 0x100fe20007ffe81a */
[----:B------:R-:W-:Y:S01]  /*0940*/  UMOV UR5, 0xffffffff ;  /* 0xffffffff00057882 */ /* 0x000fe20000000000 */
[----:B-----5:R-:W-:Y:S01]  /*0950*/  LOP3.LUT R16, R53, 0xff80, RZ, 0x3c, !PT ;  /* 0x0000ff8035107812 */ /* 0x020fe200078e3cff */
[----:B------:R-:W-:Y:S01]  /*0960*/  IMAD.MOV.U32 R38, RZ, RZ, R26 ;  /* 0x000000ffff267224 */ /* 0x000fe200078e001a */
[C---:B------:R-:W-:Y:S02]  /*0970*/  ISETP.GE.U32.AND P0, PT, R0.reuse, 0x1e0, PT ;  /* 0x000001e00000780c */ /* 0x040fe40003f06070 */
[----:B------:R-:W-:-:S02]  /*0980*/  LEA.HI R36, R0, 0x1, RZ, 0x1b ;  /* 0x0000000100247811 */ /* 0x000fc400078fd8ff */
[----:B------:R-:W-:Y:S02]  /*0990*/  LOP3.LUT R39, R6, 0xff80, RZ, 0x3c, !PT ;  /* 0x0000ff8006277812 */ /* 0x000fe400078e3cff */
[----:B------:R-:W-:Y:S02]  /*09a0*/  LOP3.LUT R40, R36, 0xf, RZ, 0xc0, !PT ;  /* 0x0000000f24287812 */ /* 0x000fe400078ec0ff */
[----:B------:R-:W-:Y:S02]  /*09b0*/  LOP3.LUT R17, R51, 0xff80, RZ, 0x3c, !PT ;  /* 0x0000ff8033117812 */ /* 0x000fe400078e3cff */
[----:B------:R-:W-:Y:S01]  /*09c0*/  LOP3.LUT R18, R49, 0xff80, RZ, 0x3c, !PT ;  /* 0x0000ff8031127812 */ /* 0x000fe200078e3cff */
[----:B0-----:R-:W-:Y:S01]  /*09d0*/  USHF.L.U32 UR4, UR5, UR4, URZ ;  /* 0x0000000405047299 */ /* 0x001fe200080006ff */
[----:B------:R-:W-:Y:S02]  /*09e0*/  LOP3.LUT R19, R48, 0xff80, RZ, 0x3c, !PT ;  /* 0x0000ff8030137812 */ /* 0x000fe400078e3cff */
[----:B------:R-:W-:-:S02]  /*09f0*/  LOP3.LUT R20, R33, 0xff80, RZ, 0x3c, !PT ;  /* 0x0000ff8021147812 */ /* 0x000fc400078e3cff */
[----:B------:R-:W-:Y:S02]  /*0a00*/  LOP3.LUT R21, R32, 0xff80, RZ, 0x3c, !PT ;  /* 0x0000ff8020157812 */ /* 0x000fe400078e3cff */
[----:B------:R-:W-:Y:S02]  /*0a10*/  LOP3.LUT R22, R31, 0xff80, RZ, 0x3c, !PT ;  /* 0x0000ff801f167812 */ /* 0x000fe400078e3cff */
[----:B------:R-:W-:Y:S02]  /*0a20*/  LOP3.LUT R29, R9, 0xff80, RZ, 0x3c, !PT ;  /* 0x0000ff80091d7812 */ /* 0x000fe400078e3cff */
[----:B------:R-:W-:Y:S02]  /*0a30*/  ISETP.NE.AND P1, PT, R40, RZ, PT ;  /* 0x000000ff2800720c */ /* 0x000fe40003f25270 */
[----:B------:R-:W-:Y:S02]  /*0a40*/  LOP3.LUT R28, R10, 0xff80, RZ, 0x3c, !PT ;  /* 0x0000ff800a1c7812 */ /* 0x000fe400078e3cff */
[----:B------:R-:W-:-:S02]  /*0a50*/  LOP3.LUT R34, R11, 0xff80, RZ, 0x3c, !PT ;  /* 0x0000ff800b227812 */ /* 0x000fc400078e3cff */
[----:B------:R-:W-:Y:S02]  /*0a60*/  LOP3.LUT R0, R12, 0xff80, RZ, 0x3c, !PT ;  /* 0x0000ff800c007812 */ /* 0x000fe400078e3cff */
[----:B------:R-:W-:Y:S02]  /*0a70*/  LOP3.LUT R25, R13, 0xff80, RZ, 0x3c, !PT ;  /* 0x0000ff800d197812 */ /* 0x000fe400078e3cff */
[----:B------:R-:W-:Y:S01]  /*0a80*/  LOP3.LUT R24, R14, 0xff80, RZ, 0x3c, !PT ;  /* 0x0000ff800e187812 */ /* 0x000fe200078e3cff */
[----:B------:R-:W-:Y:S06]  /*0a90*/  @!P0 BRA `(.L_x_5) ;  /* 0x0000000000688947 */ /* 0x000fec0003800000 */
[----:B------:R-:W-:Y:S01]  /*0aa0*/  IMAD R37, R26, 0x4, R35 ;  /* 0x000000041a257824 */ /* 0x000fe200078e0223 */
[----:B------:R-:W-:Y:S01]  /*0ab0*/  LOP3.LUT R23, R36, 0xffffff0, RZ, 0xc0, !PT ;  /* 0x0ffffff024177812 */ /* 0x000fe200078ec0ff */
[----:B------:R-:W-:-:S03]  /*0ac0*/  IMAD.MOV.U32 R38, RZ, RZ, R26 ;  /* 0x000000ffff267224 */ /* 0x000fc600078e001a */
[----:B------:R-:W-:Y:S01]  /*0ad0*/  IADD3 R37, PT, PT, R37, 0x400, R2 ;  /* 0x0000040025257810 */ /* 0x000fe20007ffe002 */
[----:B------:R-:W-:-:S07]  /*0ae0*/  IMAD.MOV R23, RZ, RZ, -R23 ;  /* 0x000000ffff177224 */ /* 0x000fce00078e0a17 */
.L_x_6:
[----:B------:R-:W-:Y:S01]  /*0af0*/  VIADD R23, R23, 0x10 ;  /* 0x0000001017177836 */ /* 0x000fe20000000000 */
[----:B------:R-:W-:Y:S01]  /*0b00*/  STS [R37+-0x400], RZ ;  /* 0xfffc00ff25007388 */ /* 0x000fe20000000800 */
[----:B------:R-:W-:-:S03]  /*0b10*/  VIADD R38, R38, 0x200 ;  /* 0x0000020026267836 */ /* 0x000fc60000000000 */
[----:B------:R-:W-:Y:S01]  /*0b20*/  ISETP.NE.AND P0, PT, R23, RZ, PT ;  /* 0x000000ff1700720c */ /* 0x000fe20003f05270 */
[----:B------:R-:W-:Y:S04]  /*0b30*/  STS [R37+-0x380], RZ ;  /* 0xfffc80ff25007388 */ /* 0x000fe80000000800 */
[----:B------:R-:W-:Y:S04]  /*0b40*/  STS [R37+-0x300], RZ ;  /* 0xfffd00ff25007388 */ /* 0x000fe80000000800 */
[----:B------:R-:W-:Y:S04]  /*0b50*/  STS [R37+-0x280], RZ ;  /* 0xfffd80ff25007388 */ /* 0x000fe80000000800 */
[----:B------:R-:W-:Y:S04]  /*0b60*/  STS [R37+-0x200], RZ ;  /* 0xfffe00ff25007388 */ /* 0x000fe80000000800 */
[----:B------:R-:W-:Y:S04]  /*0b70*/  STS [R37+-0x180], RZ ;  /* 0xfffe80ff25007388 */ /* 0x000fe80000000800 */
[----:B------:R-:W-:Y:S04]  /*0b80*/  STS [R37+-0x100], RZ ;  /* 0xffff00ff25007388 */ /* 0x000fe80000000800 */
[----:B------:R-:W-:Y:S04]  /*0b90*/  STS [R37+-0x80], RZ ;  /* 0xffff80ff25007388 */ /* 0x000fe80000000800 */
[----:B------:R-:W-:Y:S04]  /*0ba0*/  STS [R37], RZ ;  /* 0x000000ff25007388 */ /* 0x000fe80000000800 */
[----:B------:R-:W-:Y:S04]  /*0bb0*/  STS [R37+0x80], RZ ;  /* 0x000080ff25007388 */ /* 0x000fe80000000800 */
[----:B------:R-:W-:Y:S04]  /*0bc0*/  STS [R37+0x100], RZ ;  /* 0x000100ff25007388 */ /* 0x000fe80000000800 */
[----:B------:R-:W-:Y:S04]  /*0bd0*/  STS [R37+0x180], RZ ;  /* 0x000180ff25007388 */ /* 0x000fe80000000800 */
[----:B------:R-:W-:Y:S04]  /*0be0*/  STS [R37+0x200], RZ ;  /* 0x000200ff25007388 */ /* 0x000fe80000000800 */
[----:B------:R-:W-:Y:S04]  /*0bf0*/  STS [R37+0x280], RZ ;  /* 0x000280ff25007388 */ /* 0x000fe80000000800 */
[----:B------:R-:W-:Y:S04]  /*0c00*/  STS [R37+0x300], RZ ;  /* 0x000300ff25007388 */ /* 0x000fe80000000800 */
[----:B------:R0:W-:Y:S02]  /*0c10*/  STS [R37+0x380], RZ ;  /* 0x000380ff25007388 */ /* 0x0001e40000000800 */
[----:B0-----:R-:W-:Y:S01]  /*0c20*/  VIADD R37, R37, 0x800 ;  /* 0x0000080025257836 */ /* 0x001fe20000000000 */
[----:B------:R-:W-:Y:S06]  /*0c30*/  @P0 BRA `(.L_x_6) ;  /* 0xfffffffc00ac0947 */ /* 0x000fec000383ffff */
.L_x_5:
[----:B------:R-:W-:Y:S05]  /*0c40*/  BSYNC.RECONVERGENT B0 ;  /* 0x0000000000007941 */ /* 0x000fea0003800200 */
.L_x_4:
[----:B------:R-:W-:Y:S01]  /*0c50*/  BSSY.RECONVERGENT B0, `(.L_x_7) ;  /* 0x0000027000007945 */ /* 0x000fe20003800200 */
[----:B------:R-:W-:Y:S01]  /*0c60*/  LOP3.LUT R26, R15, 0xff80, RZ, 0x3c, !PT ;  /* 0x0000ff800f1a7812 */ /* 0x000fe200078e3cff */
[----:B------:R-:W-:Y:S02]  /*0c70*/  IMAD.IADD R23, R2, 0x1, R35 ;  /* 0x0000000102177824 */ /* 0x000fe400078e0223 */
[----:B------:R-:W-:Y:S05]  /*0c80*/  @!P1 BRA `(.L_x_8) ;  /* 0x00000000008c9947 */ /* 0x000fea0003800000 */
[----:B------:R-:W-:Y:S01]  /*0c90*/  ISETP.GE.U32.AND P0, PT, R40, 0x8, PT ;  /* 0x000000082800780c */ /* 0x000fe20003f06070 */
[----:B------:R-:W-:Y:S01]  /*0ca0*/  BSSY.RECONVERGENT B1, `(.L_x_9) ;  /* 0x000000e000017945 */ /* 0x000fe20003800200 */
[----:B------:R-:W-:-:S04]  /*0cb0*/  LOP3.LUT R41, R36, 0x7, RZ, 0xc0, !PT ;  /* 0x0000000724297812 */ /* 0x000fc800078ec0ff */
[----:B------:R-:W-:-:S07]  /*0cc0*/  ISETP.NE.AND P1, PT, R41, RZ, PT ;  /* 0x000000ff2900720c */ /* 0x000fce0003f25270 */
[----:B------:R-:W-:Y:S06]  /*0cd0*/  @!P0 BRA `(.L_x_10) ;  /* 0x0000000000288947 */ /* 0x000fec0003800000 */
[C---:B------:R-:W-:Y:S02]  /*0ce0*/  IMAD R37, R38.reuse, 0x4, R23 ;  /* 0x0000000426257824 */ /* 0x040fe400078e0217 */
[----:B------:R-:W-:-:S03]  /*0cf0*/  VIADD R38, R38, 0x100 ;  /* 0x0000010026267836 */ /* 0x000fc60000000000 */
[----:B------:R0:W-:Y:S04]  /*0d00*/  STS [R37], RZ ;  /* 0x000000ff25007388 */ /* 0x0001e80000000800 */
[----:B------:R0:W-:Y:S04]  /*0d10*/  STS [R37+0x80], RZ ;  /* 0x000080ff25007388 */ /* 0x0001e80000000800 */
[----:B------:R0:W-:Y:S04]  /*0d20*/  STS [R37+0x100], RZ ;  /* 0x000100ff25007388 */ /* 0x0001e80000000800 */
[----:B------:R0:W-:Y:S04]  /*0d30*/  STS [R37+0x180], RZ ;  /* 0x000180ff25007388 */ /* 0x0001e80000000800 */
[----:B------:R0:W-:Y:S04]  /*0d40*/  STS [R37+0x200], RZ ;  /* 0x000200ff25007388 */ /* 0x0001e80000000800 */
[----:B------:R0:W-:Y:S04]  /*0d50*/  STS [R37+0x280], RZ ;  /* 0x000280ff25007388 */ /* 0x0001e80000000800 */
[----:B------:R0:W-:Y:S04]  /*0d60*/  STS [R37+0x300], RZ ;  /* 0x000300ff25007388 */ /* 0x0001e80000000800 */
[----:B------:R0:W-:Y:S02]  /*0d70*/  STS [R37+0x380], RZ ;  /* 0x000380ff25007388 */ /* 0x0001e40000000800 */
.L_x_10:
[----:B------:R-:W-:Y:S05]  /*0d80*/  BSYNC.RECONVERGENT B1 ;  /* 0x0000000000017941 */ /* 0x000fea0003800200 */
.L_x_9:
[----:B------:R-:W-:Y:S05]  /*0d90*/  @!P1 BRA `(.L_x_8) ;  /* 0x0000000000489947 */ /* 0x000fea0003800000 */
[----:B------:R-:W-:Y:S02]  /*0da0*/  ISETP.GE.U32.AND P0, PT, R41, 0x4, PT ;  /* 0x000000042900780c */ /* 0x000fe40003f06070 */
[----:B------:R-:W-:-:S04]  /*0db0*/  LOP3.LUT R36, R36, 0x3, RZ, 0xc0, !PT ;  /* 0x0000000324247812 */ /* 0x000fc800078ec0ff */
[----:B------:R-:W-:-:S07]  /*0dc0*/  ISETP.NE.AND P1, PT, R36, RZ, PT ;  /* 0x000000ff2400720c */ /* 0x000fce0003f25270 */
[C---:B0-----:R-:W-:Y:S02]  /*0dd0*/  @P0 IMAD R37, R38.reuse, 0x4, R23 ;  /* 0x0000000426250824 */ /* 0x041fe400078e0217 */
[----:B------:R-:W-:-:S03]  /*0de0*/  @P0 VIADD R38, R38, 0x80 ;  /* 0x0000008026260836 */ /* 0x000fc60000000000 */
[----:B------:R1:W-:Y:S04]  /*0df0*/  @P0 STS [R37], RZ ;  /* 0x000000ff25000388 */ /* 0x0003e80000000800 */
[----:B------:R1:W-:Y:S04]  /*0e00*/  @P0 STS [R37+0x80], RZ ;  /* 0x000080ff25000388 */ /* 0x0003e80000000800 */
[----:B------:R1:W-:Y:S04]  /*0e10*/  @P0 STS [R37+0x100], RZ ;  /* 0x000100ff25000388 */ /* 0x0003e80000000800 */
[----:B------:R1:W-:Y:S01]  /*0e20*/  @P0 STS [R37+0x180], RZ ;  /* 0x000180ff25000388 */ /* 0x0003e20000000800 */
[----:B------:R-:W-:Y:S05]  /*0e30*/  @!P1 BRA `(.L_x_8) ;  /* 0x0000000000209947 */ /* 0x000fea0003800000 */
[----:B------:R-:W-:Y:S02]  /*0e40*/  IMAD R35, R38, 0x4, R35 ;  /* 0x0000000426237824 */ /* 0x000fe400078e0223 */
[----:B------:R-:W-:Y:S02]  /*0e50*/  IMAD.MOV R36, RZ, RZ, -R36 ;  /* 0x000000ffff247224 */ /* 0x000fe400078e0a24 */
[----:B------:R-:W-:-:S07]  /*0e60*/  IMAD.IADD R35, R2, 0x1, R35 ;  /* 0x0000000102237824 */ /* 0x000fce00078e0223 */
.L_x_11:
[----:B------:R-:W-:Y:S01]  /*0e70*/  VIADD R36, R36, 0x1 ;  /* 0x0000000124247836 */ /* 0x000fe20000000000 */
[----:B------:R0:W-:Y:S04]  /*0e80*/  STS [R35], RZ ;  /* 0x000000ff23007388 */ /* 0x0001e80000000800 */
[----:B------:R-:W-:Y:S01]  /*0e90*/  ISETP.NE.AND P0, PT, R36, RZ, PT ;  /* 0x000000ff2400720c */ /* 0x000fe20003f05270 */
[----:B0-----:R-:W-:-:S12]  /*0ea0*/  VIADD R35, R35, 0x80 ;  /* 0x0000008023237836 */ /* 0x001fd80000000000 */
[----:B------:R-:W-:Y:S05]  /*0eb0*/  @P0 BRA `(.L_x_11) ;  /* 0xfffffffc00ec0947 */ /* 0x000fea000383ffff */
.L_x_8:
[----:B------:R-:W-:Y:S05]  /*0ec0*/  BSYNC.RECONVERGENT B0 ;  /* 0x0000000000007941 */ /* 0x000fea0003800200 */
.L_x_7:
[----:B------:R-:W2:Y:S01]  /*0ed0*/  LDCU UR5, c[0x0][0x3c4] ;  /* 0x00007880ff0577ac */ /* 0x000ea20008000800 */
[----:B------:R-:W-:Y:S01]  /*0ee0*/  LOP3.LUT R35, R55, 0x80, RZ, 0x3c, !PT ;  /* 0x0000008037237812 */ /* 0x000fe200078e3cff */
[----:B------:R-:W-:Y:S01]  /*0ef0*/  BSSY.RECONVERGENT B0, `(.L_x_12) ;  /* 0x0000095000007945 */ /* 0x000fe20003800200 */
[----:B------:R-:W-:Y:S02]  /*0f00*/  LOP3.LUT R38, R39, 0xff, RZ, 0xc0, !PT ;  /* 0x000000ff27267812 */ /* 0x000fe400078ec0ff */
[----:B------:R-:W-:Y:S02]  /*0f10*/  LOP3.LUT R35, R35, 0xff, RZ, 0xc0, !PT ;  /* 0x000000ff23237812 */ /* 0x000fe400078ec0ff */
[----:B------:R-:W-:Y:S02]  /*0f20*/  LOP3.LUT R39, R7, 0x80, RZ, 0x3c, !PT ;  /* 0x0000008007277812 */ /* 0x000fe400078e3cff */
[----:B01----:R-:W-:Y:S02]  /*0f30*/  LOP3.LUT R37, R5, 0x80, RZ, 0x3c, !PT ;  /* 0x0000008005257812 */ /* 0x003fe400078e3cff */
[----:B------:R-:W-:-:S02]  /*0f40*/  LOP3.LUT R39, R39, 0xff, RZ, 0xc0, !PT ;  /* 0x000000ff27277812 */ /* 0x000fc400078ec0ff */
[----:B------:R-:W-:Y:S02]  /*0f50*/  LOP3.LUT R36, R16, 0xff, RZ, 0xc0, !PT ;  /* 0x000000ff10247812 */ /* 0x000fe400078ec0ff */
[----:B------:R-:W-:Y:S02]  /*0f60*/  LOP3.LUT R37, R37, 0xff, RZ, 0xc0, !PT ;  /* 0x000000ff25257812 */ /* 0x000fe400078ec0ff */
[----:B------:R-:W-:Y:S01]  /*0f70*/  LOP3.LUT R41, R17, 0xff, RZ, 0xc0, !PT ;  /* 0x000000ff11297812 */ /* 0x000fe200078ec0ff */
[----:B--2---:R-:W-:Y:S01]  /*0f80*/  ULOP3.LUT UR5, UR5, 0xff, URZ, 0xc0, !UPT ;  /* 0x000000ff05057892 */ /* 0x004fe2000f8ec0ff */
[----:B------:R-:W-:Y:S02]  /*0f90*/  LOP3.LUT R45, R19, 0xff, RZ, 0xc0, !PT ;  /* 0x000000ff132d7812 */ /* 0x000fe400078ec0ff */
[----:B------:R-:W-:Y:S02]  /*0fa0*/  LOP3.LUT R47, R20, 0xff, RZ, 0xc0, !PT ;  /* 0x000000ff142f7812 */ /* 0x000fe400078ec0ff */
[----:B------:R-:W-:-:S02]  /*0fb0*/  LOP3.LUT R34, R34, 0xff, RZ, 0xc0, !PT ;  /* 0x000000ff22227812 */ /* 0x000fc400078ec0ff */
[----:B------:R-:W-:Y:S02]  /*0fc0*/  SHF.R.U32.HI R35, RZ, UR5, R35 ;  /* 0x00000005ff237c19 */ /* 0x000fe40008011623 */
[----:B------:R-:W-:Y:S02]  /*0fd0*/  SHF.R.U32.HI R39, RZ, UR5, R39 ;  /* 0x00000005ff277c19 */ /* 0x000fe40008011627 */
[----:B------:R-:W-:Y:S02]  /*0fe0*/  LOP3.LUT R61, R35, UR4, RZ, 0x30, !PT ;  /* 0x00000004233d7c12 */ /* 0x000fe4000f8e30ff */
[----:B------:R-:W-:Y:S02]  /*0ff0*/  SHF.R.U32.HI R36, RZ, UR5, R36 ;  /* 0x00000005ff247c19 */ /* 0x000fe40008011624 */
[----:B------:R-:W-:Y:S01]  /*1000*/  LOP3.LUT R40, R39, UR4, RZ, 0x30, !PT ;  /* 0x0000000427287c12 */ /* 0x000fe2000f8e30ff */
[----:B------:R-:W-:Y:S01]  /*1010*/  IMAD R35, R61, 0x4, R23 ;  /* 0x000000043d237824 */ /* 0x000fe200078e0217 */
[----:B------:R-:W-:Y:S01]  /*1020*/  SHF.R.U32.HI R38, RZ, UR5, R38 ;  /* 0x00000005ff267c19 */ /* 0x000fe20008011626 */
[----:B------:R-:W-:Y:S01]  /*1030*/  NOP ;  /* 0x0000000000007918 */ /* 0x000fe20000000000 */
[----:B------:R-:W-:-:S02]  /*1040*/  LOP3.LUT R39, R8, 0x80, RZ, 0x3c, !PT ;  /* 0x0000008008277812 */ /* 0x000fc400078e3cff */
[----:B------:R0:W-:Y:S01]  /*1050*/  ATOMS.POPC.INC.32 RZ, [R35+URZ] ;  /* 0x0000000023ff7f8c */ /* 0x0001e2000d8000ff */
[----:B------:R-:W-:Y:S01]  /*1060*/  SHF.R.U32.HI R37, RZ, UR5, R37 ;  /* 0x00000005ff257c19 */ /* 0x000fe20008011625 */
[--C-:B------:R-:W-:Y:S01]  /*1070*/  IMAD R40, R40, 0x4, R23.reuse ;  /* 0x0000000428287824 */ /* 0x100fe200078e0217 */
[----:B------:R-:W-:Y:S02]  /*1080*/  LOP3.LUT R44, R36, UR4, RZ, 0x30, !PT ;  /* 0x00000004242c7c12 */ /* 0x000fe4000f8e30ff */
[----:B------:R-:W-:Y:S02]  /*1090*/  LOP3.LUT R46, R38, UR4, RZ, 0x30, !PT ;  /* 0x00000004262e7c12 */ /* 0x000fe4000f8e30ff */
[----:B------:R-:W-:Y:S01]  /*10a0*/  LOP3.LUT R39, R39, 0xff, RZ, 0xc0, !PT ;  /* 0x000000ff27277812 */ /* 0x000fe200078ec0ff */
[--C-:B------:R-:W-:Y:S01]  /*10b0*/  IMAD R36, R44, 0x4, R23.reuse ;  /* 0x000000042c247824 */ /* 0x100fe200078e0217 */
[----:B------:R-:W-:Y:S01]  /*10c0*/  LOP3.LUT R38, R37, UR4, RZ, 0x30, !PT ;  /* 0x0000000425267c12 */ /* 0x000fe2000f8e30ff */
[----:B------:R-:W-:Y:S01]  /*10d0*/  IMAD R37, R46, 0x4, R23 ;  /* 0x000000042e257824 */ /* 0x000fe200078e0217 */
[----:B0-----:R-:W-:-:S02]  /*10e0*/  LOP3.LUT R35, R18, 0xff, RZ, 0xc0, !PT ;  /* 0x000000ff12237812 */ /* 0x001fc400078ec0ff */
[----:B------:R-:W-:Y:S01]  /*10f0*/  SHF.R.U32.HI R39, RZ, UR5, R39 ;  /* 0x00000005ff277c19 */ /* 0x000fe20008011627 */
[----:B------:R-:W-:Y:S01]  /*1100*/  IMAD R38, R38, 0x4, R23 ;  /* 0x0000000426267824 */ /* 0x000fe200078e0217 */
[----:B------:R-:W-:Y:S01]  /*1110*/  SHF.R.U32.HI R41, RZ, UR5, R41 ;  /* 0x00000005ff297c19 */ /* 0x000fe20008011629 */
[----:B------:R0:W-:Y:S01]  /*1120*/  ATOMS.POPC.INC.32 RZ, [R36+URZ] ;  /* 0x0000000024ff7f8c */ /* 0x0001e2000d8000ff */
[----:B------:R-:W-:Y:S02]  /*1130*/  SHF.R.U32.HI R35, RZ, UR5, R35 ;  /* 0x00000005ff237c19 */ /* 0x000fe40008011623 */
[----:B------:R-:W-:Y:S01]  /*1140*/  LOP3.LUT R50, R41, UR4, RZ, 0x30, !PT ;  /* 0x0000000429327c12 */ /* 0x000fe2000f8e30ff */
[----:B------:R-:W-:Y:S01]  /*1150*/  ATOMS.POPC.INC.32 RZ, [R38+URZ] ;  /* 0x0000000026ff7f8c */ /* 0x000fe2000d8000ff */
[----:B------:R-:W-:Y:S02]  /*1160*/  LOP3.LUT R52, R35, UR4, RZ, 0x30, !PT ;  /* 0x0000000423347c12 */ /* 0x000fe4000f8e30ff */
[----:B------:R-:W-:Y:S01]  /*1170*/  LOP3.LUT R41, R28, 0xff, RZ, 0xc0, !PT ;  /* 0x000000ff1c297812 */ /* 0x000fe200078ec0ff */
[----:B------:R1:W-:Y:S01]  /*1180*/  ATOMS.POPC.INC.32 RZ, [R37+URZ] ;  /* 0x0000000025ff7f8c */ /* 0x0003e2000d8000ff */
[----:B0-----:R-:W-:Y:S01]  /*1190*/  LOP3.LUT R36, R39, UR4, RZ, 0x30, !PT ;  /* 0x0000000427247c12 */ /* 0x001fe2000f8e30ff */
[----:B------:R-:W-:Y:S01]  /*11a0*/  IMAD R35, R50, 0x4, R23 ;  /* 0x0000000432237824 */ /* 0x000fe200078e0217 */
[----:B------:R-:W-:Y:S01]  /*11b0*/  LOP3.LUT R28, R22, 0xff, RZ, 0xc0, !PT ;  /* 0x000000ff161c7812 */ /* 0x000fe200078ec0ff */
[----:B------:R0:W-:Y:S01]  /*11c0*/  ATOMS.POPC.INC.32 RZ, [R40+URZ] ;  /* 0x0000000028ff7f8c */ /* 0x0001e2000d8000ff */
[----:B------:R-:W-:Y:S01]  /*11d0*/  SHF.R.U32.HI R45, RZ, UR5, R45 ;  /* 0x00000005ff2d7c19 */ /* 0x000fe2000801162d */
[----:B------:R-:W-:Y:S01]  /*11e0*/  IMAD R36, R36, 0x4, R23 ;  /* 0x0000000424247824 */ /* 0x000fe200078e0217 */
[----:B------:R-:W-:Y:S01]  /*11f0*/  SHF.R.U32.HI R47, RZ, UR5, R47 ;  /* 0x00000005ff2f7c19 */ /* 0x000fe2000801162f */
[----:B-1----:R-:W-:Y:S01]  /*1200*/  IMAD R37, R52, 0x4, R23 ;  /* 0x0000000434257824 */ /* 0x002fe200078e0217 */
[----:B------:R-:W-:-:S02]  /*1210*/  SHF.R.U32.HI R28, RZ, UR5, R28 ;  /* 0x00000005ff1c7c19 */ /* 0x000fc4000801161c */
[----:B------:R-:W-:Y:S01]  /*1220*/  ATOMS.POPC.INC.32 RZ, [R36+URZ] ;  /* 0x0000000024ff7f8c */ /* 0x000fe2000d8000ff */
[----:B0-----:R-:W-:Y:S02]  /*1230*/  LOP3.LUT R40, R29, 0xff, RZ, 0xc0, !PT ;  /* 0x000000ff1d287812 */ /* 0x001fe400078ec0ff */
[----:B------:R-:W-:Y:S01]  /*1240*/  LOP3.LUT R29, R21, 0xff, RZ, 0xc0, !PT ;  /* 0x000000ff151d7812 */ /* 0x000fe200078ec0ff */
[----:B------:R-:W-:Y:S01]  /*1250*/  ATOMS.POPC.INC.32 RZ, [R35+URZ] ;  /* 0x0000000023ff7f8c */ /* 0x000fe2000d8000ff */
[----:B------:R-:W-:Y:S02]  /*1260*/  LOP3.LUT R54, R45, UR4, RZ, 0x30, !PT ;  /* 0x000000042d367c12 */ /* 0x000fe4000f8e30ff */
[----:B------:R-:W-:Y:S01]  /*1270*/  SHF.R.U32.HI R29, RZ, UR5, R29 ;  /* 0x00000005ff1d7c19 */ /* 0x000fe2000801161d */
[----:B------:R0:W-:Y:S01]  /*1280*/  ATOMS.POPC.INC.32 RZ, [R37+URZ] ;  /* 0x0000000025ff7f8c */ /* 0x0001e2000d8000ff */
[----:B------:R-:W-:Y:S01]  /*1290*/  SHF.R.U32.HI R40, RZ, UR5, R40 ;  /* 0x00000005ff287c19 */ /* 0x000fe20008011628 */
[----:B------:R-:W-:Y:S01]  /*12a0*/  IMAD R38, R54, 0x4, R23 ;  /* 0x0000000436267824 */ /* 0x000fe200078e0217 */
[----:B------:R-:W-:-:S02]  /*12b0*/  LOP3.LUT R56, R47, UR4, RZ, 0x30, !PT ;  /* 0x000000042f387c12 */ /* 0x000fc4000f8e30ff */
[----:B------:R-:W-:Y:S02]  /*12c0*/  SHF.R.U32.HI R41, RZ, UR5, R41 ;  /* 0x00000005ff297c19 */ /* 0x000fe40008011629 */
[----:B------:R-:W-:Y:S01]  /*12d0*/  LOP3.LUT R0, R0, 0xff, RZ, 0xc0, !PT ;  /* 0x000000ff00007812 */ /* 0x000fe200078ec0ff */
[----:B------:R-:W-:Y:S01]  /*12e0*/  IMAD R39, R56, 0x4, R23 ;  /* 0x0000000438277824 */ /* 0x000fe200078e0217 */
[----:B0-----:R-:W-:Y:S01]  /*12f0*/  LOP3.LUT R37, R30, 0x80, RZ, 0x3c, !PT ;  /* 0x000000801e257812 */ /* 0x001fe200078e3cff */
[----:B------:R-:W-:Y:S01]  /*1300*/  ATOMS.POPC.INC.32 RZ, [R38+URZ] ;  /* 0x0000000026ff7f8c */ /* 0x000fe2000d8000ff */
[----:B------:R-:W-:Y:S02]  /*1310*/  LOP3.LUT R58, R29, UR4, RZ, 0x30, !PT ;  /* 0x000000041d3a7c12 */ /* 0x000fe4000f8e30ff */
[----:B------:R-:W-:Y:S01]  /*1320*/  SHF.R.U32.HI R34, RZ, UR5, R34 ;  /* 0x00000005ff227c19 */ /* 0x000fe20008011622 */
[----:B------:R-:W-:Y:S01]  /*1330*/  ATOMS.POPC.INC.32 RZ, [R39+URZ] ;  /* 0x0000000027ff7f8c */ /* 0x000fe2000d8000ff */
[----:B------:R-:W-:-:S02]  /*1340*/  LOP3.LUT R25, R25, 0xff, RZ, 0xc0, !PT ;  /* 0x000000ff19197812 */ /* 0x000fc400078ec0ff */
[----:B------:R-:W-:Y:S02]  /*1350*/  LOP3.LUT R24, R24, 0xff, RZ, 0xc0, !PT ;  /* 0x000000ff18187812 */ /* 0x000fe400078ec0ff */
[----:B------:R-:W-:Y:S01]  /*1360*/  LOP3.LUT R60, R28, UR4, RZ, 0x30, !PT ;  /* 0x000000041c3c7c12 */ /* 0x000fe2000f8e30ff */
[--C-:B------:R-:W-:Y:S01]  /*1370*/  IMAD R28, R58, 0x4, R23.reuse ;  /* 0x000000043a1c7824 */ /* 0x100fe200078e0217 */
[----:B------:R-:W-:Y:S02]  /*1380*/  LOP3.LUT R26, R26, 0xff, RZ, 0xc0, !PT ;  /* 0x000000ff1a1a7812 */ /* 0x000fe400078ec0ff */
[----:B------:R-:W-:Y:S01]  /*1390*/  LOP3.LUT R62, R40, UR4, RZ, 0x30, !PT ;  /* 0x00000004283e7c12 */ /* 0x000fe2000f8e30ff */
[----:B------:R-:W-:Y:S01]  /*13a0*/  IMAD R29, R60, 0x4, R23 ;  /* 0x000000043c1d7824 */ /* 0x000fe200078e0217 */
[----:B------:R-:W-:Y:S01]  /*13b0*/  LOP3.LUT R37, R37, 0xff, RZ, 0xc0, !PT ;  /* 0x000000ff25257812 */ /* 0x000fe200078ec0ff */
[----:B------:R0:W-:Y:S01]  /*13c0*/  ATOMS.POPC.INC.32 RZ, [R28+URZ] ;  /* 0x000000001cff7f8c */ /* 0x0001e2000d8000ff */
[----:B------:R-:W-:-:S02]  /*13d0*/  LOP3.LUT R66, R41, UR4, RZ, 0x30, !PT ;  /* 0x0000000429427c12 */ /* 0x000fc4000f8e30ff */
[----:B------:R-:W-:Y:S01]  /*13e0*/  SHF.R.U32.HI R0, RZ, UR5, R0 ;  /* 0x00000005ff007c19 */ /* 0x000fe20008011600 */
[----:B------:R-:W1:Y:S01]  /*13f0*/  LDC.64 R40, c[0x0][0x380] ;  /* 0x0000e000ff287b82 */ /* 0x000e620000000a00 */
[----:B------:R-:W-:Y:S01]  /*1400*/  LOP3.LUT R68, R34, UR4, RZ, 0x30, !PT ;  /* 0x0000000422447c12 */ /* 0x000fe2000f8e30ff */
[----:B------:R-:W-:Y:S01]  /*1410*/  IMAD R34, R62, 0x4, R23 ;  /* 0x000000043e227824 */ /* 0x000fe200078e0217 */
[----:B------:R-:W-:Y:S01]  /*1420*/  SHF.R.U32.HI R25, RZ, UR5, R25 ;  /* 0x00000005ff197c19 */ /* 0x000fe20008011619 */
[--C-:B------:R-:W-:Y:S01]  /*1430*/  IMAD R35, R66, 0x4, R23.reuse ;  /* 0x0000000442237824 */ /* 0x100fe200078e0217 */
[----:B------:R-:W-:Y:S01]  /*1440*/  SHF.R.U32.HI R24, RZ, UR5, R24 ;  /* 0x00000005ff187c19 */ /* 0x000fe20008011618 */
[----:B------:R-:W-:Y:S01]  /*1450*/  IMAD R36, R68, 0x4, R23 ;  /* 0x0000000444247824 */ /* 0x000fe200078e0217 */
[----:B------:R-:W-:Y:S01]  /*1460*/  SHF.R.U32.HI R26, RZ, UR5, R26 ;  /* 0x00000005ff1a7c19 */ /* 0x000fe2000801161a */
[----:B------:R-:W-:Y:S01]  /*1470*/  ATOMS.POPC.INC.32 RZ, [R29+URZ] ;  /* 0x000000001dff7f8c */ /* 0x000fe2000d8000ff */
[----:B------:R-:W-:-:S02]  /*1480*/  SHF.R.U32.HI R37, RZ, UR5, R37 ;  /* 0x00000005ff257c19 */ /* 0x000fc40008011625 */
[----:B------:R-:W-:Y:S01]  /*1490*/  LOP3.LUT R70, R0, UR4, RZ, 0x30, !PT ;  /* 0x0000000400467c12 */ /* 0x000fe2000f8e30ff */
[----:B------:R2:W-:Y:S01]  /*14a0*/  ATOMS.POPC.INC.32 RZ, [R34+URZ] ;  /* 0x0000000022ff7f8c */ /* 0x0005e2000d8000ff */
[----:B------:R-:W-:Y:S01]  /*14b0*/  LOP3.LUT R0, R25, UR4, RZ, 0x30, !PT ;  /* 0x0000000419007c12 */ /* 0x000fe2000f8e30ff */
[C---:B------:R-:W-:Y:S01]  /*14c0*/  IMAD R25, R43.reuse, 0x4, R2 ;  /* 0x000000042b197824 */ /* 0x040fe200078e0202 */
[----:B------:R-:W-:Y:S01]  /*14d0*/  LOP3.LUT R74, R24, UR4, RZ, 0x30, !PT ;  /* 0x00000004184a7c12 */ /* 0x000fe2000f8e30ff */
[--C-:B0-----:R-:W-:Y:S01]  /*14e0*/  IMAD R28, R70, 0x4, R23.reuse ;  /* 0x00000004461c7824 */ /* 0x101fe200078e0217 */
[----:B------:R-:W-:Y:S01]  /*14f0*/  LOP3.LUT R24, R26, UR4, RZ, 0x30, !PT ;  /* 0x000000041a187c12 */ /* 0x000fe2000f8e30ff */
[----:B------:R0:W-:Y:S01]  /*1500*/  ATOMS.POPC.INC.32 RZ, [R35+URZ] ;  /* 0x0000000023ff7f8c */ /* 0x0001e2000d8000ff */
[----:B------:R-:W-:Y:S01]  /*1510*/  ISETP.GT.U32.AND P3, PT, R43, 0xff, PT ;  /* 0x000000ff2b00780c */ /* 0x000fe20003f64070 */
[--C-:B--2---:R-:W-:Y:S01]  /*1520*/  IMAD R34, R0, 0x4, R23.reuse ;  /* 0x0000000400227824 */ /* 0x104fe200078e0217 */
[----:B------:R-:W-:Y:S01]  /*1530*/  LOP3.LUT R26, R37, UR4, RZ, 0x30, !PT ;  /* 0x00000004251a7c12 */ /* 0x000fe2000f8e30ff */
[----:B------:R2:W-:Y:S01]  /*1540*/  ATOMS.POPC.INC.32 RZ, [R36+URZ] ;  /* 0x0000000024ff7f8c */ /* 0x0005e2000d8000ff */
[--C-:B------:R-:W-:Y:S01]  /*1550*/  IMAD R37, R24, 0x4, R23.reuse ;  /* 0x0000000418257824 */ /* 0x100fe200078e0217 */
[----:B------:R-:W-:Y:S01]  /*1560*/  P2R R29, PR, RZ, 0x8 ;  /* 0x00000008ff1d7803 */ /* 0x000fe20000000000 */
[--C-:B0-----:R-:W-:Y:S01]  /*1570*/  IMAD R35, R74, 0x4, R23.reuse ;  /* 0x000000044a237824 */ /* 0x101fe200078e0217 */
[----:B------:R0:W-:Y:S01]  /*1580*/  ATOMS.POPC.INC.32 RZ, [R28+URZ] ;  /* 0x000000001cff7f8c */ /* 0x0001e2000d8000ff */
[----:B--2---:R-:W-:-:S03]  /*1590*/  IMAD R36, R26, 0x4, R23 ;  /* 0x000000041a247824 */ /* 0x004fc600078e0217 */
[----:B------:R0:W-:Y:S01]  /*15a0*/  ATOMS.POPC.INC.32 RZ, [R34+URZ] ;  /* 0x0000000022ff7f8c */ /* 0x0001e2000d8000ff */
[----:B------:R-:W-:-:S03]  /*15b0*/  IMAD.MOV.U32 R26, RZ, RZ, RZ ;  /* 0x000000ffff1a7224 */ /* 0x000fc600078e00ff */
[----:B------:R0:W-:Y:S04]  /*15c0*/  ATOMS.POPC.INC.32 RZ, [R35+URZ] ;  /* 0x0000000023ff7f8c */ /* 0x0001e8000d8000ff */
[----:B------:R0:W-:Y:S04]  /*15d0*/  ATOMS.POPC.INC.32 RZ, [R36+URZ] ;  /* 0x0000000024ff7f8c */ /* 0x0001e8000d8000ff */
[----:B------:R0:W-:Y:S01]  /*15e0*/  ATOMS.POPC.INC.32 RZ, [R37+URZ] ;  /* 0x0000000025ff7f8c */ /* 0x0001e2000d8000ff */
[----:B------:R-:W-:Y:S06]  /*15f0*/  BAR.SYNC.DEFER_BLOCKING 0x0 ;  /* 0x0000000000007b1d */ /* 0x000fec0000010000 */
[----:B-1----:R-:W-:Y:S05]  /*1600*/  @P3 BRA `(.L_x_13) ;  /* 0x00000000008c3947 */ /* 0x002fea0003800000 */
[----:B0-----:R-:W-:Y:S04]  /*1610*/  LDS R28, [R25] ;  /* 0x00000000191c7984 */ /* 0x001fe80000000800 */
[----:B------:R-:W0:Y:S04]  /*1620*/  LDS R35, [R25+0x400] ;  /* 0x0004000019237984 */ /* 0x000e280000000800 */
[----:B------:R-:W1:Y:S04]  /*1630*/  LDS R37, [R25+0x800] ;  /* 0x0008000019257984 */ /* 0x000e680000000800 */
[----:B------:R-:W2:Y:S04]  /*1640*/  LDS R39, [R25+0xc00] ;  /* 0x000c000019277984 */ /* 0x000ea80000000800 */
[----:B------:R-:W3:Y:S04]  /*1650*/  LDS R45, [R25+0x1000] ;  /* 0x00100000192d7984 */ /* 0x000ee80000000800 */
[----:B------:R-:W4:Y:S04]  /*1660*/  LDS R47, [R25+0x1400] ;  /* 0x00140000192f7984 */ /* 0x000f280000000800 */
[----:B------:R-:W5:Y:S04]  /*1670*/  LDS R63, [R25+0x1800] ;  /* 0x00180000193f7984 */ /* 0x000f680000000800 */
[----:B------:R-:W5:Y:S04]  /*1680*/  LDS R65, [R25+0x1c00] ;  /* 0x001c000019417984 */ /* 0x000f680000000800 */
[----:B------:R-:W5:Y:S04]  /*1690*/  LDS R67, [R25+0x2000] ;  /* 0x0020000019437984 */ /* 0x000f680000000800 */
[----:B------:R-:W5:Y:S04]  /*16a0*/  LDS R69, [R25+0x2400] ;  /* 0x0024000019457984 */ /* 0x000f680000000800 */
[----:B------:R-:W5:Y:S01]  /*16b0*/  LDS R26, [R25+0x2800] ;  /* 0x00280000191a7984 */ /* 0x000f620000000800 */
[----:B0-----:R-:W-:-:S03]  /*16c0*/  IMAD.IADD R34, R28, 0x1, R35 ;  /* 0x000000011c227824 */ /* 0x001fc600078e0223 */
[----:B------:R-:W-:Y:S01]  /*16d0*/  STS [R25+0x400], R28 ;  /* 0x0004001c19007388 */ /* 0x000fe20000000800 */
[----:B-1----:R-:W-:-:S03]  /*16e0*/  IMAD.IADD R36, R34, 0x1, R37 ;  /* 0x0000000122247824 */ /* 0x002fc600078e0225 */
[----:B------:R-:W-:Y:S01]  /*16f0*/  STS [R25+0x800], R34 ;  /* 0x0008002219007388 */ /* 0x000fe20000000800 */
[----:B--2---:R-:W-:-:S03]  /*1700*/  IMAD.IADD R38, R36, 0x1, R39 ;  /* 0x0000000124267824 */ /* 0x004fc600078e0227 */
[----:B------:R-:W0:Y:S01]  /*1710*/  LDS R37, [R25+0x2c00] ;  /* 0x002c000019257984 */ /* 0x000e220000000800 */
[----:B---3--:R-:W-:-:S03]  /*1720*/  IMAD.IADD R64, R38, 0x1, R45 ;  /* 0x0000000126407824 */ /* 0x008fc600078e022d */
[----:B------:R1:W-:Y:S01]  /*1730*/  STS [R25+0xc00], R36 ;  /* 0x000c002419007388 */ /* 0x0003e20000000800 */
[----:B----4-:R-:W-:-:S03]  /*1740*/  IMAD.IADD R72, R64, 0x1, R47 ;  /* 0x0000000140487824 */ /* 0x010fc600078e022f */
[----:B------:R1:W-:Y:S01]  /*1750*/  STS [R25+0x1000], R38 ;  /* 0x0010002619007388 */ /* 0x0003e20000000800 */
[----:B-----5:R-:W-:-:S03]  /*1760*/  IMAD.IADD R76, R72, 0x1, R63 ;  /* 0x00000001484c7824 */ /* 0x020fc600078e023f */
[----:B------:R1:W-:Y:S01]  /*1770*/  STS [R25+0x1400], R64 ;  /* 0x0014004019007388 */ /* 0x0003e20000000800 */
[----:B------:R-:W-:-:S03]  /*1780*/  IMAD.IADD R65, R76, 0x1, R65 ;  /* 0x000000014c417824 */ /* 0x000fc600078e0241 */
[----:B------:R1:W-:Y:S01]  /*1790*/  STS [R25+0x1800], R72 ;  /* 0x0018004819007388 */ /* 0x0003e20000000800 */
[----:B------:R-:W-:-:S03]  /*17a0*/  IMAD.IADD R67, R65, 0x1, R67 ;  /* 0x0000000141437824 */ /* 0x000fc600078e0243 */
[----:B------:R1:W-:Y:S01]  /*17b0*/  STS [R25+0x1c00], R76 ;  /* 0x001c004c19007388 */ /* 0x0003e20000000800 */
[----:B------:R-:W-:-:S03]  /*17c0*/  IMAD.IADD R69, R67, 0x1, R69 ;  /* 0x0000000143457824 */ /* 0x000fc600078e0245 */
[----:B------:R1:W-:Y:S01]  /*17d0*/  STS [R25+0x2000], R65 ;  /* 0x0020004119007388 */ /* 0x0003e20000000800 */
[----:B------:R-:W-:-:S03]  /*17e0*/  IMAD.IADD R35, R69, 0x1, R26 ;  /* 0x0000000145237824 */ /* 0x000fc600078e021a */
[----:B------:R1:W-:Y:S04]  /*17f0*/  STS [R25+0x2400], R67 ;  /* 0x0024004319007388 */ /* 0x0003e80000000800 */
[----:B------:R1:W-:Y:S04]  /*1800*/  STS [R25+0x2800], R69 ;  /* 0x0028004519007388 */ /* 0x0003e80000000800 */
[----:B------:R1:W-:Y:S04]  /*1810*/  STS [R25], RZ ;  /* 0x000000ff19007388 */ /* 0x0003e80000000800 */
[----:B------:R1:W-:Y:S01]  /*1820*/  STS [R25+0x2c00], R35 ;  /* 0x002c002319007388 */ /* 0x0003e20000000800 */
[----:B0-----:R-:W-:-:S07]  /*1830*/  IMAD.IADD R26, R35, 0x1, R37 ;  /* 0x00000001231a7824 */ /* 0x001fce00078e0225 */
.L_x_13:
[----:B------:R-:W-:Y:S05]  /*1840*/  BSYNC.RECONVERGENT B0 ;  /* 0x0000000000007941 */ /* 0x000fea0003800200 */
.L_x_12:
[C---:B------:R-:W-:Y:S01]  /*1850*/  ISETP.NE.AND P0, PT, R26.reuse, 0x1e00, PT ;  /* 0x00001e001a00780c */ /* 0x040fe20003f05270 */
[----:B01----:R-:W-:Y:S01]  /*1860*/  IMAD R35, R3, 0x100, R43 ;  /* 0x0000010003237824 */ /* 0x003fe200078e022b */
[----:B------:R-:W-:Y:S01]  /*1870*/  @!P3 LOP3.LUT R65, R26, 0x40000000, RZ, 0xfc, !PT ;  /* 0x400000001a41b812 */ /* 0x000fe200078efcff */
[----:B------:R-:W0:Y:S01]  /*1880*/  LDCU.64 UR6, c[0x0][0x3b8] ;  /* 0x00007700ff0677ac */ /* 0x000e220008000a00 */
[----:B------:R-:W-:Y:S01]  /*1890*/  ISETP.LT.U32.AND P0, PT, R43, 0x100, !P0 ;  /* 0x000001002b00780c */ /* 0x000fe20004701070 */
[----:B------:R-:W-:Y:S01]  /*18a0*/  IMAD.WIDE R40, R35, 0x4, R40 ;  /* 0x0000000423287825 */ /* 0x000fe200078e0228 */
[----:B------:R-:W1:Y:S01]  /*18b0*/  LDC.64 R36, c[0x0][0x390] ;  /* 0x0000e400ff247b82 */ /* 0x000e620000000a00 */
[----:B------:R-:W-:Y:S02]  /*18c0*/  LOP3.LUT R45, R8, 0xff80, RZ, 0x3c, !PT ;  /* 0x0000ff80082d7812 */ /* 0x000fe400078e3cff */
[----:B------:R-:W-:Y:S01]  /*18d0*/  LOP3.LUT R47, R7, 0xff80, RZ, 0x3c, !PT ;  /* 0x0000ff80072f7812 */ /* 0x000fe200078e3cff */
[----:B------:R2:W-:Y:S01]  /*18e0*/  @!P3 STG.E.STRONG.SYS desc[UR8][R40.64], R65 ;  /* 0x000000412800b986 */ /* 0x0005e2000c115908 */
[----:B------:R-:W-:-:S02]  /*18f0*/  LOP3.LUT R63, R5, 0xff80, RZ, 0x3c, !PT ;  /* 0x0000ff80053f7812 */ /* 0x000fc400078e3cff */
[----:B------:R-:W-:Y:S01]  /*1900*/  LOP3.LUT R28, R55, 0xff80, RZ, 0x3c, !PT ;  /* 0x0000ff80371c7812 */ /* 0x000fe200078e3cff */
[----:B------:R-:W3:Y:S08]  /*1910*/  LDC.64 R34, c[0x0][0x398] ;  /* 0x0000e600ff227b82 */ /* 0x000ef00000000a00 */
[----:B------:R-:W-:Y:S06]  /*1920*/  BAR.RED.OR.DEFER_BLOCKING 0x0, P0 ;  /* 0x0000000000007b1d */ /* 0x000fec0000014800 */
[----:B------:R-:W4:Y:S01]  /*1930*/  B2R.RESULT RZ, P0 ;  /* 0x0000000000ff731c */ /* 0x000f220000004000 */
[----:B0-----:R-:W-:-:S04]  /*1940*/  IADD3 R38, P1, P2, R4, UR6, R59 ;  /* 0x0000000604267c10 */ /* 0x001fc8000fa3e03b */
[----:B------:R-:W-:Y:S02]  /*1950*/  IADD3.X R39, PT, PT, RZ, UR7, R27, P1, P2 ;  /* 0x00000007ff277c10 */ /* 0x000fe40008fe441b */
[----:B------:R-:W-:Y:S01]  /*1960*/  LOP3.LUT R27, R30, 0xff80, RZ, 0x3c, !PT ;  /* 0x0000ff801e1b7812 */ /* 0x000fe200078e3cff */
[----:B-1----:R-:W-:-:S04]  /*1970*/  IMAD.WIDE.U32 R36, R43, 0x8, R36 ;  /* 0x000000082b247825 */ /* 0x002fc800078e0024 */
[----:B---3--:R-:W-:Y:S01]  /*1980*/  IMAD.WIDE.U32 R34, R43, 0x8, R34 ;  /* 0x000000082b227825 */ /* 0x008fe200078e0022 */
[----:B--2-4-:R-:W-:Y:S06]  /*1990*/  @!P0 BRA `(.L_x_14) ;  /* 0x0000001400148947 */ /* 0x014fec0003800000 */
[C---:B------:R-:W-:Y:S01]  /*19a0*/  ISETP.GT.U32.AND P0, PT, R43.reuse, R61, PT ;  /* 0x0000003d2b00720c */ /* 0x040fe20003f04070 */
[----:B------:R-:W-:Y:S01]  /*19b0*/  BSSY B1, `(.L_x_15) ;  /* 0x000002c000017945 */ /* 0x000fe20003800000 */
[----:B------:R-:W-:Y:S02]  /*19c0*/  IMAD R21, R43, 0x8, R2 ;  /* 0x000000082b157824 */ /* 0x000fe400078e0202 */
[----:B------:R-:W-:Y:S01]  /*19d0*/  SEL R25, RZ, 0x1e00, !P0 ;  /* 0x00001e00ff197807 */ /* 0x000fe20004000000 */
[----:B------:R-:W-:Y:S08]  /*19e0*/  @P3 BRA `(.L_x_16) ;  /* 0x0000000000a03947 */ /* 0x000ff00003800000 */
[----:B------:R-:W2:Y:S01]  /*19f0*/  LDG.E.64 R34, desc[UR8][R34.64] ;  /* 0x0000000822227981 */ /* 0x000ea2000c1e1b00 */
[----:B------:R-:W-:Y:S01]  /*1a00*/  IMAD.MOV.U32 R19, RZ, RZ, R26 ;  /* 0x000000ffff137224 */ /* 0x000fe200078e001a */
[----:B--2---:R-:W-:-:S04]  /*1a10*/  IADD3 R16, P0, PT, -R25, R34, RZ ;  /* 0x0000002219107210 */ /* 0x004fc80007f1e1ff */
[----:B------:R-:W-:Y:S02]  /*1a20*/  IADD3.X R17, PT, PT, R35, -0x1, RZ, P0, !PT ;  /* 0xffffffff23117810 */ /* 0x000fe400007fe4ff */
[----:B------:R-:W-:-:S03]  /*1a30*/  ISETP.GE.AND P0, PT, R3, 0x1, PT ;  /* 0x000000010300780c */ /* 0x000fc60003f06270 */
[----:B------:R0:W-:Y:S10]  /*1a40*/  STS.64 [R21+0x3aa0], R16 ;  /* 0x003aa01015007388 */ /* 0x0001f40000000a00 */
[----:B------:R-:W-:Y:S05]  /*1a50*/  @!P0 BRA `(.L_x_17) ;  /* 0x00000000006c8947 */ /* 0x000fea0003800000 */
[----:B------:R-:W-:Y:S01]  /*1a60*/  BSSY B0, `(.L_x_18) ;  /* 0x0000019000007945 */ /* 0x000fe20003800000 */
[----:B------:R-:W-:Y:S02]  /*1a70*/  IMAD.MOV.U32 R0, RZ, RZ, -0x1 ;  /* 0xffffffffff007424 */ /* 0x000fe400078e00ff */
[----:B------:R-:W-:Y:S02]  /*1a80*/  IMAD.MOV.U32 R2, RZ, RZ, R3 ;  /* 0x000000ffff027224 */ /* 0x000fe400078e0003 */
[----:B------:R-:W-:-:S07]  /*1a90*/  IMAD.MOV.U32 R19, RZ, RZ, R26 ;  /* 0x000000ffff137224 */ /* 0x000fce00078e001a */
.L_x_22:
[----:B0-----:R-:W0:Y:S01]  /*1aa0*/  LDC.64 R16, c[0x0][0x380] ;  /* 0x0000e000ff107b82 */ /* 0x001e220000000a00 */
[----:B------:R-:W-:Y:S01]  /*1ab0*/  VIADD R27, R2, 0xffffffff ;  /* 0xffffffff021b7836 */ /* 0x000fe20000000000 */
[----:B------:R-:W-:Y:S03]  /*1ac0*/  BSSY B2, `(.L_x_19) ;  /* 0x0000008000027945 */ /* 0x000fe60003800000 */
[----:B------:R-:W-:-:S04]  /*1ad0*/  IMAD R23, R27, 0x100, R43 ;  /* 0x000001001b177824 */ /* 0x000fc800078e022b */
[----:B0-----:R-:W-:-:S07]  /*1ae0*/  IMAD.WIDE R16, R23, 0x4, R16 ;  /* 0x0000000417107825 */ /* 0x001fce00078e0210 */
.L_x_20:
[----:B------:R-:W-:Y:S05]  /*1af0*/  YIELD ;  /* 0x0000000000007946 */ /* 0x000fea0003800000 */
[----:B------:R0:W-:Y:S06]  /*1b00*/  MEMBAR.SC.CTA ;  /* 0x0000000000007992 */ /* 0x0001ec0000000000 */
[----:B0-----:R-:W2:Y:S02]  /*1b10*/  LDG.E.STRONG.SYS R18, desc[UR8][R16.64] ;  /* 0x0000000810127981 */ /* 0x001ea4000c1f5900 */
[----:B--2---:R-:W-:-:S13]  /*1b20*/  ISETP.NE.AND P0, PT, R18, RZ, PT ;  /* 0x000000ff1200720c */ /* 0x004fda0003f05270 */
[----:B------:R-:W-:Y:S05]  /*1b30*/  @!P0 BRA `(.L_x_20) ;  /* 0xfffffffc00ec8947 */ /* 0x000fea000383ffff */
[----:B------:R-:W-:Y:S05]  /*1b40*/  BSYNC B2 ;  /* 0x0000000000027941 */ /* 0x000fea0003800000 */
.L_x_19:
[----:B------:R-:W-:Y:S01]  /*1b50*/  BSSY.RECONVERGENT B2, `(.L_x_21) ;  /* 0x0000006000027945 */ /* 0x000fe20003800200 */
[C---:B------:R-:W-:Y:S02]  /*1b60*/  ISETP.GT.AND P0, PT, R18.reuse, -0x1, PT ;  /* 0xffffffff1200780c */ /* 0x040fe40003f04270 */
[----:B------:R-:W-:Y:S01]  /*1b70*/  LOP3.LUT R18, R18, 0x3fffffff, RZ, 0xc0, !PT ;  /* 0x3fffffff12127812 */ /* 0x000fe200078ec0ff */
[----:B------:R-:W-:Y:S05]  /*1b80*/  WARPSYNC.EXCLUSIVE R0 ;  /* 0x0000000000007348 */ /* 0x000fea0003a00000 */
[----:B------:R-:W-:-:S05]  /*1b90*/  IMAD.IADD R19, R18, 0x1, R19 ;  /* 0x0000000112137824 */ /* 0x000fca00078e0213 */
[----:B------:R-:W-:-:S07]  /*1ba0*/  VOTE.ANY R0, PT, P0 ;  /* 0x0000000000007806 */ /* 0x000fce00000e0100 */
[----:B------:R-:W-:Y:S05]  /*1bb0*/  BSYNC.RECONVERGENT B2 ;  /* 0x0000000000027941 */ /* 0x000fea0003800200 */
.L_x_21:
[----:B------:R-:W-:Y:S01]  /*1bc0*/  ISETP.GT.U32.AND P1, PT, R2, 0x1, PT ;  /* 0x000000010200780c */ /* 0x000fe20003f24070 */
[----:B------:R-:W-:-:S12]  /*1bd0*/  IMAD.MOV.U32 R2, RZ, RZ, R27 ;  /* 0x000000ffff027224 */ /* 0x000fd800078e001b */
[----:B------:R-:W-:Y:S05]  /*1be0*/  @P0 BRA P1, `(.L_x_22) ;  /* 0xfffffffc00ac0947 */ /* 0x000fea000083ffff */
[----:B------:R-:W-:Y:S05]  /*1bf0*/  BSYNC B0 ;  /* 0x0000000000007941 */ /* 0x000fea0003800000 */
.L_x_18:
[----:B------:R1:W2:Y:S02]  /*1c00*/  LDS.64 R16, [R21+0x3aa0] ;  /* 0x003aa00015107984 */ /* 0x0002a40000000a00 */
.L_x_17:
[C---:B------:R-:W-:Y:S01]  /*1c10*/  IMAD.IADD R23, R19.reuse, 0x1, -R26 ;  /* 0x0000000113177824 */ /* 0x040fe200078e0a1a */
[----:B------:R-:W-:-:S04]  /*1c20*/  LOP3.LUT R19, R19, 0x80000000, RZ, 0xfc, !PT ;  /* 0x8000000013137812 */ /* 0x000fc800078efcff */
[C---:B0-2---:R-:W-:Y:S01]  /*1c30*/  IADD3 R16, P0, PT, R23.reuse, R16, RZ ;  /* 0x0000001017107210 */ /* 0x045fe20007f1e0ff */
[----:B------:R0:W-:Y:S03]  /*1c40*/  STG.E.STRONG.SYS desc[UR8][R40.64], R19 ;  /* 0x0000001328007986 */ /* 0x0001e6000c115908 */
[----:B------:R-:W-:-:S05]  /*1c50*/  LEA.HI.X.SX32 R17, R23, R17, 0x1, P0 ;  /* 0x0000001117117211 */ /* 0x000fca00000f0eff */
[----:B------:R0:W-:Y:S04]  /*1c60*/  STS.64 [R21+0x3aa0], R16 ;  /* 0x003aa01015007388 */ /* 0x0001e80000000a00 */
.L_x_16:
[----:B------:R-:W-:Y:S05]  /*1c70*/  BSYNC B1 ;  /* 0x0000000000017941 */ /* 0x000fea0003800000 */
.L_x_15:
[----:B0-----:R-:W0:Y:S01]  /*1c80*/  LDC.64 R16, c[0x0][0x390] ;  /* 0x0000e400ff107b82 */ /* 0x001e220000000a00 */
[----:B------:R-:W-:Y:S05]  /*1c90*/  WARPSYNC.ALL ;  /* 0x0000000000007948 */ /* 0x000fea0003800000 */
[----:B------:R-:W-:Y:S02]  /*1ca0*/  UMOV UR6, 0x400 ;  /* 0x0000040000067882 */ /* 0x000fe40000000000 */
[----:B------:R-:W2:Y:S08]  /*1cb0*/  LDC R0, c[0x0][0x3c0] ;  /* 0x0000f000ff007b82 */ /* 0x000eb00000000800 */
[----:B------:R-:W3:Y:S01]  /*1cc0*/  S2UR UR7, SR_CgaCtaId ;  /* 0x00000000000779c3 */ /* 0x000ee20000008800 */
[----:B0-----:R-:W-:-:S02]  /*1cd0*/  ISETP.EQ.U32.AND P1, PT, R16, RZ, PT ;  /* 0x000000ff1000720c */ /* 0x001fc40003f22070 */
[----:B--2---:R-:W-:-:S04]  /*1ce0*/  ISETP.GE.AND P0, PT, R57, R0, PT ;  /* 0x000000003900720c */ /* 0x004fc80003f06270 */
[----:B------:R-:W-:-:S04]  /*1cf0*/  ISETP.EQ.OR.EX P0, PT, R17, RZ, !P0, P1 ;  /* 0x000000ff1100720c */ /* 0x000fc80004702710 */
[----:B------:R-:W-:Y:S01]  /*1d00*/  ISETP.GT.U32.OR P0, PT, R43, 0xff, P0 ;  /* 0x000000ff2b00780c */ /* 0x000fe20000704470 */
[----:B---3--:R-:W-:-:S12]  /*1d10*/  ULEA UR6, UR7, UR6, 0x18 ;  /* 0x0000000607067291 */ /* 0x008fd8000f8ec0ff */
[----:B------:R-:W0:Y:S02]  /*1d20*/  @!P0 LDS.64 R16, [R21+0x3aa0] ;  /* 0x003aa00015108984 */ /* 0x000e240000000a00 */
[--C-:B0-----:R-:W-:Y:S02]  /*1d30*/  @!P0 IADD3 R18, P1, P2, R16, R25, R26.reuse ;  /* 0x0000001910128210 */ /* 0x101fe40007a3e01a */
[----:B------:R-:W-:-:S04]  /*1d40*/  @!P0 SHF.R.S32.HI R16, RZ, 0x1f, R26 ;  /* 0x0000001fff108819 */ /* 0x000fc8000001141a */
[----:B------:R-:W-:Y:S02]  /*1d50*/  @!P0 IADD3.X R19, PT, PT, R17, RZ, R16, P1, P2 ;  /* 0x000000ff11138210 */ /* 0x000fe40000fe4410 */
[----:B------:R-:W-:-:S03]  /*1d60*/  LEA R16, R61, UR6, 0x3 ;  /* 0x000000063d107c11 */ /* 0x000fc6000f8e18ff */
[----:B------:R0:W-:Y:S01]  /*1d70*/  @!P0 STG.E.64 desc[UR8][R36.64], R18 ;  /* 0x0000001224008986 */ /* 0x0001e2000c101b08 */
[----:B------:R-:W-:Y:S01]  /*1d80*/  BAR.SYNC.DEFER_BLOCKING 0x0 ;  /* 0x0000000000007b1d */ /* 0x000fe20000010000 */
[----:B------:R-:W-:-:S05]  /*1d90*/  ISETP.GT.AND P0, PT, R57, R0, PT ;  /* 0x000000003900720c */ /* 0x000fca0003f04270 */
[----:B------:R-:W2:Y:S08]  /*1da0*/  LDS.64 R16, [R16+0x3aa0] ;  /* 0x003aa00010107984 */ /* 0x000eb00000000a00 */
[----:B0-----:R-:W-:Y:S05]  /*1db0*/  @P0 BRA `(.L_x_23) ;  /* 0x0000000000600947 */ /* 0x001fea0003800000 */
[----:B------:R-:W2:Y:S02]  /*1dc0*/  LDCU.64 UR4, c[0x0][0x3a0] ;  /* 0x00007400ff0477ac */ /* 0x000ea40008000a00 */
[----:B--2---:R-:W-:-:S04]  /*1dd0*/  IADD3 R18, P1, P2, R16, UR4, R4 ;  /* 0x0000000410127c10 */ /* 0x004fc8000fa3e004 */
[----:B------:R-:W-:-:S05]  /*1de0*/  IADD3.X R19, PT, PT, R17, UR5, RZ, P1, P2 ;  /* 0x0000000511137c10 */ /* 0x000fca0008fe44ff */
[----:B------:R0:W-:Y:S04]  /*1df0*/  STG.E.U8 desc[UR8][R18.64], R55 ;  /* 0x0000003712007986 */ /* 0x0001e8000c101108 */
        /* <DEDUP_REMOVED lines=18> */
[----:B------:R0:W-:Y:S01]  /*1f20*/  STG.E.U8 desc[UR8][R18.64+0x260], R15 ;  /* 0x0002600f12007986 */ /* 0x0001e2000c101108 */
[----:B------:R-:W-:Y:S05]  /*1f30*/  BRA `(.L_x_24) ;  /* 0x0000000000fc7947 */ /* 0x000fea0003800000 */
.L_x_23:
[----:B------:R-:W2:Y:S01]  /*1f40*/  LDCU.64 UR4, c[0x0][0x3a0] ;  /* 0x00007400ff0477ac */ /* 0x000ea20008000a00 */
[----:B-1----:R-:W-:Y:S02]  /*1f50*/  IMAD R21, R3, -0x1e00, R0 ;  /* 0xffffe20003157824 */ /* 0x002fe400078e0200 */
[C---:B------:R-:W-:Y:S02]  /*1f60*/  VIADD R2, R4.reuse, 0x20 ;  /* 0x0000002004027836 */ /* 0x040fe40000000000 */
[C---:B------:R-:W-:Y:S01]  /*1f70*/  VIADD R18, R4.reuse, 0x40 ;  /* 0x0000004004127836 */ /* 0x040fe20000000000 */
[CC--:B------:R-:W-:Y:S01]  /*1f80*/  ISETP.GE.AND P6, PT, R4.reuse, R21.reuse, PT ;  /* 0x000000150400720c */ /* 0x0c0fe20003fc6270 */
[----:B------:R-:W-:Y:S01]  /*1f90*/  VIADD R20, R4, 0x80 ;  /* 0x0000008004147836 */ /* 0x000fe20000000000 */
[-C--:B------:R-:W-:Y:S01]  /*1fa0*/  ISETP.GE.AND P1, PT, R2, R21.reuse, PT ;  /* 0x000000150200720c */ /* 0x080fe20003f26270 */
[----:B------:R-:W-:Y:S01]  /*1fb0*/  VIADD R2, R4, 0x60 ;  /* 0x0000006004027836 */ /* 0x000fe20000000000 */
[----:B------:R-:W-:Y:S01]  /*1fc0*/  ISETP.GE.AND P2, PT, R18, R21, PT ;  /* 0x000000151200720c */ /* 0x000fe20003f46270 */
[----:B------:R-:W-:-:S05]  /*1fd0*/  VIADD R22, R4, 0xa0 ;  /* 0x000000a004167836 */ /* 0x000fca0000000000 */
[----:B------:R-:W-:Y:S02]  /*1fe0*/  ISETP.GE.AND P5, PT, R22, R21, PT ;  /* 0x000000151600720c */ /* 0x000fe40003fa6270 */
[----:B--2---:R-:W-:-:S04]  /*1ff0*/  IADD3 R18, P3, P4, R16, UR4, R4 ;  /* 0x0000000410127c10 */ /* 0x004fc8000fc7e004 */
[----:B------:R-:W-:Y:S02]  /*2000*/  IADD3.X R19, PT, PT, R17, UR5, RZ, P3, P4 ;  /* 0x0000000511137c10 */ /* 0x000fe40009fe84ff */
[-C--:B------:R-:W-:Y:S01]  /*2010*/  ISETP.GE.AND P3, PT, R2, R21.reuse, PT ;  /* 0x000000150200720c */ /* 0x080fe20003f66270 */
[----:B------:R-:W-:Y:S01]  /*2020*/  VIADD R2, R4, 0xc0 ;  /* 0x000000c004027836 */ /* 0x000fe20000000000 */
[-C--:B------:R-:W-:Y:S01]  /*2030*/  ISETP.GE.AND P4, PT, R20, R21.reuse, PT ;  /* 0x000000151400720c */ /* 0x080fe20003f86270 */
[----:B------:R-:W-:Y:S01]  /*2040*/  @!P6 STG.E.U8 desc[UR8][R18.64], R55 ;  /* 0x000000371200e986 */ /* 0x000fe2000c101108 */
[----:B------:R-:W-:Y:S02]  /*2050*/  VIADD R20, R4, 0xe0 ;  /* 0x000000e004147836 */ /* 0x000fe40000000000 */
[-C--:B------:R-:W-:Y:S01]  /*2060*/  ISETP.GE.AND P6, PT, R2, R21.reuse, PT ;  /* 0x000000150200720c */ /* 0x080fe20003fc6270 */
[----:B------:R-:W-:Y:S01]  /*2070*/  VIADD R2, R4, 0x100 ;  /* 0x0000010004027836 */ /* 0x000fe20000000000 */
[----:B------:R-:W-:Y:S01]  /*2080*/  @!P1 STG.E.U8 desc[UR8][R18.64+0x20], R53 ;  /* 0x0000203512009986 */ /* 0x000fe2000c101108 */
[----:B------:R-:W-:Y:S01]  /*2090*/  ISETP.GE.AND P1, PT, R20, R21, PT ;  /* 0x000000151400720c */ /* 0x000fe20003f26270 */
[----:B------:R-:W-:-:S02]  /*20a0*/  VIADD R20, R4, 0x120 ;  /* 0x0000012004147836 */ /* 0x000fc40000000000 */
[----:B------:R-:W-:Y:S01]  /*20b0*/  @!P2 STG.E.U8 desc[UR8][R18.64+0x40], R5 ;  /* 0x000040051200a986 */ /* 0x000fe2000c101108 */
[-C--:B------:R-:W-:Y:S01]  /*20c0*/  ISETP.GE.AND P2, PT, R2, R21.reuse, PT ;  /* 0x000000150200720c */ /* 0x080fe20003f46270 */
[----:B------:R-:W-:Y:S02]  /*20d0*/  VIADD R2, R4, 0x140 ;  /* 0x0000014004027836 */ /* 0x000fe40000000000 */
[----:B------:R0:W-:Y:S01]  /*20e0*/  @!P3 STG.E.U8 desc[UR8][R18.64+0x60], R6 ;  /* 0x000060061200b986 */ /* 0x0001e2000c101108 */
[-C--:B------:R-:W-:Y:S01]  /*20f0*/  ISETP.GE.AND P3, PT, R20, R21.reuse, PT ;  /* 0x000000151400720c */ /* 0x080fe20003f66270 */
[----:B------:R-:W-:Y:S02]  /*2100*/  VIADD R20, R4, 0x160 ;  /* 0x0000016004147836 */ /* 0x000fe40000000000 */
[----:B------:R1:W-:Y:S01]  /*2110*/  @!P4 STG.E.U8 desc[UR8][R18.64+0x80], R7 ;  /* 0x000080071200c986 */ /* 0x0003e2000c101108 */
[----:B------:R-:W-:Y:S01]  /*2120*/  ISETP.GE.AND P4, PT, R2, R21, PT ;  /* 0x000000150200720c */ /* 0x000fe20003f86270 */
[----:B------:R-:W-:-:S02]  /*2130*/  VIADD R2, R4, 0x180 ;  /* 0x0000018004027836 */ /* 0x000fc40000000000 */
[----:B------:R1:W-:Y:S01]  /*2140*/  @!P5 STG.E.U8 desc[UR8][R18.64+0xa0], R8 ;  /* 0x0000a0081200d986 */ /* 0x0003e2000c101108 */
[-C--:B------:R-:W-:Y:S01]  /*2150*/  ISETP.GE.AND P5, PT, R20, R21.reuse, PT ;  /* 0x000000151400720c */ /* 0x080fe20003fa6270 */
[----:B------:R-:W-:Y:S02]  /*2160*/  VIADD R20, R4, 0x1a0 ;  /* 0x000001a004147836 */ /* 0x000fe40000000000 */
[----:B------:R1:W-:Y:S01]  /*2170*/  @!P6 STG.E.U8 desc[UR8][R18.64+0xc0], R51 ;  /* 0x0000c0331200e986 */ /* 0x0003e2000c101108 */
[-C--:B------:R-:W-:Y:S01]  /*2180*/  ISETP.GE.AND P6, PT, R2, R21.reuse, PT ;  /* 0x000000150200720c */ /* 0x080fe20003fc6270 */
[C---:B------:R-:W-:Y:S02]  /*2190*/  VIADD R2, R4.reuse, 0x1c0 ;  /* 0x000001c004027836 */ /* 0x040fe40000000000 */
[----:B0-----:R-:W-:Y:S01]  /*21a0*/  VIADD R6, R4, 0x1e0 ;  /* 0x000001e004067836 */ /* 0x001fe20000000000 */
[----:B------:R1:W-:Y:S01]  /*21b0*/  @!P1 STG.E.U8 desc[UR8][R18.64+0xe0], R49 ;  /* 0x0000e03112009986 */ /* 0x0003e2000c101108 */
[----:B------:R-:W-:-:S03]  /*21c0*/  ISETP.GE.AND P1, PT, R20, R21, PT ;  /* 0x000000151400720c */ /* 0x000fc60003f26270 */
[----:B------:R1:W-:Y:S01]  /*21d0*/  @!P2 STG.E.U8 desc[UR8][R18.64+0x100], R48 ;  /* 0x000100301200a986 */ /* 0x0003e2000c101108 */
        /* <DEDUP_REMOVED lines=12> */
[----:B------:R-:W-:-:S03]  /*22a0*/  ISETP.GE.AND P6, PT, R2, R21, PT ;  /* 0x000000150200720c */ /* 0x000fc60003fc6270 */
[----:B------:R1:W-:Y:S01]  /*22b0*/  @!P1 STG.E.U8 desc[UR8][R18.64+0x1a0], R10 ;  /* 0x0001a00a12009986 */ /* 0x0003e2000c101108 */
[----:B------:R-:W-:-:S03]  /*22c0*/  ISETP.GE.AND P1, PT, R6, R21, PT ;  /* 0x000000150600720c */ /* 0x000fc60003f26270 */
[----:B------:R1:W-:Y:S04]  /*22d0*/  @!P2 STG.E.U8 desc[UR8][R18.64+0x1c0], R11 ;  /* 0x0001c00b1200a986 */ /* 0x0003e8000c101108 */
[----:B------:R1:W-:Y:S04]  /*22e0*/  @!P3 STG.E.U8 desc[UR8][R18.64+0x1e0], R12 ;  /* 0x0001e00c1200b986 */ /* 0x0003e8000c101108 */
[----:B------:R1:W-:Y:S04]  /*22f0*/  @!P4 STG.E.U8 desc[UR8][R18.64+0x200], R13 ;  /* 0x0002000d1200c986 */ /* 0x0003e8000c101108 */
[----:B------:R1:W-:Y:S04]  /*2300*/  @!P5 STG.E.U8 desc[UR8][R18.64+0x220], R14 ;  /* 0x0002200e1200d986 */ /* 0x0003e8000c101108 */
[----:B------:R1:W-:Y:S04]  /*2310*/  @!P6 STG.E.U8 desc[UR8][R18.64+0x240], R30 ;  /* 0x0002401e1200e986 */ /* 0x0003e8000c101108 */
[----:B------:R1:W-:Y:S02]  /*2320*/  @!P1 STG.E.U8 desc[UR8][R18.64+0x260], R15 ;  /* 0x0002600f12009986 */ /* 0x0003e4000c101108 */
.L_x_24:
[----:B------:R-:W-:Y:S05]  /*2330*/  @P0 BRA `(.L_x_25) ;  /* 0x0000000000540947 */ /* 0x000fea0003800000 */
[----:B01----:R0:W5:Y:S04]  /*2340*/  LDG.E.U8 R49, desc[UR8][R38.64+0x260] ;  /* 0x0002600826317981 */ /* 0x003168000c1e1100 */
        /* <DEDUP_REMOVED lines=20> */
.L_x_25:
[----:B------:R-:W-:Y:S02]  /*2490*/  IMAD.IADD R59, R0, 0x1, -R59 ;  /* 0x00000001003b7824 */ /* 0x000fe400078e0a3b */
[C---:B------:R-:W-:Y:S02]  /*24a0*/  VIADD R2, R4.reuse, 0x20 ;  /* 0x0000002004027836 */ /* 0x040fe40000000000 */
[C---:B0-----:R-:W-:Y:S01]  /*24b0*/  VIADD R6, R4.reuse, 0x40 ;  /* 0x0000004004067836 */ /* 0x041fe20000000000 */
[CC--:B------:R-:W-:Y:S01]  /*24c0*/  ISETP.GE.AND P6, PT, R4.reuse, R59.reuse, PT ;  /* 0x0000003b0400720c */ /* 0x0c0fe20003fc6270 */
[----:B-1----:R-:W-:Y:S01]  /*24d0*/  VIADD R8, R4, 0x80 ;  /* 0x0000008004087836 */ /* 0x002fe20000000000 */
[-C--:B------:R-:W-:Y:S01]  /*24e0*/  ISETP.GE.AND P1, PT, R2, R59.reuse, PT ;  /* 0x0000003b0200720c */ /* 0x080fe20003f26270 */
[----:B------:R-:W-:Y:S01]  /*24f0*/  VIADD R2, R4, 0x60 ;  /* 0x0000006004027836 */ /* 0x000fe20000000000 */
[-C--:B------:R-:W-:Y:S01]  /*2500*/  ISETP.GE.AND P2, PT, R6, R59.reuse, PT ;  /* 0x0000003b0600720c */ /* 0x080fe20003f46270 */
[----:B------:R-:W-:Y:S01]  /*2510*/  VIADD R6, R4, 0xa0 ;  /* 0x000000a004067836 */ /* 0x000fe20000000000 */
[----:B------:R-:W-:-:S02]  /*2520*/  ISETP.GE.AND P4, PT, R8, R59, PT ;  /* 0x0000003b0800720c */ /* 0x000fc40003f86270 */
[-C--:B------:R-:W-:Y:S01]  /*2530*/  ISETP.GE.AND P3, PT, R2, R59.reuse, PT ;  /* 0x0000003b0200720c */ /* 0x080fe20003f66270 */
[----:B------:R-:W-:Y:S01]  /*2540*/  VIADD R2, R4, 0xc0 ;  /* 0x000000c004027836 */ /* 0x000fe20000000000 */
[-C--:B------:R-:W-:Y:S01]  /*2550*/  ISETP.GE.AND P5, PT, R6, R59.reuse, PT ;  /* 0x0000003b0600720c */ /* 0x080fe20003fa6270 */
[----:B------:R-:W-:Y:S02]  /*2560*/  VIADD R6, R4, 0xe0 ;  /* 0x000000e004067836 */ /* 0x000fe40000000000 */
[----:B------:R1:W5:Y:S01]  /*2570*/  @!P6 LDG.E.U8 R7, desc[UR8][R38.64] ;  /* 0x000000082607e981 */ /* 0x000362000c1e1100 */
[-C--:B------:R-:W-:Y:S01]  /*2580*/  ISETP.GE.AND P6, PT, R2, R59.reuse, PT ;  /* 0x0000003b0200720c */ /* 0x080fe20003fc6270 */
[----:B------:R-:W-:Y:S02]  /*2590*/  VIADD R2, R4, 0x100 ;  /* 0x0000010004027836 */ /* 0x000fe40000000000 */
[----:B------:R1:W5:Y:S01]  /*25a0*/  @!P1 LDG.E.U8 R9, desc[UR8][R38.64+0x20] ;  /* 0x0000200826099981 */ /* 0x000362000c1e1100 */
[----:B------:R-:W-:Y:S01]  /*25b0*/  ISETP.GE.AND P1, PT, R6, R59, PT ;  /* 0x0000003b0600720c */ /* 0x000fe20003f26270 */
[----:B------:R-:W-:-:S02]  /*25c0*/  VIADD R6, R4, 0x120 ;  /* 0x0000012004067836 */ /* 0x000fc40000000000 */
[----:B------:R1:W5:Y:S01]  /*25d0*/  @!P2 LDG.E.U8 R11, desc[UR8][R38.64+0x40] ;  /* 0x00004008260ba981 */ /* 0x000362000c1e1100 */
        /* <DEDUP_REMOVED lines=30> */
[----:B------:R-:W-:-:S03]  /*27c0*/  ISETP.GE.AND P6, PT, R2, R59, PT ;  /* 0x0000003b0200720c */ /* 0x000fc60003fc6270 */
[----:B------:R1:W5:Y:S01]  /*27d0*/  @!P1 LDG.E.U8 R35, desc[UR8][R38.64+0x1a0] ;  /* 0x0001a00826239981 */ /* 0x000362000c1e1100 */
[----:B------:R-:W-:-:S03]  /*27e0*/  ISETP.GE.AND P1, PT, R6, R59, PT ;  /* 0x0000003b0600720c */ /* 0x000fc60003f26270 */
[----:B------:R1:W5:Y:S04]  /*27f0*/  @!P2 LDG.E.U8 R37, desc[UR8][R38.64+0x1c0] ;  /* 0x0001c0082625a981 */ /* 0x000368000c1e1100 */
[----:B------:R1:W5:Y:S04]  /*2800*/  @!P3 LDG.E.U8 R41, desc[UR8][R38.64+0x1e0] ;  /* 0x0001e0082629b981 */ /* 0x000368000c1e1100 */
[----:B------:R1:W5:Y:S04]  /*2810*/  @!P4 LDG.E.U8 R43, desc[UR8][R38.64+0x200] ;  /* 0x00020008262bc981 */ /* 0x000368000c1e1100 */
[----:B------:R1:W5:Y:S04]  /*2820*/  @!P5 LDG.E.U8 R45, desc[UR8][R38.64+0x220] ;  /* 0x00022008262dd981 */ /* 0x000368000c1e1100 */
[----:B------:R1:W5:Y:S04]  /*2830*/  @!P6 LDG.E.U8 R47, desc[UR8][R38.64+0x240] ;  /* 0x00024008262fe981 */ /* 0x000368000c1e1100 */
[----:B------:R1:W5:Y:S02]  /*2840*/  @!P1 LDG.E.U8 R49, desc[UR8][R38.64+0x260] ;  /* 0x0002600826319981 */ /* 0x000364000c1e1100 */
.L_x_26:
[----:B------:R-:W-:Y:S05]  /*2850*/  @P0 BRA `(.L_x_27) ;  /* 0x0000000000600947 */ /* 0x000fea0003800000 */
[----:B------:R-:W2:Y:S02]  /*2860*/  LDCU.64 UR4, c[0x0][0x3b0] ;  /* 0x00007600ff0477ac */ /* 0x000ea40008000a00 */
[----:B--2---:R-:W-:-:S04]  /*2870*/  IADD3 R4, P0, P1, R16, UR4, R4 ;  /* 0x0000000410047c10 */ /* 0x004fc8000f91e004 */
[----:B------:R-:W-:-:S05]  /*2880*/  IADD3.X R5, PT, PT, R17, UR5, RZ, P0, P1 ;  /* 0x0000000511057c10 */ /* 0x000fca00087e24ff */
[----:B-----5:R-:W-:Y:S04]  /*2890*/  STG.E.U8 desc[UR8][R4.64], R7 ;  /* 0x0000000704007986 */ /* 0x020fe8000c101108 */
[----:B------:R-:W-:Y:S04]  /*28a0*/  STG.E.U8 desc[UR8][R4.64+0x20], R9 ;  /* 0x0000200904007986 */ /* 0x000fe8000c101108 */
        /* <DEDUP_REMOVED lines=17> */
[----:B------:R-:W-:Y:S01]  /*29c0*/  STG.E.U8 desc[UR8][R4.64+0x260], R49 ;  /* 0x0002603104007986 */ /* 0x000fe2000c101108 */
[----:B------:R-:W-:Y:S05]  /*29d0*/  EXIT ;  /* 0x000000000000794d */ /* 0x000fea0003800000 */
.L_x_27:
[----:B------:R-:W2:Y:S01]  /*29e0*/  LDCU.64 UR4, c[0x0][0x3b0] ;  /* 0x00007600ff0477ac */ /* 0x000ea20008000a00 */
[----:B------:R-:W-:Y:S02]  /*29f0*/  IMAD R5, R3, -0x1e00, R0 ;  /* 0xffffe20003057824 */ /* 0x000fe400078e0200 */
[C---:B------:R-:W-:Y:S02]  /*2a00*/  VIADD R0, R4.reuse, 0x20 ;  /* 0x0000002004007836 */ /* 0x040fe40000000000 */
[C---:B------:R-:W-:Y:S01]  /*2a10*/  VIADD R2, R4.reuse, 0x40 ;  /* 0x0000004004027836 */ /* 0x040fe20000000000 */
[CC--:B------:R-:W-:Y:S01]  /*2a20*/  ISETP.GE.AND P1, PT, R4.reuse, R5.reuse, PT ;  /* 0x000000050400720c */ /* 0x0c0fe20003f26270 */
[----:B------:R-:W-:Y:S01]  /*2a30*/  VIADD R6, R4, 0x60 ;  /* 0x0000006004067836 */ /* 0x000fe20000000000 */
[-C--:B------:R-:W-:Y:S01]  /*2a40*/  ISETP.GE.AND P2, PT, R0, R5.reuse, PT ;  /* 0x000000050000720c */ /* 0x080fe20003f46270 */
[----:B------:R-:W-:Y:S01]  /*2a50*/  VIADD R0, R4, 0x80 ;  /* 0x0000008004007836 */ /* 0x000fe20000000000 */
[-C--:B------:R-:W-:Y:S01]  /*2a60*/  ISETP.GE.AND P3, PT, R2, R5.reuse, PT ;  /* 0x000000050200720c */ /* 0x080fe20003f66270 */
[----:B------:R-:W-:Y:S01]  /*2a70*/  VIADD R8, R4, 0xc0 ;  /* 0x000000c004087836 */ /* 0x000fe20000000000 */
[----:B------:R-:W-:Y:S01]  /*2a80*/  ISETP.GE.AND P4, PT, R6, R5, PT ;  /* 0x000000050600720c */ /* 0x000fe20003f86270 */
[----:B------:R-:W-:Y:S01]  /*2a90*/  VIADD R6, R4, 0xa0 ;  /* 0x000000a004067836 */ /* 0x000fe20000000000 */
[----:B--2---:R-:W-:-:S04]  /*2aa0*/  IADD3 R2, P0, P5, R16, UR4, R4 ;  /* 0x0000000410027c10 */ /* 0x004fc8000fd1e004 */
[-C--:B------:R-:W-:Y:S01]  /*2ab0*/  ISETP.GE.AND P6, PT, R6, R5.reuse, PT ;  /* 0x000000050600720c */ /* 0x080fe20003fc6270 */
[----:B------:R-:W-:Y:S01]  /*2ac0*/  VIADD R6, R4, 0x100 ;  /* 0x0000010004067836 */ /* 0x000fe20000000000 */
[----:B------:R-:W-:Y:S02]  /*2ad0*/  IADD3.X R3, PT, PT, R17, UR5, RZ, P0, P5 ;  /* 0x0000000511037c10 */ /* 0x000fe400087ea4ff */
[-C--:B------:R-:W-:Y:S01]  /*2ae0*/  ISETP.GE.AND P5, PT, R0, R5.reuse, PT ;  /* 0x000000050000720c */ /* 0x080fe20003fa6270 */
[----:B------:R-:W-:Y:S01]  /*2af0*/  VIADD R0, R4, 0xe0 ;  /* 0x000000e004007836 */ /* 0x000fe20000000000 */
[-C--:B------:R-:W-:Y:S01]  /*2b00*/  ISETP.GE.AND P0, PT, R8, R5.reuse, PT ;  /* 0x000000050800720c */ /* 0x080fe20003f06270 */
[----:B-----5:R2:W-:Y:S03]  /*2b10*/  @!P1 STG.E.U8 desc[UR8][R2.64], R7 ;  /* 0x0000000702009986 */ /* 0x0205e6000c101108 */
[-C--:B------:R-:W-:Y:S01]  /*2b20*/  ISETP.GE.AND P1, PT, R0, R5.reuse, PT ;  /* 0x000000050000720c */ /* 0x080fe20003f26270 */
[----:B------:R2:W-:Y:S01]  /*2b30*/  @!P2 STG.E.U8 desc[UR8][R2.64+0x20], R9 ;  /* 0x000020090200a986 */ /* 0x0005e2000c101108 */
[----:B------:R-:W-:Y:S01]  /*2b40*/  ISETP.GE.AND P2, PT, R6, R5, PT ;  /* 0x000000050600720c */ /* 0x000fe20003f46270 */
[----:B------:R-:W-:-:S02]  /*2b50*/  VIADD R0, R4, 0x120 ;  /* 0x0000012004007836 */ /* 0x000fc40000000000 */
[----:B------:R-:W-:Y:S01]  /*2b60*/  VIADD R6, R4, 0x140 ;  /* 0x0000014004067836 */ /* 0x000fe20000000000 */
[----:B------:R2:W-:Y:S02]  /*2b70*/  @!P3 STG.E.U8 desc[UR8][R2.64+0x40], R11 ;  /* 0x0000400b0200b986 */ /* 0x0005e4000c101108 */
[-C--:B------:R-:W-:Y:S01]  /*2b80*/  ISETP.GE.AND P3, PT, R0, R5.reuse, PT ;  /* 0x000000050000720c */ /* 0x080fe20003f66270 */
[----:B------:R-:W-:Y:S01]  /*2b90*/  VIADD R0, R4, 0x160 ;  /* 0x0000016004007836 */ /* 0x000fe20000000000 */
        /* <DEDUP_REMOVED lines=21> */
[----:B------:R-:W-:Y:S01]  /*2cf0*/  VIADD R4, R4, 0x260 ;  /* 0x0000026004047836 */ /* 0x000fe20000000000 */
[----:B------:R2:W-:Y:S01]  /*2d00*/  @!P4 STG.E.U8 desc[UR8][R2.64+0x140], R29 ;  /* 0x0001401d0200c986 */ /* 0x0005e2000c101108 */
[----:B------:R-:W-:-:S03]  /*2d10*/  ISETP.GE.AND P4, PT, R0, R5, PT ;  /* 0x000000050000720c */ /* 0x000fc60003f86270 */
        /* <DEDUP_REMOVED lines=9> */
[----:B------:R2:W-:Y:S01]  /*2db0*/  @!P5 STG.E.U8 desc[UR8][R2.64+0x240], R47 ;  /* 0x0002402f0200d986 */ /* 0x0005e2000c101108 */
[----:B------:R-:W-:Y:S05]  /*2dc0*/  @P6 EXIT ;  /* 0x000000000000694d */ /* 0x000fea0003800000 */
[----:B------:R-:W-:Y:S01]  /*2dd0*/  STG.E.U8 desc[UR8][R2.64+0x260], R49 ;  /* 0x0002603102007986 */ /* 0x000fe2000c101108 */
[----:B------:R-:W-:Y:S05]  /*2de0*/  EXIT ;  /* 0x000000000000794d */ /* 0x000fea0003800000 */
.L_x_14:
[----:B------:R-:W-:Y:S01]  /*2df0*/  IMAD.MOV.U32 R42, RZ, RZ, RZ ;  /* 0x000000ffff2a7224 */ /* 0x000fe200078e00ff */
[C---:B------:R-:W-:Y:S01]  /*2e00*/  ISETP.GT.U32.AND P0, PT, R43.reuse, 0x1f, PT ;  /* 0x0000001f2b00780c */ /* 0x040fe20003f04070 */
[----:B------:R-:W-:Y:S05]  /*2e10*/  WARPSYNC.ALL ;  /* 0x0000000000007948 */ /* 0x000fea0003800000 */
[----:B------:R-:W-:-:S04]  /*2e20*/  IMAD.HI.U32 R31, R43, 0x15555556, R42 ;  /* 0x155555562b1f7827 */ /* 0x000fc800078e002a */
[----:B------:R-:W-:-:S05]  /*2e30*/  IMAD R31, R31, 0x4, R2 ;  /* 0x000000041f1f7824 */ /* 0x000fca00078e0202 */
[----:B------:R0:W-:Y:S01]  /*2e40*/  STS [R31+0x3410], R26 ;  /* 0x0034101a1f007388 */ /* 0x0001e20000000800 */
[----:B------:R-:W-:Y:S06]  /*2e50*/  BAR.SYNC.DEFER_BLOCKING 0x0 ;  /* 0x0000000000007b1d */ /* 0x000fec0000010000 */
[----:B------:R-:W-:Y:S05]  /*2e60*/  @P0 BRA `(.L_x_28) ;  /* 0x0000000000dc0947 */ /* 0x000fea0003800000 */
[----:B------:R-:W-:Y:S01]  /*2e70*/  IMAD R30, R43, 0x34, R2 ;  /* 0x000000342b1e7824 */ /* 0x000fe200078e0202 */
[----:B------:R-:W-:-:S04]  /*2e80*/  UMOV UR6, 0xffffffff ;  /* 0xffffffff00067882 */ /* 0x000fc80000000000 */
[----:B------:R-:W-:Y:S04]  /*2e90*/  LDS R57, [R30+0x3410] ;  /* 0x003410001e397984 */ /* 0x000fe80000000800 */
[----:B------:R-:W-:Y:S04]  /*2ea0*/  LDS R32, [R30+0x3414] ;  /* 0x003414001e207984 */ /* 0x000fe80000000800 */
[----:B------:R-:W1:Y:S04]  /*2eb0*/  LDS R33, [R30+0x3418] ;  /* 0x003418001e217984 */ /* 0x000e680000000800 */
[----:B------:R-:W-:Y:S04]  /*2ec0*/  LDS R48, [R30+0x341c] ;  /* 0x00341c001e307984 */ /* 0x000fe80000000800 */
[----:B------:R-:W2:Y:S04]  /*2ed0*/  LDS R49, [R30+0x3420] ;  /* 0x003420001e317984 */ /* 0x000ea80000000800 */
[----:B------:R-:W-:Y:S04]  /*2ee0*/  LDS R51, [R30+0x3424] ;  /* 0x003424001e337984 */ /* 0x000fe80000000800 */
[----:B------:R-:W3:Y:S04]  /*2ef0*/  LDS R64, [R30+0x3428] ;  /* 0x003428001e407984 */ /* 0x000ee80000000800 */
[----:B------:R-:W-:Y:S04]  /*2f00*/  LDS R53, [R30+0x342c] ;  /* 0x00342c001e357984 */ /* 0x000fe80000000800 */
[----:B------:R-:W4:Y:S04]  /*2f10*/  LDS R72, [R30+0x3430] ;  /* 0x003430001e487984 */ /* 0x000f280000000800 */
[----:B------:R-:W-:Y:S04]  /*2f20*/  LDS R55, [R30+0x3434] ;  /* 0x003434001e377984 */ /* 0x000fe80000000800 */
[----:B------:R-:W5:Y:S04]  /*2f30*/  LDS R76, [R30+0x3438] ;  /* 0x003438001e4c7984 */ /* 0x000f680000000800 */
[----:B------:R-:W0:Y:S01]  /*2f40*/  LDS R59, [R30+0x343c] ;  /* 0x00343c001e3b7984 */ /* 0x000e220000000800 */
[----:B-1----:R-:W-:-:S04]  /*2f50*/  IADD3 R61, PT, PT, R33, R32, R57 ;  /* 0x00000020213d7210 */ /* 0x002fc80007ffe039 */
[----:B--2---:R-:W-:-:S04]  /*2f60*/  IADD3 R61, PT, PT, R49, R61, R48 ;  /* 0x0000003d313d7210 */ /* 0x004fc80007ffe030 */
[----:B---3--:R-:W-:-:S04]  /*2f70*/  IADD3 R61, PT, PT, R64, R61, R51 ;  /* 0x0000003d403d7210 */ /* 0x008fc80007ffe033 */
[----:B----4-:R-:W-:-:S04]  /*2f80*/  IADD3 R61, PT, PT, R72, R61, R53 ;  /* 0x0000003d483d7210 */ /* 0x010fc80007ffe035 */
[----:B-----5:R-:W-:-:S05]  /*2f90*/  IADD3 R61, PT, PT, R76, R61, R55 ;  /* 0x0000003d4c3d7210 */ /* 0x020fca0007ffe037 */
[----:B0-----:R-:W-:Y:S01]  /*2fa0*/  IMAD.IADD R59, R59, 0x1, R61 ;  /* 0x000000013b3b7824 */ /* 0x001fe200078e023d */
[----:B------:R-:W-:Y:S06]  /*2fb0*/  BRA.DIV UR6, `(.L_x_29) ;  /* 0x0000007e06f47947 */ /* 0x000fec000b800000 */
[----:B------:R-:W0:Y:S02]  /*2fc0*/  SHFL.UP P0, R69, R59, 0x1, RZ ;  /* 0x042000003b457989 */ /* 0x000e2400000000ff */
[----:B0-----:R-:W-:-:S05]  /*2fd0*/  @P0 IMAD.IADD R69, R59, 0x1, R69 ;  /* 0x000000013b450824 */ /* 0x001fca00078e0245 */
[----:B------:R-:W0:Y:S02]  /*2fe0*/  SHFL.UP P0, R71, R69, 0x2, RZ ;  /* 0x0440000045477989 */ /* 0x000e2400000000ff */
[----:B0-----:R-:W-:-:S05]  /*2ff0*/  @P0 IMAD.IADD R71, R69, 0x1, R71 ;  /* 0x0000000145470824 */ /* 0x001fca00078e0247 */
[----:B------:R-:W0:Y:S02]  /*3000*/  SHFL.UP P0, R73, R71, 0x4, RZ ;  /* 0x0480000047497989 */ /* 0x000e2400000000ff */
[----:B0-----:R-:W-:-:S05]  /*3010*/  @P0 IMAD.IADD R73, R71, 0x1, R73 ;  /* 0x0000000147490824 */ /* 0x001fca00078e0249 */
[----:B------:R-:W0:Y:S02]  /*3020*/  SHFL.UP P0, R75, R73, 0x8, RZ ;  /* 0x05000000494b7989 */ /* 0x000e2400000000ff */
[----:B0-----:R-:W-:-:S05]  /*3030*/  @P0 IMAD.IADD R75, R73, 0x1, R75 ;  /* 0x00000001494b0824 */ /* 0x001fca00078e024b */
[----:B------:R0:W1:Y:S02]  /*3040*/  SHFL.UP P0, R77, R75, 0x10, RZ ;  /* 0x060000004b4d7989 */ /* 0x00006400000000ff */
.L_x_130:
[----:B-1----:R-:W-:-:S04]  /*3050*/  @P0 IMAD.IADD R77, R75, 0x1, R77 ;  /* 0x000000014b4d0824 */ /* 0x002fc800078e024d */
[----:B------:R-:W-:-:S04]  /*3060*/  IMAD.IADD R59, R77, 0x1, -R59 ;  /* 0x000000014d3b7824 */ /* 0x000fc800078e0a3b */
[----:B------:R-:W-:Y:S01]  /*3070*/  IMAD.IADD R57, R57, 0x1, R59 ;  /* 0x0000000139397824 */ /* 0x000fe200078e023b */
[----:B------:R1:W-:Y:S03]  /*3080*/  STS [R30+0x3410], R59 ;  /* 0x0034103b1e007388 */ /* 0x0003e60000000800 */
        /* <DEDUP_REMOVED lines=19> */
[----:B------:R1:W-:Y:S04]  /*31c0*/  STS [R30+0x3438], R55 ;  /* 0x003438371e007388 */ /* 0x0003e80000000800 */
[----:B------:R1:W-:Y:S02]  /*31d0*/  STS [R30+0x343c], R61 ;  /* 0x00343c3d1e007388 */ /* 0x0003e40000000800 */
.L_x_28:
[----:B------:R-:W-:Y:S05]  /*31e0*/  WARPSYNC.ALL ;  /* 0x0000000000007948 */ /* 0x000fea0003800000 */
[----:B------:R-:W-:Y:S01]  /*31f0*/  BAR.SYNC.DEFER_BLOCKING 0x0 ;  /* 0x0000000000007b1d */ /* 0x000fe20000010000 */
[----:B-1----:R-:W-:Y:S02]  /*3200*/  LOP3.LUT R30, R28, 0xff, RZ, 0xc0, !PT ;  /* 0x000000ff1c1e7812 */ /* 0x002fe400078ec0ff */
[----:B------:R-:W-:Y:S02]  /*3210*/  ISETP.NE.AND P0, PT, R29, RZ, PT ;  /* 0x000000ff1d00720c */ /* 0x000fe40003f05270 */
[----:B------:R-:W-:Y:S01]  /*3220*/  SHF.R.U32.HI R30, RZ, UR5, R30 ;  /* 0x00000005ff1e7c19 */ /* 0x000fe2000801161e */
[----:B------:R-:W-:Y:S03]  /*3230*/  BSSY.RECONVERGENT B0, `(.L_x_30) ;  /* 0x0000028000007945 */ /* 0x000fe60003800200 */
[----:B------:R-:W-:-:S02]  /*3240*/  LOP3.LUT R32, R30, UR4, RZ, 0x30, !PT ;  /* 0x000000041e207c12 */ /* 0x000fc4000f8e30ff */
[----:B------:R1:W2:Y:S05]  /*3250*/  LDS R30, [R31+0x3410] ;  /* 0x003410001f1e7984 */ /* 0x0002aa0000000800 */
[----:B------:R-:W-:Y:S05]  /*3260*/  @P0 BRA `(.L_x_31) ;  /* 0x0000000000900947 */ /* 0x000fea0003800000 */
[----:B------:R-:W2:Y:S04]  /*3270*/  LDS R53, [R25] ;  /* 0x0000000019357984 */ /* 0x000ea80000000800 */
[----:B------:R-:W3:Y:S04]  /*3280*/  LDS R55, [R25+0x400] ;  /* 0x0004000019377984 */ /* 0x000ee80000000800 */
[----:B------:R-:W4:Y:S04]  /*3290*/  LDS R57, [R25+0x800] ;  /* 0x0008000019397984 */ /* 0x000f280000000800 */
[----:B------:R-:W5:Y:S04]  /*32a0*/  LDS R59, [R25+0xc00] ;  /* 0x000c0000193b7984 */ /* 0x000f680000000800 */
[----:B------:R-:W5:Y:S04]  /*32b0*/  LDS R61, [R25+0x1000] ;  /* 0x00100000193d7984 */ /* 0x000f680000000800 */
[----:B------:R-:W5:Y:S04]  /*32c0*/  LDS R65, [R25+0x1400] ;  /* 0x0014000019417984 */ /* 0x000f680000000800 */
[----:B------:R-:W5:Y:S04]  /*32d0*/  LDS R67, [R25+0x1800] ;  /* 0x0018000019437984 */ /* 0x000f680000000800 */
[----:B------:R-:W5:Y:S04]  /*32e0*/  LDS R69, [R25+0x1c00] ;  /* 0x001c000019457984 */ /* 0x000f680000000800 */
[----:B------:R-:W5:Y:S04]  /*32f0*/  LDS R51, [R25+0x2000] ;  /* 0x0020000019337984 */ /* 0x000f680000000800 */
[----:B------:R-:W5:Y:S04]  /*3300*/  LDS R49, [R25+0x2400] ;  /* 0x0024000019317984 */ /* 0x000f680000000800 */
[----:B------:R-:W5:Y:S01]  /*3310*/  LDS R33, [R25+0x2800] ;  /* 0x0028000019217984 */ /* 0x000f620000000800 */
[----:B--2---:R-:W-:-:S03]  /*3320*/  IMAD.IADD R48, R30, 0x1, R53 ;  /* 0x000000011e307824 */ /* 0x004fc600078e0235 */
[----:B01----:R-:W0:Y:S01]  /*3330*/  LDS R31, [R25+0x2c00] ;  /* 0x002c0000191f7984 */ /* 0x003e220000000800 */
[----:B---3--:R-:W-:-:S03]  /*3340*/  IMAD.IADD R64, R30, 0x1, R55 ;  /* 0x000000011e407824 */ /* 0x008fc600078e0237 */
[----:B------:R1:W-:Y:S01]  /*3350*/  STS [R25], R48 ;  /* 0x0000003019007388 */ /* 0x0003e20000000800 */
[----:B----4-:R-:W-:-:S03]  /*3360*/  IMAD.IADD R72, R30, 0x1, R57 ;  /* 0x000000011e487824 */ /* 0x010fc600078e0239 */
[----:B------:R2:W-:Y:S01]  /*3370*/  STS [R25+0x400], R64 ;  /* 0x0004004019007388 */ /* 0x0005e20000000800 */
[C---:B-----5:R-:W-:Y:S02]  /*3380*/  IMAD.IADD R76, R30.reuse, 0x1, R59 ;  /* 0x000000011e4c7824 */ /* 0x060fe400078e023b */
[C---:B------:R-:W-:Y:S01]  /*3390*/  IMAD.IADD R61, R30.reuse, 0x1, R61 ;  /* 0x000000011e3d7824 */ /* 0x040fe200078e023d */
[----:B------:R3:W-:Y:S01]  /*33a0*/  STS [R25+0x800], R72 ;  /* 0x0008004819007388 */ /* 0x0007e20000000800 */
[----:B------:R-:W-:-:S03]  /*33b0*/  IMAD.IADD R65, R30, 0x1, R65 ;  /* 0x000000011e417824 */ /* 0x000fc600078e0241 */
[----:B------:R3:W-:Y:S01]  /*33c0*/  STS [R25+0xc00], R76 ;  /* 0x000c004c19007388 */ /* 0x0007e20000000800 */
[----:B------:R-:W-:-:S03]  /*33d0*/  IMAD.IADD R67, R30, 0x1, R67 ;  /* 0x000000011e437824 */ /* 0x000fc600078e0243 */
[----:B------:R3:W-:Y:S01]  /*33e0*/  STS [R25+0x1000], R61 ;  /* 0x0010003d19007388 */ /* 0x0007e20000000800 */
[----:B-1----:R-:W-:-:S03]  /*33f0*/  IMAD.IADD R48, R30, 0x1, R69 ;  /* 0x000000011e307824 */ /* 0x002fc600078e0245 */
[----:B------:R3:W-:Y:S01]  /*3400*/  STS [R25+0x1400], R65 ;  /* 0x0014004119007388 */ /* 0x0007e20000000800 */
[----:B--2---:R-:W-:-:S03]  /*3410*/  IMAD.IADD R64, R30, 0x1, R51 ;  /* 0x000000011e407824 */ /* 0x004fc600078e0233 */
[----:B------:R3:W-:Y:S01]  /*3420*/  STS [R25+0x1800], R67 ;  /* 0x0018004319007388 */ /* 0x0007e20000000800 */
[----:B------:R-:W-:-:S03]  /*3430*/  IMAD.IADD R49, R30, 0x1, R49 ;  /* 0x000000011e317824 */ /* 0x000fc600078e0231 */
[----:B------:R3:W-:Y:S01]  /*3440*/  STS [R25+0x1c00], R48 ;  /* 0x001c003019007388 */ /* 0x0007e20000000800 */
[----:B------:R-:W-:-:S03]  /*3450*/  IMAD.IADD R33, R30, 0x1, R33 ;  /* 0x000000011e217824 */ /* 0x000fc600078e0221 */
[----:B------:R3:W-:Y:S01]  /*3460*/  STS [R25+0x2000], R64 ;  /* 0x0020004019007388 */ /* 0x0007e20000000800 */
[----:B0-----:R-:W-:-:S03]  /*3470*/  IMAD.IADD R31, R30, 0x1, R31 ;  /* 0x000000011e1f7824 */ /* 0x001fc600078e021f */
[----:B------:R3:W-:Y:S04]  /*3480*/  STS [R25+0x2400], R49 ;  /* 0x0024003119007388 */ /* 0x0007e80000000800 */
[----:B------:R3:W-:Y:S04]  /*3490*/  STS [R25+0x2800], R33 ;  /* 0x0028002119007388 */ /* 0x0007e80000000800 */
[----:B------:R3:W-:Y:S02]  /*34a0*/  STS [R25+0x2c00], R31 ;  /* 0x002c001f19007388 */ /* 0x0007e40000000800 */
.L_x_31:
[----:B------:R-:W-:Y:S05]  /*34b0*/  BSYNC.RECONVERGENT B0 ;  /* 0x0000000000007941 */ /* 0x000fea0003800200 */
.L_x_30:
[----:B------:R-:W-:Y:S01]  /*34c0*/  BAR.SYNC.DEFER_BLOCKING 0x0 ;  /* 0x0000000000007b1d */ /* 0x000fe20000010000 */
[----:B------:R-:W-:-:S05]  /*34d0*/  R2P PR, R32, 0x7f ;  /* 0x0000007f20007804 */ /* 0x000fca0000000000 */
[----:B------:R-:W-:Y:S01]  /*34e0*/  BSSY.RECONVERGENT B0, `(.L_x_32) ;  /* 0x0000023000007945 */ /* 0x000fe20003800200 */
[----:B------:R-:W4:Y:S01]  /*34f0*/  S2R R77, SR_LEMASK ;  /* 0x00000000004d7919 */ /* 0x000f220000003a00 */
[----:B------:R-:W5:Y:S06]  /*3500*/  S2R R69, SR_LANEID ;  /* 0x0000000000457919 */ /* 0x000f6c0000000000 */
[----:B01-3--:R-:W-:Y:S02]  /*3510*/  VOTE.ANY R31, PT, P0 ;  /* 0x00000000001f7806 */ /* 0x00bfe400000e0100 */
[----:B------:R-:W-:-:S02]  /*3520*/  VOTE.ANY R48, PT, P1 ;  /* 0x0000000000307806 */ /* 0x000fc400008e0100 */
[----:B------:R-:W-:Y:S02]  /*3530*/  @!P0 LOP3.LUT R31, RZ, R31, RZ, 0x33, !PT ;  /* 0x0000001fff1f8212 */ /* 0x000fe400078e33ff */
[----:B------:R-:W-:Y:S02]  /*3540*/  VOTE.ANY R64, PT, P2 ;  /* 0x0000000000407806 */ /* 0x000fe400010e0100 */
[----:B------:R-:W-:Y:S02]  /*3550*/  @!P1 LOP3.LUT R48, RZ, R48, RZ, 0x33, !PT ;  /* 0x00000030ff309212 */ /* 0x000fe400078e33ff */
[----:B------:R-:W-:Y:S02]  /*3560*/  VOTE.ANY R72, PT, P3 ;  /* 0x0000000000487806 */ /* 0x000fe400018e0100 */
[----:B------:R-:W-:Y:S02]  /*3570*/  @!P2 LOP3.LUT R64, RZ, R64, RZ, 0x33, !PT ;  /* 0x00000040ff40a212 */ /* 0x000fe400078e33ff */
[----:B------:R-:W-:-:S02]  /*3580*/  LOP3.LUT R31, R48, R31, RZ, 0xc0, !PT ;  /* 0x0000001f301f7212 */ /* 0x000fc400078ec0ff */
[----:B------:R-:W-:Y:S02]  /*3590*/  @!P3 LOP3.LUT R72, RZ, R72, RZ, 0x33, !PT ;  /* 0x00000048ff48b212 */ /* 0x000fe400078e33ff */
[----:B------:R-:W-:Y:S02]  /*35a0*/  LOP3.LUT R31, R64, R31, RZ, 0xc0, !PT ;  /* 0x0000001f401f7212 */ /* 0x000fe400078ec0ff */
[----:B------:R-:W-:Y:S02]  /*35b0*/  VOTE.ANY R48, PT, P4 ;  /* 0x0000000000307806 */ /* 0x000fe400020e0100 */
[----:B------:R-:W-:Y:S02]  /*35c0*/  LOP3.LUT P0, RZ, R32, 0x80, RZ, 0xc0, !PT ;  /* 0x0000008020ff7812 */ /* 0x000fe4000780c0ff */
[----:B------:R-:W-:Y:S02]  /*35d0*/  LOP3.LUT R31, R72, R31, RZ, 0xc0, !PT ;  /* 0x0000001f481f7212 */ /* 0x000fe400078ec0ff */
[----:B------:R-:W-:-:S02]  /*35e0*/  VOTE.ANY R64, PT, P5 ;  /* 0x0000000000407806 */ /* 0x000fc400028e0100 */
[----:B------:R-:W-:Y:S02]  /*35f0*/  @!P4 LOP3.LUT R48, RZ, R48, RZ, 0x33, !PT ;  /* 0x00000030ff30c212 */ /* 0x000fe400078e33ff */
[----:B------:R-:W-:Y:S02]  /*3600*/  @!P5 LOP3.LUT R64, RZ, R64, RZ, 0x33, !PT ;  /* 0x00000040ff40d212 */ /* 0x000fe400078e33ff */
[----:B------:R-:W-:Y:S02]  /*3610*/  LOP3.LUT R31, R48, R31, RZ, 0xc0, !PT ;  /* 0x0000001f301f7212 */ /* 0x000fe400078ec0ff */
[----:B------:R-:W-:Y:S02]  /*3620*/  VOTE.ANY R48, PT, P6 ;  /* 0x0000000000307806 */ /* 0x000fe400030e0100 */
[----:B------:R-:W-:Y:S02]  /*3630*/  LOP3.LUT R31, R64, R31, RZ, 0xc0, !PT ;  /* 0x0000001f401f7212 */ /* 0x000fe400078ec0ff */
[----:B------:R-:W-:-:S02]  /*3640*/  VOTE.ANY R64, PT, P0 ;  /* 0x0000000000407806 */ /* 0x000fc400000e0100 */
[----:B------:R-:W-:Y:S02]  /*3650*/  @!P6 LOP3.LUT R48, RZ, R48, RZ, 0x33, !PT ;  /* 0x00000030ff30e212 */ /* 0x000fe400078e33ff */
[----:B------:R-:W-:Y:S02]  /*3660*/  @!P0 LOP3.LUT R64, RZ, R64, RZ, 0x33, !PT ;  /* 0x00000040ff408212 */ /* 0x000fe400078e33ff */
[----:B------:R-:W-:Y:S01]  /*3670*/  LOP3.LUT R31, R48, R31, RZ, 0xc0, !PT ;  /* 0x0000001f301f7212 */ /* 0x000fe200078ec0ff */
[----:B------:R-:W-:-:S03]  /*3680*/  IMAD.MOV.U32 R48, RZ, RZ, RZ ;  /* 0x000000ffff307224 */ /* 0x000fc600078e00ff */
[----:B------:R-:W-:-:S04]  /*3690*/  LOP3.LUT R64, R64, R31, RZ, 0xc0, !PT ;  /* 0x0000001f40407212 */ /* 0x000fc800078ec0ff */
[----:B------:R-:W5:Y:S01]  /*36a0*/  FLO.U32 R33, R64 ;  /* 0x0000004000217300 */ /* 0x000f6200000e0000 */
[----:B----4-:R-:W-:-:S07]  /*36b0*/  LOP3.LUT R31, R77, R64, RZ, 0xc0, !PT ;  /* 0x000000404d1f7212 */ /* 0x010fce00078ec0ff */
[----:B------:R-:W0:Y:S01]  /*36c0*/  POPC R31, R31 ;  /* 0x0000001f001f7309 */ /* 0x000e220000000000 */
[----:B-----5:R-:W-:-:S13]  /*36d0*/  ISETP.NE.AND P0, PT, R69, R33, PT ;  /* 0x000000214500720c */ /* 0x020fda0003f05270 */
[----:B0-----:R-:W-:Y:S05]  /*36e0*/  @P0 BRA `(.L_x_33) ;  /* 0x0000000000080947 */ /* 0x001fea0003800000 */
[----:B------:R-:W-:-:S05]  /*36f0*/  IMAD R32, R32, 0x4, R23 ;  /* 0x0000000420207824 */ /* 0x000fca00078e0217 */
[----:B------:R0:W1:Y:S02]  /*3700*/  ATOMS.ADD R48, [R32], R31 ;  /* 0x0000001f2030738c */ /* 0x0000640000000000 */
.L_x_33:
[----:B------:R-:W-:Y:S05]  /*3710*/  BSYNC.RECONVERGENT B0 ;  /* 0x0000000000007941 */ /* 0x000fea0003800200 */
.L_x_32:
[----:B------:R-:W-:Y:S01]  /*3720*/  R2P PR, R44, 0x7f ;  /* 0x0000007f2c007804 */ /* 0x000fe20000000000 */
[----:B-1----:R-:W1:Y:S01]  /*3730*/  SHFL.IDX PT, R33, R48, R33, 0x1f ;  /* 0x00001f2130217589 */ /* 0x002e6200000e0000 */
[----:B------:R-:W-:Y:S01]  /*3740*/  LOP3.LUT R63, R63, 0xff, RZ, 0xc0, !PT ;  /* 0x000000ff3f3f7812 */ /* 0x000fe200078ec0ff */
[----:B------:R-:W-:Y:S01]  /*3750*/  BSSY.RECONVERGENT B0, `(.L_x_34) ;  /* 0x0000024000007945 */ /* 0x000fe20003800200 */
[----:B------:R-:W-:Y:S02]  /*3760*/  IMAD.MOV.U32 R72, RZ, RZ, RZ ;  /* 0x000000ffff487224 */ /* 0x000fe400078e00ff */
[----:B------:R-:W-:-:S04]  /*3770*/  SHF.R.U32.HI R63, RZ, UR5, R63 ;  /* 0x00000005ff3f7c19 */ /* 0x000fc8000801163f */
[----:B------:R-:W-:-:S03]  /*3780*/  LOP3.LUT R64, R63, UR4, RZ, 0x30, !PT ;  /* 0x000000043f407c12 */ /* 0x000fc6000f8e30ff */
[----:B0-----:R-:W-:Y:S02]  /*3790*/  VOTE.ANY R32, PT, P0 ;  /* 0x0000000000207806 */ /* 0x001fe400000e0100 */
[----:B------:R-:W-:Y:S02]  /*37a0*/  VOTE.ANY R49, PT, P1 ;  /* 0x0000000000317806 */ /* 0x000fe400008e0100 */
[----:B------:R-:W-:Y:S02]  /*37b0*/  @!P0 LOP3.LUT R32, RZ, R32, RZ, 0x33, !PT ;  /* 0x00000020ff208212 */ /* 0x000fe400078e33ff */
[----:B------:R-:W-:Y:S02]  /*37c0*/  VOTE.ANY R51, PT, P2 ;  /* 0x0000000000337806 */ /* 0x000fe400010e0100 */
[----:B------:R-:W-:Y:S02]  /*37d0*/  @!P1 LOP3.LUT R49, RZ, R49, RZ, 0x33, !PT ;  /* 0x00000031ff319212 */ /* 0x000fe400078e33ff */
[----:B------:R-:W-:-:S02]  /*37e0*/  @!P2 LOP3.LUT R51, RZ, R51, RZ, 0x33, !PT ;  /* 0x00000033ff33a212 */ /* 0x000fc400078e33ff */
[----:B------:R-:W-:Y:S01]  /*37f0*/  LOP3.LUT R32, R49, R32, RZ, 0xc0, !PT ;  /* 0x0000002031207212 */ /* 0x000fe200078ec0ff */
[----:B-1----:R0:W-:Y:S01]  /*3800*/  STL [R1+0xc], R33 ;  /* 0x00000c2101007387 */ /* 0x0021e20000100800 */
[----:B------:R-:W-:Y:S02]  /*3810*/  VOTE.ANY R49, PT, P3 ;  /* 0x0000000000317806 */ /* 0x000fe400018e0100 */
[----:B------:R-:W-:Y:S02]  /*3820*/  LOP3.LUT R32, R51, R32, RZ, 0xc0, !PT ;  /* 0x0000002033207212 */ /* 0x000fe400078ec0ff */
[----:B------:R-:W-:Y:S02]  /*3830*/  LOP3.LUT P0, RZ, R44, 0x80, RZ, 0xc0, !PT ;  /* 0x000000802cff7812 */ /* 0x000fe4000780c0ff */
[----:B------:R-:W-:Y:S02]  /*3840*/  VOTE.ANY R51, PT, P4 ;  /* 0x0000000000337806 */ /* 0x000fe400020e0100 */
[----:B------:R-:W-:-:S02]  /*3850*/  @!P3 LOP3.LUT R49, RZ, R49, RZ, 0x33, !PT ;  /* 0x00000031ff31b212 */ /* 0x000fc400078e33ff */
[----:B------:R-:W-:Y:S02]  /*3860*/  @!P4 LOP3.LUT R51, RZ, R51, RZ, 0x33, !PT ;  /* 0x00000033ff33c212 */ /* 0x000fe400078e33ff */
[----:B------:R-:W-:Y:S02]  /*3870*/  LOP3.LUT R32, R49, R32, RZ, 0xc0, !PT ;  /* 0x0000002031207212 */ /* 0x000fe400078ec0ff */
[----:B------:R-:W-:Y:S02]  /*3880*/  VOTE.ANY R49, PT, P5 ;  /* 0x0000000000317806 */ /* 0x000fe400028e0100 */
[----:B------:R-:W-:Y:S02]  /*3890*/  LOP3.LUT R32, R51, R32, RZ, 0xc0, !PT ;  /* 0x0000002033207212 */ /* 0x000fe400078ec0ff */
[----:B------:R-:W-:Y:S02]  /*38a0*/  VOTE.ANY R51, PT, P6 ;  /* 0x0000000000337806 */ /* 0x000fe400030e0100 */
[----:B------:R-:W-:-:S02]  /*38b0*/  @!P5 LOP3.LUT R49, RZ, R49, RZ, 0x33, !PT ;  /* 0x00000031ff31d212 */ /* 0x000fc400078e33ff */
[----:B------:R-:W-:Y:S02]  /*38c0*/  VOTE.ANY R53, PT, P0 ;  /* 0x0000000000357806 */ /* 0x000fe400000e0100 */
[----:B------:R-:W-:Y:S02]  /*38d0*/  @!P6 LOP3.LUT R51, RZ, R51, RZ, 0x33, !PT ;  /* 0x00000033ff33e212 */ /* 0x000fe400078e33ff */
[----:B------:R-:W-:Y:S02]  /*38e0*/  LOP3.LUT R32, R49, R32, RZ, 0xc0, !PT ;  /* 0x0000002031207212 */ /* 0x000fe400078ec0ff */
[----:B------:R-:W-:Y:S02]  /*38f0*/  @!P0 LOP3.LUT R53, RZ, R53, RZ, 0x33, !PT ;  /* 0x00000035ff358212 */ /* 0x000fe400078e33ff */
[----:B------:R-:W-:-:S04]  /*3900*/  LOP3.LUT R32, R51, R32, RZ, 0xc0, !PT ;  /* 0x0000002033207212 */ /* 0x000fc800078ec0ff */
[----:B------:R-:W-:-:S04]  /*3910*/  LOP3.LUT R53, R53, R32, RZ, 0xc0, !PT ;  /* 0x0000002035357212 */ /* 0x000fc800078ec0ff */
[----:B------:R-:W1:Y:S01]  /*3920*/  FLO.U32 R49, R53 ;  /* 0x0000003500317300 */ /* 0x000e6200000e0000 */
[----:B------:R-:W-:-:S07]  /*3930*/  LOP3.LUT R32, R77, R53, RZ, 0xc0, !PT ;  /* 0x000000354d207212 */ /* 0x000fce00078ec0ff */
[----:B------:R-:W3:Y:S01]  /*3940*/  POPC R32, R32 ;  /* 0x0000002000207309 */ /* 0x000ee20000000000 */
[----:B-1----:R-:W-:-:S13]  /*3950*/  ISETP.NE.AND P0, PT, R69, R49, PT ;  /* 0x000000314500720c */ /* 0x002fda0003f05270 */
[----:B0--3--:R-:W-:Y:S05]  /*3960*/  @P0 BRA `(.L_x_35) ;  /* 0x0000000000080947 */ /* 0x009fea0003800000 */
[----:B------:R-:W-:-:S05]  /*3970*/  IMAD R33, R44, 0x4, R23 ;  /* 0x000000042c217824 */ /* 0x000fca00078e0217 */
[----:B------:R0:W1:Y:S02]  /*3980*/  ATOMS.ADD R72, [R33], R32 ;  /* 0x000000202148738c */ /* 0x0000640000000000 */
.L_x_35:
[----:B------:R-:W-:Y:S05]  /*3990*/  BSYNC.RECONVERGENT B0 ;  /* 0x0000000000007941 */ /* 0x000fea0003800200 */
.L_x_34:
[----:B------:R-:W-:Y:S01]  /*39a0*/  R2P PR, R64, 0x7f ;  /* 0x0000007f40007804 */ /* 0x000fe20000000000 */
[----:B------:R-:W-:Y:S01]  /*39b0*/  BSSY.RECONVERGENT B0, `(.L_x_36) ;  /* 0x0000023000007945 */ /* 0x000fe20003800200 */
[----:B------:R-:W-:-:S11]  /*39c0*/  IMAD.MOV.U32 R51, RZ, RZ, RZ ;  /* 0x000000ffff337224 */ /* 0x000fd600078e00ff */
[----:B0-----:R-:W-:Y:S02]  /*39d0*/  VOTE.ANY R33, PT, P0 ;  /* 0x0000000000217806 */ /* 0x001fe400000e0100 */
[----:B------:R-:W-:Y:S02]  /*39e0*/  VOTE.ANY R44, PT, P1 ;  /* 0x00000000002c7806 */ /* 0x000fe400008e0100 */
[----:B------:R-:W-:Y:S02]  /*39f0*/  @!P0 LOP3.LUT R33, RZ, R33, RZ, 0x33, !PT ;  /* 0x00000021ff218212 */ /* 0x000fe400078e33ff */
[----:B------:R-:W-:Y:S02]  /*3a00*/  @!P1 LOP3.LUT R44, RZ, R44, RZ, 0x33, !PT ;  /* 0x0000002cff2c9212 */ /* 0x000fe400078e33ff */
[----:B------:R-:W-:Y:S02]  /*3a10*/  VOTE.ANY R48, PT, P2 ;  /* 0x0000000000307806 */ /* 0x000fe400010e0100 */
[----:B------:R-:W-:-:S02]  /*3a20*/  LOP3.LUT R33, R44, R33, RZ, 0xc0, !PT ;  /* 0x000000212c217212 */ /* 0x000fc400078ec0ff */
[----:B------:R-:W-:Y:S02]  /*3a30*/  @!P2 LOP3.LUT R48, RZ, R48, RZ, 0x33, !PT ;  /* 0x00000030ff30a212 */ /* 0x000fe400078e33ff */
[----:B------:R-:W-:Y:S02]  /*3a40*/  VOTE.ANY R44, PT, P3 ;  /* 0x00000000002c7806 */ /* 0x000fe400018e0100 */
[----:B------:R-:W-:Y:S02]  /*3a50*/  LOP3.LUT R33, R48, R33, RZ, 0xc0, !PT ;  /* 0x0000002130217212 */ /* 0x000fe400078ec0ff */
[----:B------:R-:W-:Y:S02]  /*3a60*/  @!P3 LOP3.LUT R44, RZ, R44, RZ, 0x33, !PT ;  /* 0x0000002cff2cb212 */ /* 0x000fe400078e33ff */
[----:B------:R-:W-:Y:S02]  /*3a70*/  VOTE.ANY R48, PT, P4 ;  /* 0x0000000000307806 */ /* 0x000fe400020e0100 */
[----:B------:R-:W-:-:S02]  /*3a80*/  LOP3.LUT P0, RZ, R64, 0x80, RZ, 0xc0, !PT ;  /* 0x0000008040ff7812 */ /* 0x000fc4000780c0ff */
[----:B------:R-:W-:Y:S02]  /*3a90*/  LOP3.LUT R33, R44, R33, RZ, 0xc0, !PT ;  /* 0x000000212c217212 */ /* 0x000fe400078ec0ff */
[----:B------:R-:W-:Y:S02]  /*3aa0*/  VOTE.ANY R44, PT, P5 ;  /* 0x00000000002c7806 */ /* 0x000fe400028e0100 */
[----:B------:R-:W-:Y:S02]  /*3ab0*/  @!P4 LOP3.LUT R48, RZ, R48, RZ, 0x33, !PT ;  /* 0x00000030ff30c212 */ /* 0x000fe400078e33ff */
[----:B------:R-:W-:Y:S02]  /*3ac0*/  @!P5 LOP3.LUT R44, RZ, R44, RZ, 0x33, !PT ;  /* 0x0000002cff2cd212 */ /* 0x000fe400078e33ff */
[----:B------:R-:W-:Y:S02]  /*3ad0*/  LOP3.LUT R33, R48, R33, RZ, 0xc0, !PT ;  /* 0x0000002130217212 */ /* 0x000fe400078ec0ff */
[----:B------:R-:W-:-:S02]  /*3ae0*/  VOTE.ANY R48, PT, P6 ;  /* 0x0000000000307806 */ /* 0x000fc400030e0100 */
[----:B------:R-:W-:Y:S02]  /*3af0*/  LOP3.LUT R33, R44, R33, RZ, 0xc0, !PT ;  /* 0x000000212c217212 */ /* 0x000fe400078ec0ff */
[----:B-1----:R-:W0:Y:S01]  /*3b00*/  SHFL.IDX PT, R44, R72, R49, 0x1f ;  /* 0x00001f31482c7589 */ /* 0x002e2200000e0000 */
[----:B------:R-:W-:Y:S02]  /*3b10*/  VOTE.ANY R76, PT, P0 ;  /* 0x00000000004c7806 */ /* 0x000fe400000e0100 */
[----:B------:R-:W-:Y:S02]  /*3b20*/  @!P6 LOP3.LUT R48, RZ, R48, RZ, 0x33, !PT ;  /* 0x00000030ff30e212 */ /* 0x000fe400078e33ff */
[----:B------:R-:W-:Y:S02]  /*3b30*/  @!P0 LOP3.LUT R76, RZ, R76, RZ, 0x33, !PT ;  /* 0x0000004cff4c8212 */ /* 0x000fe400078e33ff */
[----:B------:R-:W-:-:S04]  /*3b40*/  LOP3.LUT R33, R48, R33, RZ, 0xc0, !PT ;  /* 0x0000002130217212 */ /* 0x000fc800078ec0ff */
[----:B------:R-:W-:-:S04]  /*3b50*/  LOP3.LUT R76, R76, R33, RZ, 0xc0, !PT ;  /* 0x000000214c4c7212 */ /* 0x000fc800078ec0ff */
[----:B------:R-:W1:Y:S01]  /*3b60*/  FLO.U32 R48, R76 ;  /* 0x0000004c00307300 */ /* 0x000e6200000e0000 */
[----:B------:R-:W-:-:S07]  /*3b70*/  LOP3.LUT R33, R77, R76, RZ, 0xc0, !PT ;  /* 0x0000004c4d217212 */ /* 0x000fce00078ec0ff */
[----:B------:R-:W3:Y:S01]  /*3b80*/  POPC R33, R33 ;  /* 0x0000002100217309 */ /* 0x000ee20000000000 */
[----:B0-----:R0:W-:Y:S01]  /*3b90*/  STL [R1+0x8], R44 ;  /* 0x0000082c01007387 */ /* 0x0011e20000100800 */
[----:B-1----:R-:W-:-:S13]  /*3ba0*/  ISETP.NE.AND P0, PT, R69, R48, PT ;  /* 0x000000304500720c */ /* 0x002fda0003f05270 */
[----:B0--3--:R-:W-:Y:S05]  /*3bb0*/  @P0 BRA `(.L_x_37) ;  /* 0x0000000000080947 */ /* 0x009fea0003800000 */
[----:B------:R-:W-:-:S05]  /*3bc0*/  IMAD R64, R64, 0x4, R23 ;  /* 0x0000000440407824 */ /* 0x000fca00078e0217 */
[----:B------:R0:W1:Y:S02]  /*3bd0*/  ATOMS.ADD R51, [R64], R33 ;  /* 0x000000214033738c */ /* 0x0000640000000000 */
.L_x_37:
[----:B------:R-:W-:Y:S05]  /*3be0*/  BSYNC.RECONVERGENT B0 ;  /* 0x0000000000007941 */ /* 0x000fea0003800200 */
.L_x_36:
[----:B------:R-:W-:Y:S01]  /*3bf0*/  R2P PR, R46, 0x7f ;  /* 0x0000007f2e007804 */ /* 0x000fe20000000000 */
[----:B-1----:R-:W1:Y:S01]  /*3c00*/  SHFL.IDX PT, R48, R51, R48, 0x1f ;  /* 0x00001f3033307589 */ /* 0x002e6200000e0000 */
[----:B------:R-:W-:Y:S01]  /*3c10*/  LOP3.LUT R47, R47, 0xff, RZ, 0xc0, !PT ;  /* 0x000000ff2f2f7812 */ /* 0x000fe200078ec0ff */
[----:B------:R-:W-:Y:S01]  /*3c20*/  BSSY.RECONVERGENT B0, `(.L_x_38) ;  /* 0x0000024000007945 */ /* 0x000fe20003800200 */
[----:B------:R-:W-:Y:S02]  /*3c30*/  IMAD.MOV.U32 R72, RZ, RZ, RZ ;  /* 0x000000ffff487224 */ /* 0x000fe400078e00ff */
[----:B------:R-:W-:-:S04]  /*3c40*/  SHF.R.U32.HI R47, RZ, UR5, R47 ;  /* 0x00000005ff2f7c19 */ /* 0x000fc8000801162f */
[----:B0-----:R-:W-:-:S03]  /*3c50*/  LOP3.LUT R64, R47, UR4, RZ, 0x30, !PT ;  /* 0x000000042f407c12 */ /* 0x001fc6000f8e30ff */
[----:B------:R-:W-:Y:S02]  /*3c60*/  VOTE.ANY R44, PT, P0 ;  /* 0x00000000002c7806 */ /* 0x000fe400000e0100 */
        /* <DEDUP_REMOVED lines=31> */
.L_x_39:
[----:B------:R-:W-:Y:S05]  /*3e60*/  BSYNC.RECONVERGENT B0 ;  /* 0x0000000000007941 */ /* 0x000fea0003800200 */
.L_x_38:
[----:B------:R-:W-:Y:S01]  /*3e70*/  R2P PR, R64, 0x7f ;  /* 0x0000007f40007804 */ /* 0x000fe20000000000 */
[----:B------:R-:W-:Y:S01]  /*3e80*/  BSSY.RECONVERGENT B0, `(.L_x_40) ;  /* 0x0000026000007945 */ /* 0x000fe20003800200 */
[----:B------:R-:W-:-:S04]  /*3e90*/  LOP3.LUT R45, R45, 0xff, RZ, 0xc0, !PT ;  /* 0x000000ff2d2d7812 */ /* 0x000fc800078ec0ff */
[----:B------:R-:W-:-:S04]  /*3ea0*/  SHF.R.U32.HI R48, RZ, UR5, R45 ;  /* 0x00000005ff307c19 */ /* 0x000fc8000801162d */
[----:B------:R-:W-:-:S03]  /*3eb0*/  LOP3.LUT R48, R48, UR4, RZ, 0x30, !PT ;  /* 0x0000000430307c12 */ /* 0x000fc6000f8e30ff */
[----:B------:R-:W-:Y:S02]  /*3ec0*/  VOTE.ANY R46, PT, P0 ;  /* 0x00000000002e7806 */ /* 0x000fe400000e0100 */
[----:B0-----:R-:W-:Y:S02]  /*3ed0*/  VOTE.ANY R47, PT, P1 ;  /* 0x00000000002f7806 */ /* 0x001fe400008e0100 */
        /* <DEDUP_REMOVED lines=21> */
[----:B------:R-:W-:Y:S01]  /*4030*/  LOP3.LUT R46, R51, R46, RZ, 0xc0, !PT ;  /* 0x0000002e332e7212 */ /* 0x000fe200078ec0ff */
[----:B------:R-:W-:-:S03]  /*4040*/  IMAD.MOV.U32 R51, RZ, RZ, RZ ;  /* 0x000000ffff337224 */ /* 0x000fc600078e00ff */
[----:B------:R-:W-:-:S04]  /*4050*/  LOP3.LUT R53, R53, R46, RZ, 0xc0, !PT ;  /* 0x0000002e35357212 */ /* 0x000fc800078ec0ff */
[----:B------:R-:W1:Y:S01]  /*4060*/  FLO.U32 R46, R53 ;  /* 0x00000035002e7300 */ /* 0x000e6200000e0000 */
[----:B------:R-:W-:-:S07]  /*4070*/  LOP3.LUT R45, R77, R53, RZ, 0xc0, !PT ;  /* 0x000000354d2d7212 */ /* 0x000fce00078ec0ff */
[----:B------:R-:W3:Y:S01]  /*4080*/  POPC R45, R45 ;  /* 0x0000002d002d7309 */ /* 0x000ee20000000000 */
[----:B0-----:R0:W-:Y:S01]  /*4090*/  STL [R1], R47 ;  /* 0x0000002f01007387 */ /* 0x0011e20000100800 */
[----:B-1----:R-:W-:-:S13]  /*40a0*/  ISETP.NE.AND P0, PT, R69, R46, PT ;  /* 0x0000002e4500720c */ /* 0x002fda0003f05270 */
[----:B0--3--:R-:W-:Y:S05]  /*40b0*/  @P0 BRA `(.L_x_41) ;  /* 0x0000000000080947 */ /* 0x009fea0003800000 */
[----:B------:R-:W-:-:S05]  /*40c0*/  IMAD R64, R64, 0x4, R23 ;  /* 0x0000000440407824 */ /* 0x000fca00078e0217 */
[----:B------:R0:W1:Y:S02]  /*40d0*/  ATOMS.ADD R51, [R64], R45 ;  /* 0x0000002d4033738c */ /* 0x0000640000000000 */
.L_x_41:
[----:B------:R-:W-:Y:S05]  /*40e0*/  BSYNC.RECONVERGENT B0 ;  /* 0x0000000000007941 */ /* 0x000fea0003800200 */
.L_x_40:
[----:B------:R-:W-:Y:S01]  /*40f0*/  R2P PR, R48, 0x7f ;  /* 0x0000007f30007804 */ /* 0x000fe20000000000 */
[----:B-1----:R1:W3:Y:S01]  /*4100*/  SHFL.IDX PT, R46, R51, R46, 0x1f ;  /* 0x00001f2e332e7589 */ /* 0x0022e200000e0000 */
[----:B------:R-:W-:Y:S11]  /*4110*/  BSSY.RECONVERGENT B0, `(.L_x_42) ;  /* 0x0000021000007945 */ /* 0x000ff60003800200 */
[----:B------:R-:W-:-:S02]  /*4120*/  VOTE.ANY R47, PT, P0 ;  /* 0x00000000002f7806 */ /* 0x000fc400000e0100 */
[----:B0-----:R-:W-:Y:S02]  /*4130*/  VOTE.ANY R64, PT, P1 ;  /* 0x0000000000407806 */ /* 0x001fe400008e0100 */
[----:B------:R-:W-:Y:S02]  /*4140*/  @!P0 LOP3.LUT R47, RZ, R47, RZ, 0x33, !PT ;  /* 0x0000002fff2f8212 */ /* 0x000fe400078e33ff */
[----:B------:R-:W-:Y:S02]  /*4150*/  VOTE.ANY R72, PT, P2 ;  /* 0x0000000000487806 */ /* 0x000fe400010e0100 */
[----:B------:R-:W-:Y:S02]  /*4160*/  @!P1 LOP3.LUT R64, RZ, R64, RZ, 0x33, !PT ;  /* 0x00000040ff409212 */ /* 0x000fe400078e33ff */
[----:B------:R-:W-:Y:S02]  /*4170*/  @!P2 LOP3.LUT R72, RZ, R72, RZ, 0x33, !PT ;  /* 0x00000048ff48a212 */ /* 0x000fe400078e33ff */
[----:B------:R-:W-:-:S02]  /*4180*/  LOP3.LUT R47, R64, R47, RZ, 0xc0, !PT ;  /* 0x0000002f402f7212 */ /* 0x000fc400078ec0ff */
[----:B------:R-:W-:Y:S02]  /*4190*/  VOTE.ANY R64, PT, P3 ;  /* 0x0000000000407806 */ /* 0x000fe400018e0100 */
[----:B------:R-:W-:Y:S02]  /*41a0*/  LOP3.LUT R47, R72, R47, RZ, 0xc0, !PT ;  /* 0x0000002f482f7212 */ /* 0x000fe400078ec0ff */
[----:B------:R-:W-:Y:S02]  /*41b0*/  LOP3.LUT P0, RZ, R48, 0x80, RZ, 0xc0, !PT ;  /* 0x0000008030ff7812 */ /* 0x000fe4000780c0ff */
[----:B------:R-:W-:Y:S02]  /*41c0*/  VOTE.ANY R72, PT, P4 ;  /* 0x0000000000487806 */ /* 0x000fe400020e0100 */
[----:B------:R-:W-:Y:S02]  /*41d0*/  @!P3 LOP3.LUT R64, RZ, R64, RZ, 0x33, !PT ;  /* 0x00000040ff40b212 */ /* 0x000fe400078e33ff */
[----:B------:R-:W-:-:S02]  /*41e0*/  @!P4 LOP3.LUT R72, RZ, R72, RZ, 0x33, !PT ;  /* 0x00000048ff48c212 */ /* 0x000fc400078e33ff */
[----:B------:R-:W-:Y:S02]  /*41f0*/  LOP3.LUT R47, R64, R47, RZ, 0xc0, !PT ;  /* 0x0000002f402f7212 */ /* 0x000fe400078ec0ff */
[----:B------:R-:W-:Y:S02]  /*4200*/  VOTE.ANY R64, PT, P5 ;  /* 0x0000000000407806 */ /* 0x000fe400028e0100 */
[----:B------:R-:W-:Y:S02]  /*4210*/  LOP3.LUT R47, R72, R47, RZ, 0xc0, !PT ;  /* 0x0000002f482f7212 */ /* 0x000fe400078ec0ff */
[----:B------:R-:W-:Y:S02]  /*4220*/  VOTE.ANY R72, PT, P6 ;  /* 0x0000000000487806 */ /* 0x000fe400030e0100 */
[----:B------:R-:W-:Y:S02]  /*4230*/  @!P5 LOP3.LUT R64, RZ, R64, RZ, 0x33, !PT ;  /* 0x00000040ff40d212 */ /* 0x000fe400078e33ff */
[----:B------:R-:W-:-:S02]  /*4240*/  VOTE.ANY R76, PT, P0 ;  /* 0x00000000004c7806 */ /* 0x000fc400000e0100 */
[----:B------:R-:W-:Y:S02]  /*4250*/  @!P6 LOP3.LUT R72, RZ, R72, RZ, 0x33, !PT ;  /* 0x00000048ff48e212 */ /* 0x000fe400078e33ff */
[----:B------:R-:W-:Y:S01]  /*4260*/  LOP3.LUT R47, R64, R47, RZ, 0xc0, !PT ;  /* 0x0000002f402f7212 */ /* 0x000fe200078ec0ff */
[----:B------:R-:W-:Y:S01]  /*4270*/  IMAD.MOV.U32 R64, RZ, RZ, RZ ;  /* 0x000000ffff407224 */ /* 0x000fe200078e00ff */
[----:B------:R-:W-:Y:S02]  /*4280*/  @!P0 LOP3.LUT R76, RZ, R76, RZ, 0x33, !PT ;  /* 0x0000004cff4c8212 */ /* 0x000fe400078e33ff */
[----:B------:R-:W-:-:S04]  /*4290*/  LOP3.LUT R47, R72, R47, RZ, 0xc0, !PT ;  /* 0x0000002f482f7212 */ /* 0x000fc800078ec0ff */
[----:B------:R-:W-:-:S04]  /*42a0*/  LOP3.LUT R76, R76, R47, RZ, 0xc0, !PT ;  /* 0x0000002f4c4c7212 */ /* 0x000fc800078ec0ff */
[----:B------:R-:W0:Y:S01]  /*42b0*/  FLO.U32 R53, R76 ;  /* 0x0000004c00357300 */ /* 0x000e2200000e0000 */
[----:B------:R-:W-:-:S07]  /*42c0*/  LOP3.LUT R47, R77, R76, RZ, 0xc0, !PT ;  /* 0x0000004c4d2f7212 */ /* 0x000fce00078ec0ff */
[----:B------:R-:W4:Y:S01]  /*42d0*/  POPC R47, R47 ;  /* 0x0000002f002f7309 */ /* 0x000f220000000000 */
[----:B0-----:R-:W-:-:S13]  /*42e0*/  ISETP.NE.AND P0, PT, R69, R53, PT ;  /* 0x000000354500720c */ /* 0x001fda0003f05270 */
[----:B-1-34-:R-:W-:Y:S05]  /*42f0*/  @P0 BRA `(.L_x_43) ;  /* 0x0000000000080947 */ /* 0x01afea0003800000 */
[----:B------:R-:W-:-:S05]  /*4300*/  IMAD R48, R48, 0x4, R23 ;  /* 0x0000000430307824 */ /* 0x000fca00078e0217 */
[----:B------:R0:W1:Y:S02]  /*4310*/  ATOMS.ADD R64, [R48], R47 ;  /* 0x0000002f3040738c */ /* 0x0000640000000000 */
.L_x_43:
[----:B------:R-:W-:Y:S05]  /*4320*/  BSYNC.RECONVERGENT B0 ;  /* 0x0000000000007941 */ /* 0x000fea0003800200 */
.L_x_42:
[----:B------:R-:W-:Y:S01]  /*4330*/  R2P PR, R50, 0x7f ;  /* 0x0000007f32007804 */ /* 0x000fe20000000000 */
[----:B------:R-:W-:Y:S01]  /*4340*/  BSSY.RECONVERGENT B0, `(.L_x_44) ;  /* 0x0000022000007945 */ /* 0x000fe20003800200 */
[----:B------:R-:W-:-:S11]  /*4350*/  IMAD.MOV.U32 R72, RZ, RZ, RZ ;  /* 0x000000ffff487224 */ /* 0x000fd600078e00ff */
[----:B0-----:R-:W-:Y:S02]  /*4360*/  VOTE.ANY R48, PT, P0 ;  /* 0x0000000000307806 */ /* 0x001fe400000e0100 */
[----:B------:R-:W-:Y:S02]  /*4370*/  VOTE.ANY R49, PT, P1 ;  /* 0x0000000000317806 */ /* 0x000fe400008e0100 */
[----:B------:R-:W-:Y:S02]  /*4380*/  @!P0 LOP3.LUT R48, RZ, R48, RZ, 0x33, !PT ;  /* 0x00000030ff308212 */ /* 0x000fe400078e33ff */
[----:B------:R-:W-:Y:S02]  /*4390*/  VOTE.ANY R51, PT, P2 ;  /* 0x0000000000337806 */ /* 0x000fe400010e0100 */
[----:B------:R-:W-:Y:S02]  /*43a0*/  @!P1 LOP3.LUT R49, RZ, R49, RZ, 0x33, !PT ;  /* 0x00000031ff319212 */ /* 0x000fe400078e33ff */
[----:B------:R-:W-:-:S02]  /*43b0*/  @!P2 LOP3.LUT R51, RZ, R51, RZ, 0x33, !PT ;  /* 0x00000033ff33a212 */ /* 0x000fc400078e33ff */
[----:B------:R-:W-:Y:S02]  /*43c0*/  LOP3.LUT R48, R49, R48, RZ, 0xc0, !PT ;  /* 0x0000003031307212 */ /* 0x000fe400078ec0ff */
        /* <DEDUP_REMOVED lines=16> */
[----:B------:R-:W-:Y:S02]  /*44d0*/  LOP3.LUT R51, R55, R48, RZ, 0xc0, !PT ;  /* 0x0000003037337212 */ /* 0x000fe400078ec0ff */
[----:B-1----:R0:W1:Y:S02]  /*44e0*/  SHFL.IDX PT, R48, R64, R53, 0x1f ;  /* 0x00001f3540307589 */ /* 0x00206400000e0000 */
[----:B------:R-:W3:Y:S01]  /*44f0*/  FLO.U32 R55, R51 ;  /* 0x0000003300377300 */ /* 0x000ee200000e0000 */
[----:B------:R-:W-:-:S07]  /*4500*/  LOP3.LUT R49, R77, R51, RZ, 0xc0, !PT ;  /* 0x000000334d317212 */ /* 0x000fce00078ec0ff */
[----:B------:R-:W4:Y:S01]  /*4510*/  POPC R49, R49 ;  /* 0x0000003100317309 */ /* 0x000f220000000000 */
[----:B---3--:R-:W-:-:S13]  /*4520*/  ISETP.NE.AND P0, PT, R69, R55, PT ;  /* 0x000000374500720c */ /* 0x008fda0003f05270 */
[----:B01--4-:R-:W-:Y:S05]  /*4530*/  @P0 BRA `(.L_x_45) ;  /* 0x0000000000080947 */ /* 0x013fea0003800000 */
[----:B------:R-:W-:-:S05]  /*4540*/  IMAD R50, R50, 0x4, R23 ;  /* 0x0000000432327824 */ /* 0x000fca00078e0217 */
[----:B------:R0:W1:Y:S02]  /*4550*/  ATOMS.ADD R72, [R50], R49 ;  /* 0x000000313248738c */ /* 0x0000640000000000 */
.L_x_45:
[----:B------:R-:W-:Y:S05]  /*4560*/  BSYNC.RECONVERGENT B0 ;  /* 0x0000000000007941 */ /* 0x000fea0003800200 */
.L_x_44:
        /* <DEDUP_REMOVED lines=35> */
.L_x_47:
[----:B------:R-:W-:Y:S05]  /*47a0*/  BSYNC.RECONVERGENT B0 ;  /* 0x0000000000007941 */ /* 0x000fea0003800200 */
.L_x_46:
        /* <DEDUP_REMOVED lines=35> */
.L_x_49:
[----:B------:R-:W-:Y:S05]  /*49e0*/  BSYNC.RECONVERGENT B0 ;  /* 0x0000000000007941 */ /* 0x000fea0003800200 */
.L_x_48:
        /* <DEDUP_REMOVED lines=35> */
.L_x_51:
[----:B------:R-:W-:Y:S05]  /*4c20*/  BSYNC.RECONVERGENT B0 ;  /* 0x0000000000007941 */ /* 0x000fea0003800200 */
.L_x_50:
        /* <DEDUP_REMOVED lines=35> */
.L_x_53:
[----:B------:R-:W-:Y:S05]  /*4e60*/  BSYNC.RECONVERGENT B0 ;  /* 0x0000000000007941 */ /* 0x000fea0003800200 */
.L_x_52:
        /* <DEDUP_REMOVED lines=35> */
.L_x_55:
[----:B------:R-:W-:Y:S05]  /*50a0*/  BSYNC.RECONVERGENT B0 ;  /* 0x0000000000007941 */ /* 0x000fea0003800200 */
.L_x_54:
[----:B------:R-:W-:Y:S01]  /*50b0*/  R2P PR, R62, 0x7f ;  /* 0x0000007f3e007804 */ /* 0x000fe20000000000 */
[----:B------:R-:W-:-:S12]  /*50c0*/  BSSY.RECONVERGENT B0, `(.L_x_56) ;  /* 0x0000022000007945 */ /* 0x000fd80003800200 */
        /* <DEDUP_REMOVED lines=8> */
[----:B------:R-:W-:Y:S02]  /*5150*/  LOP3.LUT P0, RZ, R62, 0x80, RZ, 0xc0, !PT ;  /* 0x000000803eff7812 */ /* 0x000fe4000780c0ff */
[----:B------:R-:W-:Y:S02]  /*5160*/  LOP3.LUT R60, R65, R60, RZ, 0xc0, !PT ;  /* 0x0000003c413c7212 */ /* 0x000fe400078ec0ff */
        /* <DEDUP_REMOVED lines=11> */
[----:B------:R-:W-:Y:S01]  /*5220*/  @!P0 LOP3.LUT R61, RZ, R61, RZ, 0x33, !PT ;  /* 0x0000003dff3d8212 */ /* 0x000fe200078e33ff */
[----:B-1----:R0:W1:Y:S01]  /*5230*/  SHFL.IDX PT, R60, R64, R63, 0x1f ;  /* 0x00001f3f403c7589 */ /* 0x00206200000e0000 */
[----:B------:R-:W-:-:S04]  /*5240*/  LOP3.LUT R72, R72, R65, RZ, 0xc0, !PT ;  /* 0x0000004148487212 */ /* 0x000fc800078ec0ff */
[----:B------:R-:W-:Y:S01]  /*5250*/  LOP3.LUT R65, R61, R72, RZ, 0xc0, !PT ;  /* 0x000000483d417212 */ /* 0x000fe200078ec0ff */
[----:B------:R-:W-:-:S03]  /*5260*/  IMAD.MOV.U32 R72, RZ, RZ, RZ ;  /* 0x000000ffff487224 */ /* 0x000fc600078e00ff */
[----:B------:R-:W3:Y:S01]  /*5270*/  FLO.U32 R67, R65 ;  /* 0x0000004100437300 */ /* 0x000ee200000e0000 */
[----:B------:R-:W-:-:S07]  /*5280*/  LOP3.LUT R61, R77, R65, RZ, 0xc0, !PT ;  /* 0x000000414d3d7212 */ /* 0x000fce00078ec0ff */
[----:B------:R-:W4:Y:S01]  /*5290*/  POPC R61, R61 ;  /* 0x0000003d003d7309 */ /* 0x000f220000000000 */
[----:B---3--:R-:W-:-:S13]  /*52a0*/  ISETP.NE.AND P0, PT, R69, R67, PT ;  /* 0x000000434500720c */ /* 0x008fda0003f05270 */
[----:B01--4-:R-:W-:Y:S05]  /*52b0*/  @P0 BRA `(.L_x_57) ;  /* 0x0000000000080947 */ /* 0x013fea0003800000 */
[----:B------:R-:W-:-:S05]  /*52c0*/  IMAD R62, R62, 0x4, R23 ;  /* 0x000000043e3e7824 */ /* 0x000fca00078e0217 */
[----:B------:R0:W1:Y:S02]  /*52d0*/  ATOMS.ADD R72, [R62], R61 ;  /* 0x0000003d3e48738c */ /* 0x0000640000000000 */
.L_x_57:
[----:B------:R-:W-:Y:S05]  /*52e0*/  BSYNC.RECONVERGENT B0 ;  /* 0x0000000000007941 */ /* 0x000fea0003800200 */
.L_x_56:
[----:B------:R-:W-:Y:S01]  /*52f0*/  R2P PR, R66, 0x7f ;  /* 0x0000007f42007804 */ /* 0x000fe20000000000 */
[----:B------:R-:W-:-:S12]  /*5300*/  BSSY.RECONVERGENT B0, `(.L_x_58) ;  /* 0x0000023000007945 */ /* 0x000fd80003800200 */
[----:B------:R-:W-:Y:S02]  /*5310*/  VOTE.ANY R63, PT, P0 ;  /* 0x00000000003f7806 */ /* 0x000fe400000e0100 */
[----:B------:R-:W-:Y:S02]  /*5320*/  VOTE.ANY R64, PT, P1 ;  /* 0x0000000000407806 */ /* 0x000fe400008e0100 */
[----:B------:R-:W-:Y:S02]  /*5330*/  @!P0 LOP3.LUT R63, RZ, R63, RZ, 0x33, !PT ;  /* 0x0000003fff3f8212 */ /* 0x000fe400078e33ff */
[----:B0-----:R-:W-:Y:S02]  /*5340*/  VOTE.ANY R62, PT, P2 ;  /* 0x00000000003e7806 */ /* 0x001fe400010e0100 */
[----:B------:R-:W-:Y:S02]  /*5350*/  @!P1 LOP3.LUT R64, RZ, R64, RZ, 0x33, !PT ;  /* 0x00000040ff409212 */ /* 0x000fe400078e33ff */
[----:B------:R-:W-:-:S02]  /*5360*/  @!P2 LOP3.LUT R62, RZ, R62, RZ, 0x33, !PT ;  /* 0x0000003eff3ea212 */ /* 0x000fc400078e33ff */
[----:B------:R-:W-:Y:S02]  /*5370*/  LOP3.LUT R65, R64, R63, RZ, 0xc0, !PT ;  /* 0x0000003f40417212 */ /* 0x000fe400078ec0ff */
[----:B------:R-:W-:Y:S02]  /*5380*/  VOTE.ANY R63, PT, P3 ;  /* 0x00000000003f7806 */ /* 0x000fe400018e0100 */
[----:B------:R-:W-:Y:S02]  /*5390*/  LOP3.LUT R64, R62, R65, RZ, 0xc0, !PT ;  /* 0x000000413e407212 */ /* 0x000fe400078ec0ff */
[----:B------:R-:W-:Y:S02]  /*53a0*/  VOTE.ANY R62, PT, P4 ;  /* 0x00000000003e7806 */ /* 0x000fe400020e0100 */
[----:B------:R-:W-:Y:S02]  /*53b0*/  @!P3 LOP3.LUT R63, RZ, R63, RZ, 0x33, !PT ;  /* 0x0000003fff3fb212 */ /* 0x000fe400078e33ff */
[----:B------:R-:W-:-:S02]  /*53c0*/  @!P4 LOP3.LUT R62, RZ, R62, RZ, 0x33, !PT ;  /* 0x0000003eff3ec212 */ /* 0x000fc400078e33ff */
[----:B------:R-:W-:Y:S02]  /*53d0*/  LOP3.LUT R65, R63, R64, RZ, 0xc0, !PT ;  /* 0x000000403f417212 */ /* 0x000fe400078ec0ff */
[----:B------:R-:W-:Y:S02]  /*53e0*/  VOTE.ANY R63, PT, P5 ;  /* 0x00000000003f7806 */ /* 0x000fe400028e0100 */
[----:B------:R-:W-:Y:S02]  /*53f0*/  LOP3.LUT P0, RZ, R66, 0x80, RZ, 0xc0, !PT ;  /* 0x0000008042ff7812 */ /* 0x000fe4000780c0ff */
[----:B------:R-:W-:Y:S02]  /*5400*/  LOP3.LUT R76, R62, R65, RZ, 0xc0, !PT ;  /* 0x000000413e4c7212 */ /* 0x000fe400078ec0ff */
[----:B------:R-:W-:Y:S02]  /*5410*/  @!P5 LOP3.LUT R63, RZ, R63, RZ, 0x33, !PT ;  /* 0x0000003fff3fd212 */ /* 0x000fe400078e33ff */
[----:B------:R-:W-:-:S02]  /*5420*/  VOTE.ANY R64, PT, P6 ;  /* 0x0000000000407806 */ /* 0x000fc400030e0100 */
[----:B------:R-:W-:Y:S02]  /*5430*/  LOP3.LUT R63, R63, R76, RZ, 0xc0, !PT ;  /* 0x0000004c3f3f7212 */ /* 0x000fe400078ec0ff */
[----:B------:R-:W0:Y:S01]  /*5440*/  S2R R76, SR_LANEID ;  /* 0x00000000004c7919 */ /* 0x000e220000000000 */
[----:B------:R-:W-:Y:S02]  /*5450*/  @!P6 LOP3.LUT R64, RZ, R64, RZ, 0x33, !PT ;  /* 0x00000040ff40e212 */ /* 0x000fe400078e33ff */
[----:B------:R-:W-:Y:S02]  /*5460*/  VOTE.ANY R62, PT, P0 ;  /* 0x00000000003e7806 */ /* 0x000fe400000e0100 */
[----:B------:R-:W-:Y:S01]  /*5470*/  LOP3.LUT R63, R64, R63, RZ, 0xc0, !PT ;  /* 0x0000003f403f7212 */ /* 0x000fe200078ec0ff */
[----:B------:R-:W-:Y:S01]  /*5480*/  IMAD.MOV.U32 R64, RZ, RZ, RZ ;  /* 0x000000ffff407224 */ /* 0x000fe200078e00ff */
[----:B------:R-:W-:-:S04]  /*5490*/  @!P0 LOP3.LUT R62, RZ, R62, RZ, 0x33, !PT ;  /* 0x0000003eff3e8212 */ /* 0x000fc800078e33ff */
[----:B------:R-:W-:Y:S02]  /*54a0*/  LOP3.LUT R69, R62, R63, RZ, 0xc0, !PT ;  /* 0x0000003f3e457212 */ /* 0x000fe400078ec0ff */
[----:B-1----:R1:W3:Y:S02]  /*54b0*/  SHFL.IDX PT, R62, R72, R67, 0x1f ;  /* 0x00001f43483e7589 */ /* 0x0022e400000e0000 */
[----:B------:R-:W0:Y:S01]  /*54c0*/  FLO.U32 R65, R69 ;  /* 0x0000004500417300 */ /* 0x000e2200000e0000 */
[----:B------:R-:W-:-:S07]  /*54d0*/  LOP3.LUT R63, R77, R69, RZ, 0xc0, !PT ;  /* 0x000000454d3f7212 */ /* 0x000fce00078ec0ff */
[----:B------:R-:W4:Y:S01]  /*54e0*/  POPC R63, R63 ;  /* 0x0000003f003f7309 */ /* 0x000f220000000000 */
[----:B0-----:R-:W-:-:S13]  /*54f0*/  ISETP.NE.AND P0, PT, R76, R65, PT ;  /* 0x000000414c00720c */ /* 0x001fda0003f05270 */
[----:B-1-34-:R-:W-:Y:S05]  /*5500*/  @P0 BRA `(.L_x_59) ;  /* 0x0000000000080947 */ /* 0x01afea0003800000 */
[----:B------:R-:W-:-:S06]  /*5510*/  IMAD R64, R66, 0x4, R23 ;  /* 0x0000000442407824 */ /* 0x000fcc00078e0217 */
[----:B------:R0:W1:Y:S02]  /*5520*/  ATOMS.ADD R64, [R64], R63 ;  /* 0x0000003f4040738c */ /* 0x0000640000000000 */
.L_x_59:
[----:B------:R-:W-:Y:S05]  /*5530*/  BSYNC.RECONVERGENT B0 ;  /* 0x0000000000007941 */ /* 0x000fea0003800200 */
.L_x_58:
[----:B------:R-:W-:Y:S01]  /*5540*/  R2P PR, R68, 0x7f ;  /* 0x0000007f44007804 */ /* 0x000fe20000000000 */
[----:B-1----:R1:W3:Y:S01]  /*5550*/  SHFL.IDX PT, R64, R64, R65, 0x1f ;  /* 0x00001f4140407589 */ /* 0x0022e200000e0000 */
[----:B------:R-:W-:Y:S11]  /*5560*/  BSSY.RECONVERGENT B0, `(.L_x_60) ;  /* 0x0000021000007945 */ /* 0x000ff60003800200 */
[----:B------:R-:W-:-:S02]  /*5570*/  VOTE.ANY R67, PT, P0 ;  /* 0x0000000000437806 */ /* 0x000fc400000e0100 */
[----:B------:R-:W-:Y:S02]  /*5580*/  VOTE.ANY R72, PT, P1 ;  /* 0x0000000000487806 */ /* 0x000fe400008e0100 */
        /* <DEDUP_REMOVED lines=18> */
[----:B------:R-:W-:Y:S02]  /*56b0*/  LOP3.LUT R66, R66, R67, RZ, 0xc0, !PT ;  /* 0x0000004342427212 */ /* 0x000fe400078ec0ff */
[----:B------:R-:W-:Y:S02]  /*56c0*/  @!P0 LOP3.LUT R71, RZ, R71, RZ, 0x33, !PT ;  /* 0x00000047ff478212 */ /* 0x000fe400078e33ff */
[----:B------:R-:W-:-:S04]  /*56d0*/  LOP3.LUT R66, R69, R66, RZ, 0xc0, !PT ;  /* 0x0000004245427212 */ /* 0x000fc800078ec0ff */
[----:B------:R-:W-:Y:S01]  /*56e0*/  LOP3.LUT R71, R71, R66, RZ, 0xc0, !PT ;  /* 0x0000004247477212 */ /* 0x000fe200078ec0ff */
[----:B------:R-:W-:-:S03]  /*56f0*/  IMAD.MOV.U32 R66, RZ, RZ, RZ ;  /* 0x000000ffff427224 */ /* 0x000fc600078e00ff */
[----:B------:R-:W4:Y:S01]  /*5700*/  FLO.U32 R67, R71 ;  /* 0x0000004700437300 */ /* 0x000f2200000e0000 */
[----:B------:R-:W-:-:S07]  /*5710*/  LOP3.LUT R69, R77, R71, RZ, 0xc0, !PT ;  /* 0x000000474d457212 */ /* 0x000fce00078ec0ff */
[----:B-1----:R1:W0:Y:S01]  /*5720*/  POPC R65, R69 ;  /* 0x0000004500417309 */ /* 0x0022220000000000 */
[----:B----4-:R-:W-:-:S13]  /*5730*/  ISETP.NE.AND P0, PT, R76, R67, PT ;  /* 0x000000434c00720c */ /* 0x010fda0003f05270 */
[----:B01-3--:R-:W-:Y:S05]  /*5740*/  @P0 BRA `(.L_x_61) ;  /* 0x0000000000080947 */ /* 0x00bfea0003800000 */
[----:B------:R-:W-:-:S06]  /*5750*/  IMAD R66, R68, 0x4, R23 ;  /* 0x0000000444427824 */ /* 0x000fcc00078e0217 */
[----:B------:R0:W1:Y:S02]  /*5760*/  ATOMS.ADD R66, [R66], R65 ;  /* 0x000000414242738c */ /* 0x0000640000000000 */
.L_x_61:
[----:B------:R-:W-:Y:S05]  /*5770*/  BSYNC.RECONVERGENT B0 ;  /* 0x0000000000007941 */ /* 0x000fea0003800200 */
.L_x_60:
        /* <DEDUP_REMOVED lines=28> */
[----:B------:R-:W4:Y:S01]  /*5940*/  FLO.U32 R69, R72 ;  /* 0x0000004800457300 */ /* 0x000f2200000e0000 */
[----:B------:R-:W-:-:S07]  /*5950*/  LOP3.LUT R71, R77, R72, RZ, 0xc0, !PT ;  /* 0x000000484d477212 */ /* 0x000fce00078ec0ff */
[----:B-1----:R1:W0:Y:S01]  /*5960*/  POPC R67, R71 ;  /* 0x0000004700437309 */ /* 0x0022220000000000 */
[----:B----4-:R-:W-:-:S13]  /*5970*/  ISETP.NE.AND P0, PT, R76, R69, PT ;  /* 0x000000454c00720c */ /* 0x010fda0003f05270 */
[----:B01-3--:R-:W-:Y:S05]  /*5980*/  @P0 BRA `(.L_x_63) ;  /* 0x0000000000080947 */ /* 0x00bfea0003800000 */
[----:B------:R-:W-:-:S06]  /*5990*/  IMAD R68, R70, 0x4, R23 ;  /* 0x0000000446447824 */ /* 0x000fcc00078e0217 */
[----:B------:R0:W1:Y:S02]  /*59a0*/  ATOMS.ADD R68, [R68], R67 ;  /* 0x000000434444738c */ /* 0x0000640000000000 */
.L_x_63:
[----:B------:R-:W-:Y:S05]  /*59b0*/  BSYNC.RECONVERGENT B0 ;  /* 0x0000000000007941 */ /* 0x000fea0003800200 */
.L_x_62:
        /* <DEDUP_REMOVED lines=28> */
[----:B------:R4:W5:Y:S02]  /*5b80*/  FLO.U32 R72, R71 ;  /* 0x0000004700487300 */ /* 0x00096400000e0000 */
[----:B----4-:R-:W-:-:S06]  /*5b90*/  LOP3.LUT R71, R77, R71, RZ, 0xc0, !PT ;  /* 0x000000474d477212 */ /* 0x010fcc00078ec0ff */
[----:B-1----:R1:W4:Y:S01]  /*5ba0*/  POPC R69, R71 ;  /* 0x0000004700457309 */ /* 0x0023220000000000 */
[----:B-----5:R-:W-:-:S13]  /*5bb0*/  ISETP.NE.AND P0, PT, R76, R72, PT ;  /* 0x000000484c00720c */ /* 0x020fda0003f05270 */
[----:B-1-3--:R-:W-:Y:S05]  /*5bc0*/  @P0 BRA `(.L_x_65) ;  /* 0x0000000000080947 */ /* 0x00afea0003800000 */
[----:B------:R-:W-:-:S05]  /*5bd0*/  IMAD R0, R0, 0x4, R23 ;  /* 0x0000000400007824 */ /* 0x000fca00078e0217 */
[----:B----4-:R1:W3:Y:S02]  /*5be0*/  ATOMS.ADD R70, [R0], R69 ;  /* 0x000000450046738c */ /* 0x0102e40000000000 */
.L_x_65:
[----:B------:R-:W-:Y:S05]  /*5bf0*/  BSYNC.RECONVERGENT B0 ;  /* 0x0000000000007941 */ /* 0x000fea0003800200 */
.L_x_64:
[----:B------:R-:W-:Y:S01]  /*5c00*/  R2P PR, R74, 0x7f ;  /* 0x0000007f4a007804 */ /* 0x000fe20000000000 */
[----:B---3--:R3:W0:Y:S01]  /*5c10*/  SHFL.IDX PT, R70, R70, R72, 0x1f ;  /* 0x00001f4846467589 */ /* 0x00862200000e0000 */
[----:B------:R-:W-:Y:S01]  /*5c20*/  BSSY.RECONVERGENT B0, `(.L_x_66) ;  /* 0x0000024000007945 */ /* 0x000fe20003800200 */
[----:B---3--:R-:W-:-:S10]  /*5c30*/  IMAD.MOV.U32 R72, RZ, RZ, RZ ;  /* 0x000000ffff487224 */ /* 0x008fd400078e00ff */
[----:B-1----:R-:W-:Y:S02]  /*5c40*/  VOTE.ANY R0, PT, P0 ;  /* 0x0000000000007806 */ /* 0x002fe400000e0100 */
        /* <DEDUP_REMOVED lines=21> */
[----:B------:R-:W-:Y:S02]  /*5da0*/  LOP3.LUT R71, R73, R71, RZ, 0xc0, !PT ;  /* 0x0000004749477212 */ /* 0x000fe400078ec0ff */
[----:B------:R-:W-:-:S02]  /*5db0*/  LOP3.LUT R0, R27, 0xff, RZ, 0xc0, !PT ;  /* 0x000000ff1b007812 */ /* 0x000fc400078ec0ff */
[----:B------:R-:W-:Y:S02]  /*5dc0*/  LOP3.LUT R71, R75, R71, RZ, 0xc0, !PT ;  /* 0x000000474b477212 */ /* 0x000fe400078ec0ff */
[----:B------:R-:W-:Y:S02]  /*5dd0*/  SHF.R.U32.HI R0, RZ, UR5, R0 ;  /* 0x00000005ff007c19 */ /* 0x000fe40008011600 */
[----:B------:R1:W3:Y:S02]  /*5de0*/  FLO.U32 R73, R71 ;  /* 0x0000004700497300 */ /* 0x0002e400000e0000 */
[----:B------:R-:W-:Y:S02]  /*5df0*/  LOP3.LUT R0, R0, UR4, RZ, 0x30, !PT ;  /* 0x0000000400007c12 */ /* 0x000fe4000f8e30ff */
[----:B-1----:R-:W-:Y:S02]  /*5e00*/  LOP3.LUT R71, R77, R71, RZ, 0xc0, !PT ;  /* 0x000000474d477212 */ /* 0x002fe400078ec0ff */
[----:B---3--:R-:W-:-:S04]  /*5e10*/  ISETP.NE.AND P0, PT, R76, R73, PT ;  /* 0x000000494c00720c */ /* 0x008fc80003f05270 */
[----:B------:R-:W1:Y:S09]  /*5e20*/  POPC R71, R71 ;  /* 0x0000004700477309 */ /* 0x000e720000000000 */
[----:B0-----:R-:W-:Y:S05]  /*5e30*/  @P0 BRA `(.L_x_67) ;  /* 0x0000000000080947 */ /* 0x001fea0003800000 */
[----:B------:R-:W-:-:S06]  /*5e40*/  IMAD R72, R74, 0x4, R23 ;  /* 0x000000044a487824 */ /* 0x000fcc00078e0217 */
[----:B-1----:R0:W3:Y:S02]  /*5e50*/  ATOMS.ADD R72, [R72], R71 ;  /* 0x000000474848738c */ /* 0x0020e40000000000 */
.L_x_67:
[----:B------:R-:W-:Y:S05]  /*5e60*/  BSYNC.RECONVERGENT B0 ;  /* 0x0000000000007941 */ /* 0x000fea0003800200 */
.L_x_66:
[----:B------:R-:W-:Y:S01]  /*5e70*/  R2P PR, R0, 0x7f ;  /* 0x0000007f00007804 */ /* 0x000fe20000000000 */
[----:B---3--:R3:W0:Y:S01]  /*5e80*/  SHFL.IDX PT, R72, R72, R73, 0x1f ;  /* 0x00001f4948487589 */ /* 0x00862200000e0000 */
        /* <DEDUP_REMOVED lines=9> */
[----:B------:R-:W-:Y:S02]  /*5f20*/  LOP3.LUT P0, RZ, R0, 0x80, RZ, 0xc0, !PT ;  /* 0x0000008000ff7812 */ /* 0x000fe4000780c0ff */
[----:B------:R-:W-:Y:S02]  /*5f30*/  LOP3.LUT R76, R75, R76, RZ, 0xc0, !PT ;  /* 0x0000004c4b4c7212 */ /* 0x000fe400078ec0ff */
        /* <DEDUP_REMOVED lines=12> */
[----:B------:R-:W-:Y:S02]  /*6000*/  LOP3.LUT R75, R76, R75, RZ, 0xc0, !PT ;  /* 0x0000004b4c4b7212 */ /* 0x000fe400078ec0ff */
[----:B------:R-:W5:Y:S02]  /*6010*/  S2R R76, SR_LEMASK ;  /* 0x00000000004c7919 */ /* 0x000f640000003a00 */
[----:B------:R-:W-:-:S02]  /*6020*/  LOP3.LUT R75, R77, R75, RZ, 0xc0, !PT ;  /* 0x0000004b4d4b7212 */ /* 0x000fc400078ec0ff */
[----:B------:R-:W1:Y:S02]  /*6030*/  S2R R77, SR_LANEID ;  /* 0x00000000004d7919 */ /* 0x000e640000000000 */
[----:B------:R2:W1:Y:S01]  /*6040*/  FLO.U32 R74, R75 ;  /* 0x0000004b004a7300 */ /* 0x00046200000e0000 */
[----:B-----5:R-:W-:Y:S01]  /*6050*/  LOP3.LUT R76, R76, R75, RZ, 0xc0, !PT ;  /* 0x0000004b4c4c7212 */ /* 0x020fe200078ec0ff */
[----:B--2---:R-:W-:Y:S01]  /*6060*/  IMAD.MOV.U32 R75, RZ, RZ, RZ ;  /* 0x000000ffff4b7224 */ /* 0x004fe200078e00ff */
[----:B-1----:R-:W-:-:S05]  /*6070*/  ISETP.NE.AND P0, PT, R77, R74, PT ;  /* 0x0000004a4d00720c */ /* 0x002fca0003f05270 */
[----:B---3--:R1:W2:Y:S08]  /*6080*/  POPC R73, R76 ;  /* 0x0000004c00497309 */ /* 0x0082b00000000000 */
[----:B0-----:R-:W-:Y:S05]  /*6090*/  @P0 BRA `(.L_x_69) ;  /* 0x0000000000080947 */ /* 0x001fea0003800000 */
[----:B------:R-:W-:-:S05]  /*60a0*/  IMAD R0, R0, 0x4, R23 ;  /* 0x0000000400007824 */ /* 0x000fca00078e0217 */
[----:B--2---:R0:W3:Y:S02]  /*60b0*/  ATOMS.ADD R75, [R0], R73 ;  /* 0x00000049004b738c */ /* 0x0040e40000000000 */
.L_x_69:
[----:B------:R-:W-:Y:S05]  /*60c0*/  BSYNC.RECONVERGENT B0 ;  /* 0x0000000000007941 */ /* 0x000fea0003800200 */
.L_x_68:
[----:B------:R-:W-:Y:S01]  /*60d0*/  R2P PR, R24, 0x7f ;  /* 0x0000007f18007804 */ /* 0x000fe20000000000 */
[----:B------:R2:W-:-:S12]  /*60e0*/  STL [R1+0x10], R2 ;  /* 0x0000100201007387 */ /* 0x0005d80000100800 */
[----:B0-----:R-:W-:Y:S02]  /*60f0*/  VOTE.ANY R0, PT, P0 ;  /* 0x0000000000007806 */ /* 0x001fe400000e0100 */
[----:B------:R-:W-:Y:S02]  /*6100*/  VOTE.ANY R77, PT, P1 ;  /* 0x00000000004d7806 */ /* 0x000fe400008e0100 */
[----:B------:R-:W-:Y:S02]  /*6110*/  @!P0 LOP3.LUT R0, RZ, R0, RZ, 0x33, !PT ;  /* 0x00000000ff008212 */ /* 0x000fe400078e33ff */
[----:B-1----:R-:W-:Y:S02]  /*6120*/  VOTE.ANY R76, PT, P2 ;  /* 0x00000000004c7806 */ /* 0x002fe400010e0100 */
        /* <DEDUP_REMOVED lines=11> */
[----:B--2---:R-:W-:Y:S02]  /*61e0*/  LOP3.LUT R2, R76, R77, RZ, 0xc0, !PT ;  /* 0x0000004d4c027212 */ /* 0x004fe400078ec0ff */
[----:B------:R-:W-:Y:S02]  /*61f0*/  @!P5 LOP3.LUT R0, RZ, R0, RZ, 0x33, !PT ;  /* 0x00000000ff00d212 */ /* 0x000fe400078e33ff */
[----:B------:R-:W-:-:S02]  /*6200*/  VOTE.ANY R76, PT, P6 ;  /* 0x00000000004c7806 */ /* 0x000fc400030e0100 */
[----:B------:R-:W-:Y:S02]  /*6210*/  LOP3.LUT R0, R0, R2, RZ, 0xc0, !PT ;  /* 0x0000000200007212 */ /* 0x000fe400078ec0ff */
[----:B------:R-:W0:Y:S01]  /*6220*/  S2R R2, SR_LANEID ;  /* 0x0000000000027919 */ /* 0x000e220000000000 */
[----:B------:R-:W-:Y:S02]  /*6230*/  @!P6 LOP3.LUT R76, RZ, R76, RZ, 0x33, !PT ;  /* 0x0000004cff4ce212 */ /* 0x000fe400078e33ff */
[----:B------:R-:W-:Y:S02]  /*6240*/  VOTE.ANY R77, PT, P0 ;  /* 0x00000000004d7806 */ /* 0x000fe400000e0100 */
[----:B------:R-:W-:Y:S02]  /*6250*/  LOP3.LUT R0, R76, R0, RZ, 0xc0, !PT ;  /* 0x000000004c007212 */ /* 0x000fe400078ec0ff */
[----:B------:R-:W-:-:S04]  /*6260*/  @!P0 LOP3.LUT R77, RZ, R77, RZ, 0x33, !PT ;  /* 0x0000004dff4d8212 */ /* 0x000fc800078e33ff */
[----:B------:R-:W-:Y:S02]  /*6270*/  LOP3.LUT R76, R77, R0, RZ, 0xc0, !PT ;  /* 0x000000004d4c7212 */ /* 0x000fe400078ec0ff */
[----:B------:R-:W1:Y:S02]  /*6280*/  S2R R77, SR_LEMASK ;  /* 0x00000000004d7919 */ /* 0x000e640000003a00 */
[----:B------:R-:W0:Y:S02]  /*6290*/  FLO.U32 R0, R76 ;  /* 0x0000004c00007300 */ /* 0x000e2400000e0000 */
[----:B0-----:R-:W-:Y:S02]  /*62a0*/  ISETP.NE.AND P0, PT, R2, R0, PT ;  /* 0x000000000200720c */ /* 0x001fe40003f05270 */
[----:B------:R0:W5:Y:S01]  /*62b0*/  LDL.LU R2, [R1+0x10] ;  /* 0x0000100001027983 */ /* 0x0001620000300800 */
[----:B------:R-:W-:Y:S03]  /*62c0*/  BSSY.RECONVERGENT B0, `(.L_x_70) ;  /* 0x0000008000007945 */ /* 0x000fe60003800200 */
[----:B---3--:R2:W3:Y:S01]  /*62d0*/  SHFL.IDX PT, R75, R75, R74, 0x1f ;  /* 0x00001f4a4b4b7589 */ /* 0x0084e200000e0000 */
[----:B-1----:R-:W-:Y:S01]  /*62e0*/  LOP3.LUT R76, R77, R76, RZ, 0xc0, !PT ;  /* 0x0000004c4d4c7212 */ /* 0x002fe200078ec0ff */
[----:B--2---:R-:W-:-:S05]  /*62f0*/  IMAD.MOV.U32 R74, RZ, RZ, RZ ;  /* 0x000000ffff4a7224 */ /* 0x004fca00078e00ff */
[----:B------:R-:W1:Y:S01]  /*6300*/  POPC R76, R76 ;  /* 0x0000004c004c7309 */ /* 0x000e620000000000 */
[----:B0-----:R-:W-:Y:S05]  /*6310*/  @P0 BRA `(.L_x_71) ;  /* 0x0000000000080947 */ /* 0x001fea0003800000 */
[----:B------:R-:W-:-:S05]  /*6320*/  IMAD R23, R24, 0x4, R23 ;  /* 0x0000000418177824 */ /* 0x000fca00078e0217 */
[----:B-1----:R0:W2:Y:S02]  /*6330*/  ATOMS.ADD R74, [R23], R76 ;  /* 0x0000004c174a738c */ /* 0x0020a40000000000 */
.L_x_71:
[----:B------:R-:W-:Y:S05]  /*6340*/  BSYNC.RECONVERGENT B0 ;  /* 0x0000000000007941 */ /* 0x000fea0003800200 */
.L_x_70:
[----:B------:R-:W3:Y:S01]  /*6350*/  LDL.LU R77, [R1+0x4] ;  /* 0x00000400014d7983 */ /* 0x000ee20000300800 */
[----:B------:R-:W-:-:S03]  /*6360*/  ISETP.NE.AND P0, PT, R29, RZ, PT ;  /* 0x000000ff1d00720c */ /* 0x000fc60003f05270 */
[----:B------:R-:W3:Y:S04]  /*6370*/  LDL.LU R24, [R1] ;  /* 0x0000000001187983 */ /* 0x000ee80000300800 */
[----:B------:R-:W3:Y:S04]  /*6380*/  LDL.LU R29, [R1+0x8] ;  /* 0x00000800011d7983 */ /* 0x000ee80000300800 */
[----:B0-2---:R0:W1:Y:S04]  /*6390*/  SHFL.IDX PT, R23, R74, R0, 0x1f ;  /* 0x00001f004a177589 */ /* 0x00506800000e0000 */
[----:B0-----:R-:W2:Y:S01]  /*63a0*/  LDL.LU R0, [R1+0xc] ;  /* 0x00000c0001007983 */ /* 0x001ea20000300800 */
[C---:B-----5:R-:W-:Y:S01]  /*63b0*/  IADD3 R48, PT, PT, R2.reuse, R47, R48 ;  /* 0x0000002f02307210 */ /* 0x060fe20007ffe030 */
[----:B------:R-:W-:Y:S01]  /*63c0*/  BSSY B1, `(.L_x_72) ;  /* 0x000005f000017945 */ /* 0x000fe20003800000 */
[----:B------:R-:W-:-:S02]  /*63d0*/  IADD3 R46, PT, PT, R2, R45, R46 ;  /* 0x0000002d022e7210 */ /* 0x000fc40007ffe02e */
[----:B------:R-:W-:Y:S02]  /*63e0*/  LOP3.LUT R47, R6, 0xff80, RZ, 0x3c, !PT ;  /* 0x0000ff80062f7812 */ /* 0x000fe400078e3cff */
[----:B------:R-:W-:Y:S02]  /*63f0*/  LOP3.LUT R45, R7, 0xff80, RZ, 0x3c, !PT ;  /* 0x0000ff80072d7812 */ /* 0x000fe400078e3cff */
[----:B------:R-:W-:Y:S02]  /*6400*/  LOP3.LUT R7, R8, 0xff80, RZ, 0x3c, !PT ;  /* 0x0000ff8008077812 */ /* 0x000fe400078e3cff */
[C---:B------:R-:W-:Y:S02]  /*6410*/  IADD3 R50, PT, PT, R2.reuse, R49, R50 ;  /* 0x0000003102327210 */ /* 0x040fe40007ffe032 */
[C---:B------:R-:W-:Y:S02]  /*6420*/  IADD3 R51, PT, PT, R2.reuse, R51, R52 ;  /* 0x0000003302337210 */ /* 0x040fe40007ffe034 */
[----:B------:R-:W-:-:S02]  /*6430*/  IADD3 R54, PT, PT, R2, R53, R54 ;  /* 0x0000003502367210 */ /* 0x000fc40007ffe036 */
[C---:B------:R-:W-:Y:S02]  /*6440*/  IADD3 R55, PT, PT, R2.reuse, R55, R56 ;  /* 0x0000003702377210 */ /* 0x040fe40007ffe038 */
[C---:B------:R-:W-:Y:S02]  /*6450*/  IADD3 R58, PT, PT, R2.reuse, R57, R58 ;  /* 0x00000039023a7210 */ /* 0x040fe40007ffe03a */
[C---:B------:R-:W-:Y:S02]  /*6460*/  IADD3 R59, PT, PT, R2.reuse, R59, R60 ;  /* 0x0000003b023b7210 */ /* 0x040fe40007ffe03c */
[C---:B------:R-:W-:Y:S02]  /*6470*/  IADD3 R62, PT, PT, R2.reuse, R61, R62 ;  /* 0x0000003d023e7210 */ /* 0x040fe40007ffe03e */
[----:B------:R-:W-:Y:S02]  /*6480*/  LOP3.LUT R9, R9, 0xff80, RZ, 0x3c, !PT ;  /* 0x0000ff8009097812 */ /* 0x000fe400078e3cff */
[----:B------:R-:W-:-:S02]  /*6490*/  IADD3 R64, PT, PT, R2, R63, R64 ;  /* 0x0000003f02407210 */ /* 0x000fc40007ffe040 */
[C---:B------:R-:W-:Y:S02]  /*64a0*/  IADD3 R66, PT, PT, R2.reuse, R65, R66 ;  /* 0x0000004102427210 */ /* 0x040fe40007ffe042 */
[----:B------:R-:W-:Y:S02]  /*64b0*/  LOP3.LUT R11, R11, 0xff80, RZ, 0x3c, !PT ;  /* 0x0000ff800b0b7812 */ /* 0x000fe400078e3cff */
[C---:B------:R-:W-:Y:S02]  /*64c0*/  IADD3 R68, PT, PT, R2.reuse, R67, R68 ;  /* 0x0000004302447210 */ /* 0x040fe40007ffe044 */
[C---:B----4-:R-:W-:Y:S02]  /*64d0*/  IADD3 R70, PT, PT, R2.reuse, R69, R70 ;  /* 0x0000004502467210 */ /* 0x050fe40007ffe046 */
[C---:B------:R-:W-:Y:S02]  /*64e0*/  IADD3 R72, PT, PT, R2.reuse, R71, R72 ;  /* 0x0000004702487210 */ /* 0x040fe40007ffe048 */
[----:B-1----:R-:W-:-:S02]  /*64f0*/  IADD3 R23, PT, PT, R2, R76, R23 ;  /* 0x0000004c02177210 */ /* 0x002fc40007ffe017 */
[----:B------:R-:W-:Y:S02]  /*6500*/  LOP3.LUT R6, R15, 0xff80, RZ, 0x3c, !PT ;  /* 0x0000ff800f067812 */ /* 0x000fe400078e3cff */
[----:B------:R-:W-:Y:S01]  /*6510*/  SHF.R.S32.HI R15, RZ, 0x1f, R30 ;  /* 0x0000001fff0f7819 */ /* 0x000fe2000001141e */
[----:B------:R-:W-:Y:S01]  /*6520*/  BAR.SYNC.DEFER_BLOCKING 0x0 ;  /* 0x0000000000007b1d */ /* 0x000fe20000010000 */
[C---:B---3--:R-:W-:Y:S02]  /*6530*/  IADD3 R33, PT, PT, R2.reuse, R33, R77 ;  /* 0x0000002102217210 */ /* 0x048fe40007ffe04d */
[C---:B------:R-:W-:Y:S02]  /*6540*/  IADD3 R44, PT, PT, R2.reuse, R44, R24 ;  /* 0x0000002c022c7210 */ /* 0x040fe40007ffe018 */
[----:B------:R-:W-:Y:S02]  /*6550*/  LOP3.LUT R24, R5, 0xff80, RZ, 0x3c, !PT ;  /* 0x0000ff8005187812 */ /* 0x000fe400078e3cff */
[----:B------:R-:W-:-:S02]  /*6560*/  IADD3 R29, PT, PT, R2, R32, R29 ;  /* 0x00000020021d7210 */ /* 0x000fc40007ffe01d */
[----:B------:R-:W-:Y:S02]  /*6570*/  LOP3.LUT R5, R10, 0xff80, RZ, 0x3c, !PT ;  /* 0x0000ff800a057812 */ /* 0x000fe400078e3cff */
[C---:B--2---:R-:W-:Y:S02]  /*6580*/  IADD3 R31, PT, PT, R2.reuse, R31, R0 ;  /* 0x0000001f021f7210 */ /* 0x044fe40007ffe000 */
[----:B------:R-:W-:-:S03]  /*6590*/  IADD3 R0, PT, PT, R2, R73, R75 ;  /* 0x0000004902007210 */ /* 0x000fc60007ffe04b */
[----:B------:R-:W-:Y:S04]  /*65a0*/  STS.U8 [R31+-0x1], R28 ;  /* 0xffffff1c1f007388 */ /* 0x000fe80000000000 */
[----:B------:R-:W-:Y:S04]  /*65b0*/  STS.U8 [R29+-0x1], R16 ;  /* 0xffffff101d007388 */ /* 0x000fe80000000000 */
[----:B------:R-:W-:Y:S04]  /*65c0*/  STS.U8 [R33+-0x1], R24 ;  /* 0xffffff1821007388 */ /* 0x000fe80000000000 */
[----:B------:R-:W-:Y:S04]  /*65d0*/  STS.U8 [R44+-0x1], R47 ;  /* 0xffffff2f2c007388 */ /* 0x000fe80000000000 */
[----:B------:R-:W-:Y:S04]  /*65e0*/  STS.U8 [R46+-0x1], R45 ;  /* 0xffffff2d2e007388 */ /* 0x000fe80000000000 */
[----:B------:R0:W-:Y:S04]  /*65f0*/  STS.U8 [R48+-0x1], R7 ;  /* 0xffffff0730007388 */ /* 0x0001e80000000000 */
[----:B------:R1:W-:Y:S04]  /*6600*/  STS.U8 [R50+-0x1], R17 ;  /* 0xffffff1132007388 */ /* 0x0003e80000000000 */
[----:B------:R-:W-:Y:S01]  /*6610*/  STS.U8 [R51+-0x1], R18 ;  /* 0xffffff1233007388 */ /* 0x000fe20000000000 */
[----:B0-----:R-:W-:-:S03]  /*6620*/  LOP3.LUT R7, R12, 0xff80, RZ, 0x3c, !PT ;  /* 0x0000ff800c077812 */ /* 0x001fc600078e3cff */
[----:B------:R0:W-:Y:S01]  /*6630*/  STS.U8 [R54+-0x1], R19 ;  /* 0xffffff1336007388 */ /* 0x0001e20000000000 */
[----:B-1----:R-:W-:Y:S01]  /*6640*/  LOP3.LUT R17, R13, 0xff80, RZ, 0x3c, !PT ;  /* 0x0000ff800d117812 */ /* 0x002fe200078e3cff */
[----:B------:R-:W-:Y:S02]  /*6650*/  IMAD R13, R43, 0x8, R2 ;  /* 0x000000082b0d7824 */ /* 0x000fe400078e0202 */
[----:B------:R1:W-:Y:S04]  /*6660*/  STS.U8 [R55+-0x1], R20 ;  /* 0xffffff1437007388 */ /* 0x0003e80000000000 */
[----:B------:R1:W-:Y:S01]  /*6670*/  STS.U8 [R58+-0x1], R21 ;  /* 0xffffff153a007388 */ /* 0x0003e20000000000 */
[----:B0-----:R-:W-:-:S03]  /*6680*/  LOP3.LUT R19, R14, 0xff80, RZ, 0x3c, !PT ;  /* 0x0000ff800e137812 */ /* 0x001fc600078e3cff */
[----:B------:R1:W-:Y:S04]  /*6690*/  STS.U8 [R59+-0x1], R22 ;  /* 0xffffff163b007388 */ /* 0x0003e80000000000 */
[----:B------:R1:W-:Y:S04]  /*66a0*/  STS.U8 [R62+-0x1], R9 ;  /* 0xffffff093e007388 */ /* 0x0003e80000000000 */
[----:B------:R1:W-:Y:S04]  /*66b0*/  STS.U8 [R64+-0x1], R5 ;  /* 0xffffff0540007388 */ /* 0x0003e80000000000 */
[----:B------:R1:W-:Y:S04]  /*66c0*/  STS.U8 [R66+-0x1], R11 ;  /* 0xffffff0b42007388 */ /* 0x0003e80000000000 */
[----:B------:R1:W-:Y:S04]  /*66d0*/  STS.U8 [R68+-0x1], R7 ;  /* 0xffffff0744007388 */ /* 0x0003e80000000000 */
[----:B------:R1:W-:Y:S04]  /*66e0*/  STS.U8 [R70+-0x1], R17 ;  /* 0xffffff1146007388 */ /* 0x0003e80000000000 */
[----:B------:R1:W-:Y:S04]  /*66f0*/  STS.U8 [R72+-0x1], R19 ;  /* 0xffffff1348007388 */ /* 0x0003e80000000000 */
[----:B------:R1:W-:Y:S04]  /*6700*/  STS.U8 [R0+-0x1], R27 ;  /* 0xffffff1b00007388 */ /* 0x0003e80000000000 */
[----:B------:R1:W-:Y:S01]  /*6710*/  STS.U8 [R23+-0x1], R6 ;  /* 0xffffff0617007388 */ /* 0x0003e20000000000 */
[----:B------:R-:W-:Y:S05]  /*6720*/  @P0 BRA `(.L_x_73) ;  /* 0x0000000000a00947 */ /* 0x000fea0003800000 */
[----:B------:R-:W2:Y:S01]  /*6730*/  LDG.E.64 R34, desc[UR8][R34.64] ;  /* 0x0000000822227981 */ /* 0x000ea2000c1e1b00 */
[----:B-1----:R-:W-:Y:S01]  /*6740*/  IMAD.MOV.U32 R5, RZ, RZ, R26 ;  /* 0x000000ffff057224 */ /* 0x002fe200078e001a */
[----:B--2---:R-:W-:-:S05]  /*6750*/  IADD3 R6, P0, PT, -R30, R34, RZ ;  /* 0x000000221e067210 */ /* 0x004fca0007f1e1ff */
[----:B------:R-:W-:Y:S01]  /*6760*/  IMAD.X R7, R35, 0x1, ~R15, P0 ;  /* 0x0000000123077824 */ /* 0x000fe200000e0e0f */
[----:B------:R-:W-:-:S04]  /*6770*/  ISETP.GE.AND P0, PT, R3, 0x1, PT ;  /* 0x000000010300780c */ /* 0x000fc80003f06270 */
[----:B------:R0:W-:Y:S09]  /*6780*/  STS.64 [R13+0x3aa0], R6 ;  /* 0x003aa0060d007388 */ /* 0x0001f20000000a00 */
[----:B------:R-:W-:Y:S05]  /*6790*/  @!P0 BRA `(.L_x_74) ;  /* 0x00000000006c8947 */ /* 0x000fea0003800000 */
[----:B------:R-:W-:Y:S01]  /*67a0*/  BSSY B0, `(.L_x_75) ;  /* 0x0000019000007945 */ /* 0x000fe20003800000 */
[----:B------:R-:W-:Y:S02]  /*67b0*/  IMAD.MOV.U32 R2, RZ, RZ, -0x1 ;  /* 0xffffffffff027424 */ /* 0x000fe400078e00ff */
[----:B------:R-:W-:Y:S02]  /*67c0*/  IMAD.MOV.U32 R8, RZ, RZ, R3 ;  /* 0x000000ffff087224 */ /* 0x000fe400078e0003 */
[----:B------:R-:W-:-:S07]  /*67d0*/  IMAD.MOV.U32 R5, RZ, RZ, R26 ;  /* 0x000000ffff057224 */ /* 0x000fce00078e001a */
.L_x_79:
[----:B0-----:R-:W0:Y:S01]  /*67e0*/  LDC.64 R6, c[0x0][0x380] ;  /* 0x0000e000ff067b82 */ /* 0x001e220000000a00 */
[----:B------:R-:W-:Y:S01]  /*67f0*/  VIADD R11, R8, 0xffffffff ;  /* 0xffffffff080b7836 */ /* 0x000fe20000000000 */
[----:B------:R-:W-:Y:S03]  /*6800*/  BSSY B2, `(.L_x_76) ;  /* 0x0000008000027945 */ /* 0x000fe60003800000 */
[----:B------:R-:W-:-:S04]  /*6810*/  IMAD R9, R11, 0x100, R43 ;  /* 0x000001000b097824 */ /* 0x000fc800078e022b */
[----:B0-----:R-:W-:-:S07]  /*6820*/  IMAD.WIDE R6, R9, 0x4, R6 ;  /* 0x0000000409067825 */ /* 0x001fce00078e0206 */
.L_x_77:
[----:B------:R-:W-:Y:S05]  /*6830*/  YIELD ;  /* 0x0000000000007946 */ /* 0x000fea0003800000 */
[----:B------:R0:W-:Y:S06]  /*6840*/  MEMBAR.SC.CTA ;  /* 0x0000000000007992 */ /* 0x0001ec0000000000 */
[----:B0-----:R-:W2:Y:S02]  /*6850*/  LDG.E.STRONG.SYS R9, desc[UR8][R6.64] ;  /* 0x0000000806097981 */ /* 0x001ea4000c1f5900 */
[----:B--2---:R-:W-:-:S13]  /*6860*/  ISETP.NE.AND P0, PT, R9, RZ, PT ;  /* 0x000000ff0900720c */ /* 0x004fda0003f05270 */
[----:B------:R-:W-:Y:S05]  /*6870*/  @!P0 BRA `(.L_x_77) ;  /* 0xfffffffc00ec8947 */ /* 0x000fea000383ffff */
[----:B------:R-:W-:Y:S05]  /*6880*/  BSYNC B2 ;  /* 0x0000000000027941 */ /* 0x000fea0003800000 */
.L_x_76:
[----:B------:R-:W-:Y:S01]  /*6890*/  BSSY.RECONVERGENT B2, `(.L_x_78) ;  /* 0x0000006000027945 */ /* 0x000fe20003800200 */
[C---:B------:R-:W-:Y:S02]  /*68a0*/  ISETP.GT.AND P0, PT, R9.reuse, -0x1, PT ;  /* 0xffffffff0900780c */ /* 0x040fe40003f04270 */
[----:B------:R-:W-:Y:S01]  /*68b0*/  LOP3.LUT R6, R9, 0x3fffffff, RZ, 0xc0, !PT ;  /* 0x3fffffff09067812 */ /* 0x000fe200078ec0ff */
[----:B------:R-:W-:Y:S05]  /*68c0*/  WARPSYNC.EXCLUSIVE R2 ;  /* 0x0000000002007348 */ /* 0x000fea0003a00000 */
[----:B------:R-:W-:-:S05]  /*68d0*/  IMAD.IADD R5, R6, 0x1, R5 ;  /* 0x0000000106057824 */ /* 0x000fca00078e0205 */
[----:B------:R-:W-:-:S07]  /*68e0*/  VOTE.ANY R2, PT, P0 ;  /* 0x0000000000027806 */ /* 0x000fce00000e0100 */
[----:B------:R-:W-:Y:S05]  /*68f0*/  BSYNC.RECONVERGENT B2 ;  /* 0x0000000000027941 */ /* 0x000fea0003800200 */
.L_x_78:
[----:B------:R-:W-:Y:S01]  /*6900*/  ISETP.GT.U32.AND P1, PT, R8, 0x1, PT ;  /* 0x000000010800780c */ /* 0x000fe20003f24070 */
[----:B------:R-:W-:-:S12]  /*6910*/  IMAD.MOV.U32 R8, RZ, RZ, R11 ;  /* 0x000000ffff087224 */ /* 0x000fd800078e000b */
[----:B------:R-:W-:Y:S05]  /*6920*/  @P0 BRA P1, `(.L_x_79) ;  /* 0xfffffffc00ac0947 */ /* 0x000fea000083ffff */
[----:B------:R-:W-:Y:S05]  /*6930*/  BSYNC B0 ;  /* 0x0000000000007941 */ /* 0x000fea0003800000 */
.L_x_75:
[----:B------:R1:W2:Y:S02]  /*6940*/  LDS.64 R6, [R13+0x3aa0] ;  /* 0x003aa0000d067984 */ /* 0x0002a40000000a00 */
.L_x_74:
[C---:B------:R-:W-:Y:S01]  /*6950*/  IMAD.IADD R9, R5.reuse, 0x1, -R26 ;  /* 0x0000000105097824 */ /* 0x040fe200078e0a1a */
[----:B------:R-:W-:-:S04]  /*6960*/  LOP3.LUT R5, R5, 0x80000000, RZ, 0xfc, !PT ;  /* 0x8000000005057812 */ /* 0x000fc800078efcff */
[C---:B0-2---:R-:W-:Y:S01]  /*6970*/  IADD3 R6, P0, PT, R9.reuse, R6, RZ ;  /* 0x0000000609067210 */ /* 0x045fe20007f1e0ff */
[----:B------:R0:W-:Y:S03]  /*6980*/  STG.E.STRONG.SYS desc[UR8][R40.64], R5 ;  /* 0x0000000528007986 */ /* 0x0001e6000c115908 */
[----:B------:R-:W-:-:S05]  /*6990*/  LEA.HI.X.SX32 R7, R9, R7, 0x1, P0 ;  /* 0x0000000709077211 */ /* 0x000fca00000f0eff */
[----:B------:R0:W-:Y:S04]  /*69a0*/  STS.64 [R13+0x3aa0], R6 ;  /* 0x003aa0060d007388 */ /* 0x0001e80000000a00 */
.L_x_73:
[----:B------:R-:W-:Y:S05]  /*69b0*/  BSYNC B1 ;  /* 0x0000000000017941 */ /* 0x000fea0003800000 */
.L_x_72:
[----:B01----:R-:W0:Y:S01]  /*69c0*/  LDC.64 R6, c[0x0][0x390] ;  /* 0x0000e400ff067b82 */ /* 0x003e220000000a00 */
[----:B------:R-:W-:Y:S01]  /*69d0*/  IMAD R5, R3, 0x1e00, RZ ;  /* 0x00001e0003057824 */ /* 0x000fe200078e02ff */
[----:B------:R-:W-:Y:S05]  /*69e0*/  WARPSYNC.ALL ;  /* 0x0000000000007948 */ /* 0x000fea0003800000 */
[----:B------:R-:W-:Y:S01]  /*69f0*/  VIADD R11, R5, 0x1e00 ;  /* 0x00001e00050b7836 */ /* 0x000fe20000000000 */
[----:B------:R-:W1:Y:S01]  /*6a00*/  LDC R2, c[0x0][0x3c0] ;  /* 0x0000f000ff027b82 */ /* 0x000e620000000800 */
[----:B------:R-:W-:Y:S01]  /*6a10*/  IMAD R25, R43, -0x3, R25 ;  /* 0xfffffffd2b197824 */ /* 0x000fe200078e0219 */
[----:B0-----:R-:W-:-:S02]  /*6a20*/  ISETP.EQ.U32.AND P1, PT, R6, RZ, PT ;  /* 0x000000ff0600720c */ /* 0x001fc40003f22070 */
[----:B-1----:R-:W-:-:S04]  /*6a30*/  ISETP.GE.AND P0, PT, R11, R2, PT ;  /* 0x000000020b00720c */ /* 0x002fc80003f06270 */
[----:B------:R-:W-:-:S04]  /*6a40*/  ISETP.EQ.OR.EX P0, PT, R7, RZ, !P0, P1 ;  /* 0x000000ff0700720c */ /* 0x000fc80004702710 */
[----:B------:R-:W-:-:S13]  /*6a50*/  ISETP.GT.U32.OR P0, PT, R43, 0xff, P0 ;  /* 0x000000ff2b00780c */ /* 0x000fda0000704470 */
[----:B------:R-:W0:Y:S01]  /*6a60*/  @!P0 LDS.64 R6, [R13+0x3aa0] ;  /* 0x003aa0000d068984 */ /* 0x000e220000000a00 */
[--C-:B------:R-:W-:Y:S02]  /*6a70*/  @!P0 SHF.R.S32.HI R9, RZ, 0x1f, R26.reuse ;  /* 0x0000001fff098819 */ /* 0x100fe4000001141a */
[----:B0-----:R-:W-:-:S04]  /*6a80*/  @!P0 IADD3 R26, P1, P2, R6, R30, R26 ;  /* 0x0000001e061a8210 */ /* 0x001fc80007a3e01a */
[----:B------:R-:W-:-:S05]  /*6a90*/  @!P0 IADD3.X R27, PT, PT, R7, R15, R9, P1, P2 ;  /* 0x0000000f071b8210 */ /* 0x000fca0000fe4409 */
[----:B------:R0:W-:Y:S01]  /*6aa0*/  @!P0 STG.E.64 desc[UR8][R36.64], R26 ;  /* 0x0000001a24008986 */ /* 0x0001e2000c101b08 */
[----:B------:R-:W-:Y:S01]  /*6ab0*/  BAR.SYNC.DEFER_BLOCKING 0x0 ;  /* 0x0000000000007b1d */ /* 0x000fe20000010000 */
[----:B------:R-:W-:-:S13]  /*6ac0*/  ISETP.GT.AND P0, PT, R11, R2, PT ;  /* 0x000000020b00720c */ /* 0x000fda0003f04270 */
[----:B0-----:R-:W-:Y:S05]  /*6ad0*/  @P0 BRA `(.L_x_80) ;  /* 0x0000000c00340947 */ /* 0x001fea0003800000 */
[----:B------:R-:W0:Y:S01]  /*6ae0*/  LDS.U8 R10, [R25] ;  /* 0x00000000190a7984 */ /* 0x000e220000000000 */
[----:B------:R-:W1:Y:S01]  /*6af0*/  S2UR UR7, SR_CgaCtaId ;  /* 0x00000000000779c3 */ /* 0x000e620000008800 */
[----:B------:R-:W-:Y:S01]  /*6b00*/  UMOV UR6, 0x400 ;  /* 0x0000040000067882 */ /* 0x000fe20000000000 */
[----:B------:R-:W2:Y:S01]  /*6b10*/  LDCU.64 UR10, c[0x0][0x3a0] ;  /* 0x00007400ff0a77ac */ /* 0x000ea20008000a00 */
[----:B-1----:R-:W-:Y:S01]  /*6b20*/  ULEA UR6, UR7, UR6, 0x18 ;  /* 0x0000000607067291 */ /* 0x002fe2000f8ec0ff */
[----:B0-----:R-:W-:Y:S02]  /*6b30*/  SHF.R.U32.HI R6, RZ, UR5, R10 ;  /* 0x00000005ff067c19 */ /* 0x001fe4000801160a */
[----:B------:R-:W-:Y:S02]  /*6b40*/  LOP3.LUT R13, R10, 0x80, RZ, 0x3c, !PT ;  /* 0x000000800a0d7812 */ /* 0x000fe400078e3cff */
[----:B------:R-:W-:-:S04]  /*6b50*/  LOP3.LUT R6, R6, UR4, RZ, 0x30, !PT ;  /* 0x0000000406067c12 */ /* 0x000fc8000f8e30ff */
[----:B------:R-:W-:-:S06]  /*6b60*/  LEA R7, R6, UR6, 0x3 ;  /* 0x0000000606077c11 */ /* 0x000fcc000f8e18ff */
[----:B------:R-:W2:Y:S02]  /*6b70*/  LDS.64 R6, [R7+0x3aa0] ;  /* 0x003aa00007067984 */ /* 0x000ea40000000a00 */
[----:B--2---:R-:W-:-:S04]  /*6b80*/  IADD3 R8, P1, P2, R6, UR10, R43 ;  /* 0x0000000a06087c10 */ /* 0x004fc8000fa3e02b */
[----:B------:R-:W-:-:S05]  /*6b90*/  IADD3.X R9, PT, PT, R7, UR11, RZ, P1, P2 ;  /* 0x0000000b07097c10 */ /* 0x000fca0008fe44ff */
[----:B------:R-:W-:Y:S01]  /*6ba0*/  STG.E.U8 desc[UR8][R8.64], R13 ;  /* 0x0000000d08007986 */ /* 0x000fe2000c101108 */
[----:B------:R-:W-:-:S03]  /*6bb0*/  NOP ;  /* 0x0000000000007918 */ /* 0x000fc60000000000 */
[----:B------:R-:W0:Y:S02]  /*6bc0*/  LDS.U8 R12, [R25+0x180] ;  /* 0x00018000190c7984 */ /* 0x000e240000000000 */
[----:B0-----:R-:W-:Y:S02]  /*6bd0*/  SHF.R.U32.HI R6, RZ, UR5, R12 ;  /* 0x00000005ff067c19 */ /* 0x001fe4000801160c */
[----:B------:R-:W-:Y:S02]  /*6be0*/  LOP3.LUT R15, R12, 0x80, RZ, 0x3c, !PT ;  /* 0x000000800c0f7812 */ /* 0x000fe400078e3cff */
[----:B------:R-:W-:-:S04]  /*6bf0*/  LOP3.LUT R6, R6, UR4, RZ, 0x30, !PT ;  /* 0x0000000406067c12 */ /* 0x000fc8000f8e30ff */
[----:B------:R-:W-:-:S05]  /*6c00*/  LEA R14, R6, UR6, 0x3 ;  /* 0x00000006060e7c11 */ /* 0x000fca000f8e18ff */
[----:B------:R-:W0:Y:S02]  /*6c10*/  LDS.64 R6, [R14+0x3aa0] ;  /* 0x003aa0000e067984 */ /* 0x000e240000000a00 */
[----:B0-----:R-:W-:-:S04]  /*6c20*/  IADD3 R10, P1, P2, R6, UR10, R43 ;  /* 0x0000000a060a7c10 */ /* 0x001fc8000fa3e02b */
        /* <DEDUP_REMOVED lines=181> */
[----:B------:R0:W-:Y:S01]  /*7780*/  STG.E.U8 desc[UR8][R6.64+0x1c80], R11 ;  /* 0x001c800b06007986 */ /* 0x0001e2000c101108 */
[----:B------:R-:W-:Y:S01]  /*7790*/  NOP ;  /* 0x0000000000007918 */ /* 0x000fe20000000000 */
[----:B------:R-:W-:Y:S05]  /*77a0*/  BRA `(.L_x_81) ;  /* 0x0000001400f07947 */ /* 0x000fea0003800000 */
.L_x_80:
[----:B------:R-:W-:Y:S01]  /*77b0*/  IMAD R7, R3, -0x1e00, R2 ;  /* 0xffffe20003077824 */ /* 0x000fe200078e0202 */
[----:B------:R-:W-:Y:S01]  /*77c0*/  BSSY.RECONVERGENT B0, `(.L_x_82) ;  /* 0x0000019000007945 */ /* 0x000fe20003800200 */
[C---:B------:R-:W-:Y:S02]  /*77d0*/  VIADD R6, R43.reuse, 0x180 ;  /* 0x000001802b067836 */ /* 0x040fe40000000000 */
[C---:B------:R-:W-:Y:S01]  /*77e0*/  VIADD R8, R43.reuse, 0x300 ;  /* 0x000003002b087836 */ /* 0x040fe20000000000 */
[CC--:B------:R-:W-:Y:S01]  /*77f0*/  ISETP.GE.AND P2, PT, R43.reuse, R7.reuse, PT ;  /* 0x000000072b00720c */ /* 0x0c0fe20003f46270 */
[C---:B------:R-:W-:Y:S01]  /*7800*/  VIADD R10, R43.reuse, 0x480 ;  /* 0x000004802b0a7836 */ /* 0x040fe20000000000 */
[-C--:B------:R-:W-:Y:S01]  /*7810*/  ISETP.GE.AND P1, PT, R6, R7.reuse, PT ;  /* 0x000000070600720c */ /* 0x080fe20003f26270 */
[C---:B------:R-:W-:Y:S01]  /*7820*/  VIADD R6, R43.reuse, 0x600 ;  /* 0x000006002b067836 */ /* 0x040fe20000000000 */
[-C--:B------:R-:W-:Y:S01]  /*7830*/  ISETP.GE.AND P5, PT, R8, R7.reuse, PT ;  /* 0x000000070800720c */ /* 0x080fe20003fa6270 */
[----:B------:R-:W-:Y:S01]  /*7840*/  VIADD R12, R43, 0x780 ;  /* 0x000007802b0c7836 */ /* 0x000fe20000000000 */
[----:B------:R-:W-:-:S02]  /*7850*/  ISETP.GE.AND P4, PT, R10, R7, PT ;  /* 0x000000070a00720c */ /* 0x000fc40003f86270 */
[----:B------:R-:W-:-:S05]  /*7860*/  ISETP.GE.AND P3, PT, R6, R7, PT ;  /* 0x000000070600720c */ /* 0x000fca0003f66270 */
[----:B------:R-:W-:Y:S08]  /*7870*/  @P2 BRA `(.L_x_83) ;  /* 0x0000000000342947 */ /* 0x000ff00003800000 */
[----:B------:R-:W0:Y:S01]  /*7880*/  LDS.U8 R6, [R25] ;  /* 0x0000000019067984 */ /* 0x000e220000000000 */
[----:B------:R-:W1:Y:S01]  /*7890*/  S2UR UR7, SR_CgaCtaId ;  /* 0x00000000000779c3 */ /* 0x000e620000008800 */
[----:B------:R-:W-:Y:S02]  /*78a0*/  UMOV UR6, 0x400 ;  /* 0x0000040000067882 */ /* 0x000fe40000000000 */
[----:B-1----:R-:W-:Y:S01]  /*78b0*/  ULEA UR6, UR7, UR6, 0x18 ;  /* 0x0000000607067291 */ /* 0x002fe2000f8ec0ff */
[----:B0-----:R-:W-:Y:S02]  /*78c0*/  SHF.R.U32.HI R8, RZ, UR5, R6 ;  /* 0x00000005ff087c19 */ /* 0x001fe40008011606 */
[----:B------:R-:W-:Y:S02]  /*78d0*/  LOP3.LUT R11, R6, 0x80, RZ, 0x3c, !PT ;  /* 0x00000080060b7812 */ /* 0x000fe400078e3cff */
[----:B------:R-:W-:-:S04]  /*78e0*/  LOP3.LUT R8, R8, UR4, RZ, 0x30, !PT ;  /* 0x0000000408087c12 */ /* 0x000fc8000f8e30ff */
[----:B------:R-:W-:Y:S02]  /*78f0*/  LEA R10, R8, UR6, 0x3 ;  /* 0x00000006080a7c11 */ /* 0x000fe4000f8e18ff */
[----:B------:R-:W0:Y:S03]  /*7900*/  LDCU.64 UR6, c[0x0][0x3a0] ;  /* 0x00007400ff0677ac */ /* 0x000e260008000a00 */
[----:B------:R-:W0:Y:S02]  /*7910*/  LDS.64 R8, [R10+0x3aa0] ;  /* 0x003aa0000a087984 */ /* 0x000e240000000a00 */
[----:B0-----:R-:W-:-:S04]  /*7920*/  IADD3 R8, P2, P6, R8, UR6, R43 ;  /* 0x0000000608087c10 */ /* 0x001fc8000fe5e02b */
[----:B------:R-:W-:-:S05]  /*7930*/  IADD3.X R9, PT, PT, R9, UR7, RZ, P2, P6 ;  /* 0x0000000709097c10 */ /* 0x000fca00097ec4ff */
[----:B------:R0:W-:Y:S04]  /*7940*/  STG.E.U8 desc[UR8][R8.64], R11 ;  /* 0x0000000b08007986 */ /* 0x0001e8000c101108 */
.L_x_83:
[----:B------:R-:W-:Y:S05]  /*7950*/  BSYNC.RECONVERGENT B0 ;  /* 0x0000000000007941 */ /* 0x000fea0003800200 */
.L_x_82:
[----:B------:R-:W-:Y:S01]  /*7960*/  NOP ;  /* 0x0000000000007918 */ /* 0x000fe20000000000 */
[----:B------:R-:W-:Y:S01]  /*7970*/  BSSY.RECONVERGENT B0, `(.L_x_84) ;  /* 0x0000011000007945 */ /* 0x000fe20003800200 */
[----:B------:R-:W-:Y:S01]  /*7980*/  ISETP.GE.AND P2, PT, R12, R7, PT ;  /* 0x000000070c00720c */ /* 0x000fe20003f46270 */
[----:B------:R-:W-:Y:S02]  /*7990*/  VIADD R12, R43, 0x900 ;  /* 0x000009002b0c7836 */ /* 0x000fe40000000000 */
[----:B------:R-:W-:Y:S10]  /*79a0*/  @P1 BRA `(.L_x_85) ;  /* 0x0000000000341947 */ /* 0x000ff40003800000 */
[----:B------:R-:W0:Y:S01]  /*79b0*/  LDS.U8 R6, [R25+0x180] ;  /* 0x0001800019067984 */ /* 0x000e220000000000 */
        /* <DEDUP_REMOVED lines=12> */
.L_x_85:
[----:B------:R-:W-:Y:S05]  /*7a80*/  BSYNC.RECONVERGENT B0 ;  /* 0x0000000000007941 */ /* 0x000fea0003800200 */
.L_x_84:
[----:B------:R-:W-:Y:S01]  /*7a90*/  NOP ;  /* 0x0000000000007918 */ /* 0x000fe20000000000 */
[----:B------:R-:W-:Y:S01]  /*7aa0*/  BSSY.RECONVERGENT B0, `(.L_x_86) ;  /* 0x0000011000007945 */ /* 0x000fe20003800200 */
[----:B------:R-:W-:Y:S01]  /*7ab0*/  ISETP.GE.AND P1, PT, R12, R7, PT ;  /* 0x000000070c00720c */ /* 0x000fe20003f26270 */
[----:B------:R-:W-:Y:S02]  /*7ac0*/  VIADD R12, R43, 0xa80 ;  /* 0x00000a802b0c7836 */ /* 0x000fe40000000000 */
[----:B------:R-:W-:Y:S10]  /*7ad0*/  @P5 BRA `(.L_x_87) ;  /* 0x0000000000345947 */ /* 0x000ff40003800000 */
[----:B------:R-:W0:Y:S01]  /*7ae0*/  LDS.U8 R6, [R25+0x300] ;  /* 0x0003000019067984 */ /* 0x000e220000000000 */
[----:B------:R-:W2:Y:S01]  /*7af0*/  S2UR UR7, SR_CgaCtaId ;  /* 0x00000000000779c3 */ /* 0x000ea20000008800 */
[----:B------:R-:W-:Y:S02]  /*7b00*/  UMOV UR6, 0x400 ;  /* 0x0000040000067882 */ /* 0x000fe40000000000 */
[----:B--2---:R-:W-:Y:S01]  /*7b10*/  ULEA UR6, UR7, UR6, 0x18 ;  /* 0x0000000607067291 */ /* 0x004fe2000f8ec0ff */
[----:B01----:R-:W-:Y:S02]  /*7b20*/  SHF.R.U32.HI R8, RZ, UR5, R6 ;  /* 0x00000005ff087c19 */ /* 0x003fe40008011606 */
        /* <DEDUP_REMOVED lines=8> */
.L_x_87:
[----:B------:R-:W-:Y:S05]  /*7bb0*/  BSYNC.RECONVERGENT B0 ;  /* 0x0000000000007941 */ /* 0x000fea0003800200 */
.L_x_86:
[----:B------:R-:W-:Y:S01]  /*7bc0*/  NOP ;  /* 0x0000000000007918 */ /* 0x000fe20000000000 */
[----:B------:R-:W-:Y:S01]  /*7bd0*/  BSSY.RECONVERGENT B0, `(.L_x_88) ;  /* 0x0000011000007945 */ /* 0x000fe20003800200 */
[----:B------:R-:W-:Y:S02]  /*7be0*/  ISETP.GE.AND P5, PT, R12, R7, PT ;  /* 0x000000070c00720c */ /* 0x000fe40003fa6270 */
[----:B------:R-:W-:Y:S01]  /*7bf0*/  LOP3.LUT R12, R43, 0xc00, RZ, 0xfc, !PT ;  /* 0x00000c002b0c7812 */ /* 0x000fe200078efcff */
[----:B------:R-:W-:Y:S10]  /*7c00*/  @P4 BRA `(.L_x_89) ;  /* 0x0000000000344947 */ /* 0x000ff40003800000 */
[----:B------:R-:W0:Y:S01]  /*7c10*/  LDS.U8 R6, [R25+0x480] ;  /* 0x0004800019067984 */ /* 0x000e220000000000 */
[----:B------:R-:W3:Y:S01]  /*7c20*/  S2UR UR7, SR_CgaCtaId ;  /* 0x00000000000779c3 */ /* 0x000ee20000008800 */
[----:B------:R-:W-:Y:S02]  /*7c30*/  UMOV UR6, 0x400 ;  /* 0x0000040000067882 */ /* 0x000fe40000000000 */
[----:B---3--:R-:W-:Y:S01]  /*7c40*/  ULEA UR6, UR7, UR6, 0x18 ;  /* 0x0000000607067291 */ /* 0x008fe2000f8ec0ff */
[----:B012---:R-:W-:Y:S02]  /*7c50*/  SHF.R.U32.HI R8, RZ, UR5, R6 ;  /* 0x00000005ff087c19 */ /* 0x007fe40008011606 */
        /* <DEDUP_REMOVED lines=8> */
.L_x_89:
[----:B------:R-:W-:Y:S05]  /*7ce0*/  BSYNC.RECONVERGENT B0 ;  /* 0x0000000000007941 */ /* 0x000fea0003800200 */
.L_x_88:
[----:B------:R-:W-:Y:S01]  /*7cf0*/  NOP ;  /* 0x0000000000007918 */ /* 0x000fe20000000000 */
[----:B------:R-:W-:Y:S01]  /*7d00*/  BSSY.RECONVERGENT B0, `(.L_x_90) ;  /* 0x0000011000007945 */ /* 0x000fe20003800200 */
[----:B------:R-:W-:Y:S01]  /*7d10*/  ISETP.GE.AND P4, PT, R12, R7, PT ;  /* 0x000000070c00720c */ /* 0x000fe20003f86270 */
[----:B------:R-:W-:Y:S02]  /*7d20*/  VIADD R12, R43, 0xd80 ;  /* 0x00000d802b0c7836 */ /* 0x000fe40000000000 */
[----:B------:R-:W-:Y:S10]  /*7d30*/  @P3 BRA `(.L_x_91) ;  /* 0x0000000000343947 */ /* 0x000ff40003800000 */
[----:B------:R-:W0:Y:S01]  /*7d40*/  LDS.U8 R6, [R25+0x600] ;  /* 0x0006000019067984 */ /* 0x000e220000000000 */
[----:B------:R-:W4:Y:S01]  /*7d50*/  S2UR UR7, SR_CgaCtaId ;  /* 0x00000000000779c3 */ /* 0x000f220000008800 */
[----:B------:R-:W-:Y:S02]  /*7d60*/  UMOV UR6, 0x400 ;  /* 0x0000040000067882 */ /* 0x000fe40000000000 */
[----:B----4-:R-:W-:Y:S01]  /*7d70*/  ULEA UR6, UR7, UR6, 0x18 ;  /* 0x0000000607067291 */ /* 0x010fe2000f8ec0ff */
[----:B0123--:R-:W-:Y:S02]  /*7d80*/  SHF.R.U32.HI R8, RZ, UR5, R6 ;  /* 0x00000005ff087c19 */ /* 0x00ffe40008011606 */
        /* <DEDUP_REMOVED lines=8> */
.L_x_91:
[----:B------:R-:W-:Y:S05]  /*7e10*/  BSYNC.RECONVERGENT B0 ;  /* 0x0000000000007941 */ /* 0x000fea0003800200 */
.L_x_90:
[----:B------:R-:W-:Y:S01]  /*7e20*/  NOP ;  /* 0x0000000000007918 */ /* 0x000fe20000000000 */
[----:B------:R-:W-:Y:S01]  /*7e30*/  BSSY.RECONVERGENT B0, `(.L_x_92) ;  /* 0x0000011000007945 */ /* 0x000fe20003800200 */
[----:B------:R-:W-:Y:S01]  /*7e40*/  ISETP.GE.AND P3, PT, R12, R7, PT ;  /* 0x000000070c00720c */ /* 0x000fe20003f66270 */
[----:B------:R-:W-:Y:S02]  /*7e50*/  VIADD R12, R43, 0xf00 ;  /* 0x00000f002b0c7836 */ /* 0x000fe40000000000 */
[----:B------:R-:W-:Y:S10]  /*7e60*/  @P2 BRA `(.L_x_93) ;  /* 0x0000000000342947 */ /* 0x000ff40003800000 */
[----:B------:R-:W0:Y:S01]  /*7e70*/  LDS.U8 R6, [R25+0x780] ;  /* 0x0007800019067984 */ /* 0x000e220000000000 */
[----:B------:R-:W5:Y:S01]  /*7e80*/  S2UR UR7, SR_CgaCtaId ;  /* 0x00000000000779c3 */ /* 0x000f620000008800 */
[----:B------:R-:W-:Y:S02]  /*7e90*/  UMOV UR6, 0x400 ;  /* 0x0000040000067882 */ /* 0x000fe40000000000 */
[----:B-----5:R-:W-:Y:S01]  /*7ea0*/  ULEA UR6, UR7, UR6, 0x18 ;  /* 0x0000000607067291 */ /* 0x020fe2000f8ec0ff */
[----:B01234-:R-:W-:Y:S02]  /*7eb0*/  SHF.R.U32.HI R8, RZ, UR5, R6 ;  /* 0x00000005ff087c19 */ /* 0x01ffe40008011606 */
        /* <DEDUP_REMOVED lines=8> */
.L_x_93:
[----:B------:R-:W-:Y:S05]  /*7f40*/  BSYNC.RECONVERGENT B0 ;  /* 0x0000000000007941 */ /* 0x000fea0003800200 */
.L_x_92:
        /* <DEDUP_REMOVED lines=18> */
.L_x_95:
[----:B------:R-:W-:Y:S05]  /*8070*/  BSYNC.RECONVERGENT B0 ;  /* 0x0000000000007941 */ /* 0x000fea0003800200 */
.L_x_94:
        /* <DEDUP_REMOVED lines=18> */
.L_x_97:
[----:B------:R-:W-:Y:S05]  /*81a0*/  BSYNC.RECONVERGENT B0 ;  /* 0x0000000000007941 */ /* 0x000fea0003800200 */
.L_x_96:
        /* <DEDUP_REMOVED lines=18> */
.L_x_99:
[----:B------:R-:W-:Y:S05]  /*82d0*/  BSYNC.RECONVERGENT B0 ;  /* 0x0000000000007941 */ /* 0x000fea0003800200 */
.L_x_98:
        /* <DEDUP_REMOVED lines=18> */
.L_x_101:
[----:B------:R-:W-:Y:S05]  /*8400*/  BSYNC.RECONVERGENT B0 ;  /* 0x0000000000007941 */ /* 0x000fea0003800200 */
.L_x_100:
        /* <DEDUP_REMOVED lines=18> */
.L_x_103:
[----:B------:R-:W-:Y:S05]  /*8530*/  BSYNC.RECONVERGENT B0 ;  /* 0x0000000000007941 */ /* 0x000fea0003800200 */
.L_x_102:
[----:B------:R-:W-:Y:S01]  /*8540*/  NOP ;  /* 0x0000000000007918 */ /* 0x000fe20000000000 */
[----:B------:R-:W-:Y:S01]  /*8550*/  BSSY.RECONVERGENT B0, `(.L_x_104) ;  /* 0x0000011000007945 */ /* 0x000fe20003800200 */
[----:B------:R-:W-:Y:S02]  /*8560*/  ISETP.GE.AND P2, PT, R12, R7, PT ;  /* 0x000000070c00720c */ /* 0x000fe40003f46270 */
[----:B------:R-:W-:Y:S01]  /*8570*/  LOP3.LUT R12, R43, 0x1800, RZ, 0xfc, !PT ;  /* 0x000018002b0c7812 */ /* 0x000fe200078efcff */
        /* <DEDUP_REMOVED lines=14> */
.L_x_105:
[----:B------:R-:W-:Y:S05]  /*8660*/  BSYNC.RECONVERGENT B0 ;  /* 0x0000000000007941 */ /* 0x000fea0003800200 */
.L_x_104:
        /* <DEDUP_REMOVED lines=18> */
.L_x_107:
[----:B------:R-:W-:Y:S05]  /*8790*/  BSYNC.RECONVERGENT B0 ;  /* 0x0000000000007941 */ /* 0x000fea0003800200 */
.L_x_106:
        /* <DEDUP_REMOVED lines=18> */
.L_x_109:
[----:B------:R-:W-:Y:S05]  /*88c0*/  BSYNC.RECONVERGENT B0 ;  /* 0x0000000000007941 */ /* 0x000fea0003800200 */
.L_x_108:
        /* <DEDUP_REMOVED lines=18> */
.L_x_111:
[----:B------:R-:W-:Y:S05]  /*89f0*/  BSYNC.RECONVERGENT B0 ;  /* 0x0000000000007941 */ /* 0x000fea0003800200 */
.L_x_110:
[----:B------:R-:W-:Y:S01]  /*8a00*/  NOP ;  /* 0x0000000000007918 */ /* 0x000fe20000000000 */
[----:B------:R-:W-:Y:S01]  /*8a10*/  BSSY.RECONVERGENT B0, `(.L_x_112) ;  /* 0x0000010000007945 */ /* 0x000fe20003800200 */
[----:B------:R-:W-:-:S03]  /*8a20*/  ISETP.GE.AND P3, PT, R12, R7, PT ;  /* 0x000000070c00720c */ /* 0x000fc60003f66270 */
[----:B------:R-:W-:Y:S10]  /*8a30*/  @P2 BRA `(.L_x_113) ;  /* 0x0000000000342947 */ /* 0x000ff40003800000 */
[----:B01234-:R-:W0:Y:S01]  /*8a40*/  LDS.U8 R8, [R25+0x1680] ;  /* 0x0016800019087984 */ /* 0x01fe220000000000 */
        /* <DEDUP_REMOVED lines=12> */
.L_x_113:
[----:B------:R-:W-:Y:S05]  /*8b10*/  BSYNC.RECONVERGENT B0 ;  /* 0x0000000000007941 */ /* 0x000fea0003800200 */
.L_x_112:
[----:B------:R-:W-:Y:S01]  /*8b20*/  NOP ;  /* 0x0000000000007918 */ /* 0x000fe20000000000 */
[----:B------:R-:W-:Y:S04]  /*8b30*/  BSSY.RECONVERGENT B0, `(.L_x_114) ;  /* 0x000000f000007945 */ /* 0x000fe80003800200 */
[----:B------:R-:W-:Y:S05]  /*8b40*/  @P1 BRA `(.L_x_115) ;  /* 0x0000000000341947 */ /* 0x000fea0003800000 */
        /* <DEDUP_REMOVED lines=13> */
.L_x_115:
[----:B------:R-:W-:Y:S05]  /*8c20*/  BSYNC.RECONVERGENT B0 ;  /* 0x0000000000007941 */ /* 0x000fea0003800200 */
.L_x_114:
        /* <DEDUP_REMOVED lines=16> */
.L_x_117:
[----:B------:R-:W-:Y:S05]  /*8d30*/  BSYNC.RECONVERGENT B0 ;  /* 0x0000000000007941 */ /* 0x000fea0003800200 */
.L_x_116:
        /* <DEDUP_REMOVED lines=16> */
.L_x_119:
[----:B------:R-:W-:Y:S05]  /*8e40*/  BSYNC.RECONVERGENT B0 ;  /* 0x0000000000007941 */ /* 0x000fea0003800200 */
.L_x_118:
        /* <DEDUP_REMOVED lines=16> */
.L_x_121:
[----:B------:R-:W-:Y:S05]  /*8f50*/  BSYNC.RECONVERGENT B0 ;  /* 0x0000000000007941 */ /* 0x000fea0003800200 */
.L_x_120:
[----:B------:R-:W-:Y:S01]  /*8f60*/  NOP ;  /* 0x0000000000007918 */ /* 0x000fe20000000000 */
.L_x_81:
[----:B0-----:R-:W0:Y:S04]  /*8f70*/  LDS.U8 R6, [R25] ;  /* 0x0000000019067984 */ /* 0x001e280000000000 */
[----:B------:R-:W5:Y:S04]  /*8f80*/  LDS.U8 R7, [R25+0x180] ;  /* 0x0001800019077984 */ /* 0x000f680000000000 */
[----:B-1234-:R-:W1:Y:S04]  /*8f90*/  LDS.U8 R8, [R25+0x300] ;  /* 0x0003000019087984 */ /* 0x01ee680000000000 */
[----:B------:R-:W2:Y:S04]  /*8fa0*/  LDS.U8 R9, [R25+0x480] ;  /* 0x0004800019097984 */ /* 0x000ea80000000000 */
[----:B------:R-:W3:Y:S04]  /*8fb0*/  LDS.U8 R10, [R25+0x600] ;  /* 0x00060000190a7984 */ /* 0x000ee80000000000 */
[----:B------:R-:W4:Y:S04]  /*8fc0*/  LDS.U8 R11, [R25+0x780] ;  /* 0x00078000190b7984 */ /* 0x000f280000000000 */
[----:B------:R-:W4:Y:S04]  /*8fd0*/  LDS.U8 R12, [R25+0x900] ;  /* 0x00090000190c7984 */ /* 0x000f280000000000 */
[----:B------:R-:W4:Y:S04]  /*8fe0*/  LDS.U8 R13, [R25+0xa80] ;  /* 0x000a8000190d7984 */ /* 0x000f280000000000 */
[----:B------:R-:W4:Y:S04]  /*8ff0*/  LDS.U8 R14, [R25+0xc00] ;  /* 0x000c0000190e7984 */ /* 0x000f280000000000 */
[----:B------:R-:W4:Y:S04]  /*9000*/  LDS.U8 R15, [R25+0xd80] ;  /* 0x000d8000190f7984 */ /* 0x000f280000000000 */
[----:B------:R-:W4:Y:S01]  /*9010*/  LDS.U8 R16, [R25+0xf00] ;  /* 0x000f000019107984 */ /* 0x000f220000000000 */
[----:B0-----:R-:W-:-:S03]  /*9020*/  SHF.R.U32.HI R6, RZ, UR5, R6 ;  /* 0x00000005ff067c19 */ /* 0x001fc60008011606 */
[----:B------:R-:W0:Y:S01]  /*9030*/  LDS.U8 R17, [R25+0x1080] ;  /* 0x0010800019117984 */ /* 0x000e220000000000 */
[----:B-----5:R-:W-:-:S03]  /*9040*/  SHF.R.U32.HI R7, RZ, UR5, R7 ;  /* 0x00000005ff077c19 */ /* 0x020fc60008011607 */
[----:B------:R-:W5:Y:S01]  /*9050*/  LDS.U8 R18, [R25+0x1200] ;  /* 0x0012000019127984 */ /* 0x000f620000000000 */
[----:B-1----:R-:W-:-:S03]  /*9060*/  SHF.R.U32.HI R8, RZ, UR5, R8 ;  /* 0x00000005ff087c19 */ /* 0x002fc60008011608 */
[----:B------:R-:W1:Y:S01]  /*9070*/  LDS.U8 R19, [R25+0x1380] ;  /* 0x0013800019137984 */ /* 0x000e620000000000 */
[----:B--2---:R-:W-:-:S03]  /*9080*/  SHF.R.U32.HI R9, RZ, UR5, R9 ;  /* 0x00000005ff097c19 */ /* 0x004fc60008011609 */
[----:B------:R-:W2:Y:S01]  /*9090*/  LDS.U8 R20, [R25+0x1500] ;  /* 0x0015000019147984 */ /* 0x000ea20000000000 */
[----:B---3--:R-:W-:-:S03]  /*90a0*/  SHF.R.U32.HI R10, RZ, UR5, R10 ;  /* 0x00000005ff0a7c19 */ /* 0x008fc6000801160a */
[----:B------:R-:W3:Y:S01]  /*90b0*/  LDS.U8 R21, [R25+0x1680] ;  /* 0x0016800019157984 */ /* 0x000ee20000000000 */
[----:B----4-:R-:W-:-:S03]  /*90c0*/  SHF.R.U32.HI R11, RZ, UR5, R11 ;  /* 0x00000005ff0b7c19 */ /* 0x010fc6000801160b */
[----:B------:R-:W4:Y:S01]  /*90d0*/  LDS.U8 R22, [R25+0x1800] ;  /* 0x0018000019167984 */ /* 0x000f220000000000 */
[----:B------:R-:W-:-:S03]  /*90e0*/  SHF.R.U32.HI R12, RZ, UR5, R12 ;  /* 0x00000005ff0c7c19 */ /* 0x000fc6000801160c */
[----:B------:R-:W4:Y:S01]  /*90f0*/  LDS.U8 R24, [R25+0x1980] ;  /* 0x0019800019187984 */ /* 0x000f220000000000 */
[----:B------:R-:W-:-:S03]  /*9100*/  SHF.R.U32.HI R13, RZ, UR5, R13 ;  /* 0x00000005ff0d7c19 */ /* 0x000fc6000801160d */
[----:B------:R-:W4:Y:S01]  /*9110*/  LDS.U8 R26, [R25+0x1b00] ;  /* 0x001b0000191a7984 */ /* 0x000f220000000000 */
[----:B------:R-:W-:-:S03]  /*9120*/  SHF.R.U32.HI R14, RZ, UR5, R14 ;  /* 0x00000005ff0e7c19 */ /* 0x000fc6000801160e */
[----:B------:R-:W4:Y:S01]  /*9130*/  LDS.U8 R27, [R25+0x1c80] ;  /* 0x001c8000191b7984 */ /* 0x000f220000000000 */
[----:B------:R-:W-:Y:S02]  /*9140*/  SHF.R.U32.HI R15, RZ, UR5, R15 ;  /* 0x00000005ff0f7c19 */ /* 0x000fe4000801160f */
[----:B------:R-:W-:Y:S02]  /*9150*/  SHF.R.U32.HI R28, RZ, UR5, R16 ;  /* 0x00000005ff1c7c19 */ /* 0x000fe40008011610 */
[----:B------:R-:W-:Y:S02]  /*9160*/  LOP3.LUT R16, R15, UR4, RZ, 0x30, !PT ;  /* 0x000000040f107c12 */ /* 0x000fe4000f8e30ff */
[----:B0-----:R-:W-:Y:S02]  /*9170*/  SHF.R.U32.HI R30, RZ, UR5, R17 ;  /* 0x00000005ff1e7c19 */ /* 0x001fe40008011611 */
[----:B------:R-:W-:Y:S02]  /*9180*/  LOP3.LUT R17, R14, UR4, RZ, 0x30, !PT ;  /* 0x000000040e117c12 */ /* 0x000fe4000f8e30ff */
[----:B-----5:R-:W-:-:S02]  /*9190*/  SHF.R.U32.HI R32, RZ, UR5, R18 ;  /* 0x00000005ff207c19 */ /* 0x020fc40008011612 */
[----:B------:R-:W-:Y:S02]  /*91a0*/  LOP3.LUT R18, R13, UR4, RZ, 0x30, !PT ;  /* 0x000000040d127c12 */ /* 0x000fe4000f8e30ff */
[----:B-1----:R-:W-:Y:S02]  /*91b0*/  SHF.R.U32.HI R34, RZ, UR5, R19 ;  /* 0x00000005ff227c19 */ /* 0x002fe40008011613 */
[----:B------:R-:W-:Y:S02]  /*91c0*/  LOP3.LUT R19, R12, UR4, RZ, 0x30, !PT ;  /* 0x000000040c137c12 */ /* 0x000fe4000f8e30ff */
[----:B--2---:R-:W-:Y:S02]  /*91d0*/  SHF.R.U32.HI R35, RZ, UR5, R20 ;  /* 0x00000005ff237c19 */ /* 0x004fe40008011614 */
[----:B------:R-:W-:Y:S02]  /*91e0*/  LOP3.LUT R20, R11, UR4, RZ, 0x30, !PT ;  /* 0x000000040b147c12 */ /* 0x000fe4000f8e30ff */
[----:B---3--:R-:W-:-:S02]  /*91f0*/  SHF.R.U32.HI R36, RZ, UR5, R21 ;  /* 0x00000005ff247c19 */ /* 0x008fc40008011615 */
[----:B------:R-:W-:Y:S02]  /*9200*/  LOP3.LUT R21, R10, UR4, RZ, 0x30, !PT ;  /* 0x000000040a157c12 */ /* 0x000fe4000f8e30ff */
[----:B----4-:R-:W-:Y:S02]  /*9210*/  SHF.R.U32.HI R37, RZ, UR5, R22 ;  /* 0x00000005ff257c19 */ /* 0x010fe40008011616 */
[----:B------:R-:W-:Y:S02]  /*9220*/  LOP3.LUT R22, R9, UR4, RZ, 0x30, !PT ;  /* 0x0000000409167c12 */ /* 0x000fe4000f8e30ff */
[----:B------:R-:W-:Y:S02]  /*9230*/  SHF.R.U32.HI R40, RZ, UR5, R24 ;  /* 0x00000005ff287c19 */ /* 0x000fe40008011618 */
[----:B------:R-:W-:Y:S02]  /*9240*/  LOP3.LUT R24, R8, UR4, RZ, 0x30, !PT ;  /* 0x0000000408187c12 */ /* 0x000fe4000f8e30ff */
[----:B------:R-:W-:-:S02]  /*9250*/  SHF.R.U32.HI R41, RZ, UR5, R26 ;  /* 0x00000005ff297c19 */ /* 0x000fc4000801161a */
[----:B------:R-:W-:Y:S02]  /*9260*/  LOP3.LUT R26, R7, UR4, RZ, 0x30, !PT ;  /* 0x00000004071a7c12 */ /* 0x000fe4000f8e30ff */
[----:B------:R-:W-:Y:S02]  /*9270*/  SHF.R.U32.HI R45, RZ, UR5, R27 ;  /* 0x00000005ff2d7c19 */ /* 0x000fe4000801161b */
[----:B------:R-:W-:Y:S02]  /*9280*/  LOP3.LUT R27, R6, UR4, RZ, 0x30, !PT ;  /* 0x00000004061b7c12 */ /* 0x000fe4000f8e30ff */
[----:B------:R-:W-:Y:S02]  /*9290*/  LOP3.LUT R15, R28, UR4, RZ, 0x30, !PT ;  /* 0x000000041c0f7c12 */ /* 0x000fe4000f8e30ff */
[----:B------:R-:W-:Y:S02]  /*92a0*/  LOP3.LUT R14, R30, UR4, RZ, 0x30, !PT ;  /* 0x000000041e0e7c12 */ /* 0x000fe4000f8e30ff */
[----:B------:R-:W-:-:S02]  /*92b0*/  LOP3.LUT R13, R32, UR4, RZ, 0x30, !PT ;  /* 0x00000004200d7c12 */ /* 0x000fc4000f8e30ff */
[----:B------:R-:W-:Y:S02]  /*92c0*/  LOP3.LUT R12, R34, UR4, RZ, 0x30, !PT ;  /* 0x00000004220c7c12 */ /* 0x000fe4000f8e30ff */
[----:B------:R-:W-:Y:S02]  /*92d0*/  LOP3.LUT R11, R35, UR4, RZ, 0x30, !PT ;  /* 0x00000004230b7c12 */ /* 0x000fe4000f8e30ff */
[----:B------:R-:W-:Y:S02]  /*92e0*/  LOP3.LUT R10, R36, UR4, RZ, 0x30, !PT ;  /* 0x00000004240a7c12 */ /* 0x000fe4000f8e30ff */
[----:B------:R-:W-:Y:S02]  /*92f0*/  LOP3.LUT R9, R37, UR4, RZ, 0x30, !PT ;  /* 0x0000000425097c12 */ /* 0x000fe4000f8e30ff */
[----:B------:R-:W-:Y:S02]  /*9300*/  LOP3.LUT R8, R40, UR4, RZ, 0x30, !PT ;  /* 0x0000000428087c12 */ /* 0x000fe4000f8e30ff */
[----:B------:R-:W-:-:S02]  /*9310*/  LOP3.LUT R7, R41, UR4, RZ, 0x30, !PT ;  /* 0x0000000429077c12 */ /* 0x000fc4000f8e30ff */
[----:B------:R-:W-:Y:S01]  /*9320*/  LOP3.LUT R6, R45, UR4, RZ, 0x30, !PT ;  /* 0x000000042d067c12 */ /* 0x000fe2000f8e30ff */
[----:B------:R-:W-:Y:S06]  /*9330*/  @P0 BRA `(.L_x_122) ;  /* 0x0000000000540947 */ /* 0x000fec0003800000 */
        /* <DEDUP_REMOVED lines=21> */
.L_x_122:
[----:B------:R-:W-:Y:S02]  /*9490*/  IMAD.IADD R49, R2, 0x1, -R5 ;  /* 0x0000000102317824 */ /* 0x000fe400078e0a05 */
        /* <DEDUP_REMOVED lines=59> */
.L_x_123:
[----:B------:R-:W-:Y:S06]  /*9850*/  BAR.SYNC.DEFER_BLOCKING 0x0 ;  /* 0x0000000000007b1d */ /* 0x000fec0000010000 */
[----:B-----5:R2:W-:Y:S04]  /*9860*/  STS.U8 [R31+-0x1], R30 ;  /* 0xffffff1e1f007388 */ /* 0x0205e80000000000 */
        /* <DEDUP_REMOVED lines=19> */
[----:B------:R-:W-:Y:S06]  /*99a0*/  BAR.SYNC.DEFER_BLOCKING 0x0 ;  /* 0x0000000000007b1d */ /* 0x000fec0000010000 */
[----:B------:R-:W-:Y:S05]  /*99b0*/  @P0 BRA `(.L_x_124) ;  /* 0x0000000800440947 */ /* 0x000fea0003800000 */
[----:B------:R-:W3:Y:S01]  /*99c0*/  S2UR UR5, SR_CgaCtaId ;  /* 0x00000000000579c3 */ /* 0x000ee20000008800 */
[----:B------:R-:W-:Y:S01]  /*99d0*/  UMOV UR4, 0x400 ;  /* 0x0000040000047882 */ /* 0x000fe20000000000 */
[----:B--2---:R-:W-:Y:S01]  /*99e0*/  LDS.U8 R23, [R25] ;  /* 0x0000000019177984 */ /* 0x004fe20000000000 */
[----:B------:R-:W2:Y:S01]  /*99f0*/  LDCU.64 UR6, c[0x0][0x3b0] ;  /* 0x00007600ff0677ac */ /* 0x000ea20008000a00 */
[----:B---3--:R-:W-:-:S06]  /*9a00*/  ULEA UR4, UR5, UR4, 0x18 ;  /* 0x0000000405047291 */ /* 0x008fcc000f8ec0ff */
[----:B------:R-:W-:Y:S02]  /*9a10*/  LEA R0, R27, UR4, 0x3 ;  /* 0x000000041b007c11 */ /* 0x000fe4000f8e18ff */
[----:B------:R-:W-:Y:S02]  /*9a20*/  LEA R28, R26, UR4, 0x3 ;  /* 0x000000041a1c7c11 */ /* 0x000fe4000f8e18ff */
[----:B------:R-:W-:Y:S01]  /*9a30*/  LEA R24, R24, UR4, 0x3 ;  /* 0x0000000418187c11 */ /* 0x000fe2000f8e18ff */
[----:B------:R3:W2:Y:S02]  /*9a40*/  LDS.64 R2, [R0+0x3aa0] ;  /* 0x003aa00000027984 */ /* 0x0006a40000000a00 */
[----:B---3--:R-:W-:Y:S02]  /*9a50*/  LEA R0, R22, UR4, 0x3 ;  /* 0x0000000416007c11 */ /* 0x008fe4000f8e18ff */
[----:B--2---:R-:W-:-:S04]  /*9a60*/  IADD3 R4, P0, P1, R2, UR6, R43 ;  /* 0x0000000602047c10 */ /* 0x004fc8000f91e02b */
[----:B------:R-:W-:-:S05]  /*9a70*/  IADD3.X R5, PT, PT, R3, UR7, RZ, P0, P1 ;  /* 0x0000000703057c10 */ /* 0x000fca00087e24ff */
[----:B------:R-:W-:Y:S01]  /*9a80*/  STG.E.U8 desc[UR8][R4.64], R23 ;  /* 0x0000001704007986 */ /* 0x000fe2000c101108 */
[----:B------:R-:W-:-:S03]  /*9a90*/  NOP ;  /* 0x0000000000007918 */ /* 0x000fc60000000000 */
[----:B------:R-:W2:Y:S04]  /*9aa0*/  LDS.64 R2, [R28+0x3aa0] ;  /* 0x003aa0001c027984 */ /* 0x000ea80000000a00 */
[----:B------:R-:W3:Y:S01]  /*9ab0*/  LDS.U8 R29, [R25+0x180] ;  /* 0x00018000191d7984 */ /* 0x000ee20000000000 */
[----:B--2---:R-:W-:-:S04]  /*9ac0*/  IADD3 R26, P0, P1, R2, UR6, R43 ;  /* 0x00000006021a7c10 */ /* 0x004fc8000f91e02b */
[----:B------:R-:W-:-:S05]  /*9ad0*/  IADD3.X R27, PT, PT, R3, UR7, RZ, P0, P1 ;  /* 0x00000007031b7c10 */ /* 0x000fca00087e24ff */
[----:B---3--:R-:W-:Y:S01]  /*9ae0*/  STG.E.U8 desc[UR8][R26.64+0x180], R29 ;  /* 0x0001801d1a007986 */ /* 0x008fe2000c101108 */
[----:B------:R-:W-:-:S03]  /*9af0*/  NOP ;  /* 0x0000000000007918 */ /* 0x000fc60000000000 */
[----:B------:R2:W3:Y:S04]  /*9b00*/  LDS.64 R2, [R24+0x3aa0] ;  /* 0x003aa00018027984 */ /* 0x0004e80000000a00 */
[----:B------:R-:W4:Y:S01]  /*9b10*/  LDS.U8 R31, [R25+0x300] ;  /* 0x00030000191f7984 */ /* 0x000f220000000000 */
[----:B--2---:R-:W-:Y:S02]  /*9b20*/  LEA R24, R21, UR4, 0x3 ;  /* 0x0000000415187c11 */ /* 0x004fe4000f8e18ff */
[----:B---3--:R-:W-:-:S04]  /*9b30*/  IADD3 R4, P0, P1, R2, UR6, R43 ;  /* 0x0000000602047c10 */ /* 0x008fc8000f91e02b */
[----:B------:R-:W-:-:S05]  /*9b40*/  IADD3.X R5, PT, PT, R3, UR7, RZ, P0, P1 ;  /* 0x0000000703057c10 */ /* 0x000fca00087e24ff */
[----:B----4-:R-:W-:Y:S01]  /*9b50*/  STG.E.U8 desc[UR8][R4.64+0x300], R31 ;  /* 0x0003001f04007986 */ /* 0x010fe2000c101108 */
[----:B------:R-:W-:-:S03]  /*9b60*/  NOP ;  /* 0x0000000000007918 */ /* 0x000fc60000000000 */
[----:B------:R2:W3:Y:S04]  /*9b70*/  LDS.64 R2, [R0+0x3aa0] ;  /* 0x003aa00000027984 */ /* 0x0004e80000000a00 */
[----:B------:R-:W4:Y:S01]  /*9b80*/  LDS.U8 R33, [R25+0x480] ;  /* 0x0004800019217984 */ /* 0x000f220000000000 */
[----:B--2---:R-:W-:Y:S02]  /*9b90*/  LEA R0, R20, UR4, 0x3 ;  /* 0x0000000414007c11 */ /* 0x004fe4000f8e18ff */
[----:B---3--:R-:W-:-:S04]  /*9ba0*/  IADD3 R22, P0, P1, R2, UR6, R43 ;  /* 0x0000000602167c10 */ /* 0x008fc8000f91e02b */
[----:B------:R-:W-:-:S05]  /*9bb0*/  IADD3.X R23, PT, PT, R3, UR7, RZ, P0, P1 ;  /* 0x0000000703177c10 */ /* 0x000fca00087e24ff */
[----:B----4-:R2:W-:Y:S01]  /*9bc0*/  STG.E.U8 desc[UR8][R22.64+0x480], R33 ;  /* 0x0004802116007986 */ /* 0x0105e2000c101108 */
[----:B------:R-:W-:-:S03]  /*9bd0*/  NOP ;  /* 0x0000000000007918 */ /* 0x000fc60000000000 */
[----:B------:R-:W3:Y:S04]  /*9be0*/  LDS.64 R2, [R24+0x3aa0] ;  /* 0x003aa00018027984 */ /* 0x000ee80000000a00 */
        /* <DEDUP_REMOVED lines=90> */
[----:B------:R-:W2:Y:S04]  /*a190*/  LDS.64 R2, [R0+0x3aa0] ;  /* 0x003aa00000027984 */ /* 0x000ea80000000a00 */
[----:B------:R-:W3:Y:S01]  /*a1a0*/  LDS.U8 R15, [R25+0x1980] ;  /* 0x00198000190f7984 */ /* 0x000ee20000000000 */
[----:B--2---:R-:W-:-:S04]  /*a1b0*/  IADD3 R8, P0, P1, R2, UR6, R43 ;  /* 0x0000000602087c10 */ /* 0x004fc8000f91e02b */
[----:B------:R-:W-:-:S05]  /*a1c0*/  IADD3.X R9, PT, PT, R3, UR7, RZ, P0, P1 ;  /* 0x0000000703097c10 */ /* 0x000fca00087e24ff */
[----:B---3--:R-:W-:Y:S01]  /*a1d0*/  STG.E.U8 desc[UR8][R8.64+0x1980], R15 ;  /* 0x0019800f08007986 */ /* 0x008fe2000c101108 */
[----:B------:R-:W-:-:S03]  /*a1e0*/  NOP ;  /* 0x0000000000007918 */ /* 0x000fc60000000000 */
[----:B------:R-:W2:Y:S04]  /*a1f0*/  LDS.64 R2, [R10+0x3aa0] ;  /* 0x003aa0000a027984 */ /* 0x000ea80000000a00 */
[----:B------:R-:W3:Y:S01]  /*a200*/  LDS.U8 R7, [R25+0x1b00] ;  /* 0x001b000019077984 */ /* 0x000ee20000000000 */
[----:B--2---:R-:W-:Y:S02]  /*a210*/  IADD3 R4, P0, P1, R2, UR6, R43 ;  /* 0x0000000602047c10 */ /* 0x004fe4000f91e02b */
[----:B------:R-:W-:Y:S02]  /*a220*/  LEA R2, R6, UR4, 0x3 ;  /* 0x0000000406027c11 */ /* 0x000fe4000f8e18ff */
[----:B------:R-:W-:-:S05]  /*a230*/  IADD3.X R5, PT, PT, R3, UR7, RZ, P0, P1 ;  /* 0x0000000703057c10 */ /* 0x000fca00087e24ff */
[----:B---3--:R-:W-:Y:S01]  /*a240*/  STG.E.U8 desc[UR8][R4.64+0x1b00], R7 ;  /* 0x001b000704007986 */ /* 0x008fe2000c101108 */
[----:B------:R-:W-:-:S03]  /*a250*/  NOP ;  /* 0x0000000000007918 */ /* 0x000fc60000000000 */
[----:B------:R-:W2:Y:S04]  /*a260*/  LDS.64 R2, [R2+0x3aa0] ;  /* 0x003aa00002027984 */ /* 0x000ea80000000a00 */
[----:B------:R-:W3:Y:S01]  /*a270*/  LDS.U8 R11, [R25+0x1c80] ;  /* 0x001c8000190b7984 */ /* 0x000ee20000000000 */
[----:B--2---:R-:W-:-:S04]  /*a280*/  IADD3 R42, P0, P1, R2, UR6, R43 ;  /* 0x00000006022a7c10 */ /* 0x004fc8000f91e02b */
[----:B------:R-:W-:-:S05]  /*a290*/  IADD3.X R43, PT, PT, R3, UR7, RZ, P0, P1 ;  /* 0x00000007032b7c10 */ /* 0x000fca00087e24ff */
[----:B---3--:R-:W-:Y:S01]  /*a2a0*/  STG.E.U8 desc[UR8][R42.64+0x1c80], R11 ;  /* 0x001c800b2a007986 */ /* 0x008fe2000c101108 */
[----:B------:R-:W-:Y:S01]  /*a2b0*/  NOP ;  /* 0x0000000000007918 */ /* 0x000fe20000000000 */
[----:B------:R-:W-:Y:S05]  /*a2c0*/  EXIT ;  /* 0x000000000000794d */ /* 0x000fea0003800000 */
.L_x_124:
[----:B------:R-:W3:Y:S01]  /*a2d0*/  S2UR UR5, SR_CgaCtaId ;  /* 0x00000000000579c3 */ /* 0x000ee20000008800 */
[----:B------:R-:W-:Y:S01]  /*a2e0*/  UMOV UR4, 0x400 ;  /* 0x0000040000047882 */ /* 0x000fe20000000000 */
[----:B------:R-:W-:Y:S02]  /*a2f0*/  IMAD R3, R3, -0x1e00, R2 ;  /* 0xffffe20003037824 */ /* 0x000fe400078e0202 */
[C---:B--2---:R-:W-:Y:S02]  /*a300*/  VIADD R0, R43.reuse, 0x180 ;  /* 0x000001802b007836 */ /* 0x044fe40000000000 */
[C---:B------:R-:W-:Y:S01]  /*a310*/  VIADD R2, R43.reuse, 0x300 ;  /* 0x000003002b027836 */ /* 0x040fe20000000000 */
[-C--:B------:R-:W-:Y:S02]  /*a320*/  ISETP.GE.AND P2, PT, R43, R3.reuse, PT ;  /* 0x000000032b00720c */ /* 0x080fe40003f46270 */
[----:B------:R-:W-:-:S11]  /*a330*/  ISETP.GE.AND P3, PT, R0, R3, PT ;  /* 0x000000030000720c */ /* 0x000fd60003f66270 */
[----:B------:R-:W-:Y:S01]  /*a340*/  @!P2 LDS.U8 R23, [R25] ;  /* 0x000000001917a984 */ /* 0x000fe20000000000 */
[----:B------:R-:W2:Y:S01]  /*a350*/  @!P2 LDC.64 R28, c[0x0][0x3b0] ;  /* 0x0000ec00ff1cab82 */ /* 0x000ea20000000a00 */
[----:B---3--:R-:W-:-:S06]  /*a360*/  ULEA UR4, UR5, UR4, 0x18 ;  /* 0x0000000405047291 */ /* 0x008fcc000f8ec0ff */
[----:B------:R-:W-:Y:S02]  /*a370*/  LEA R27, R27, UR4, 0x3 ;  /* 0x000000041b1b7c11 */ /* 0x000fe4000f8e18ff */
[----:B------:R-:W-:Y:S02]  /*a380*/  LEA R0, R26, UR4, 0x3 ;  /* 0x000000041a007c11 */ /* 0x000fe4000f8e18ff */
[----:B------:R-:W-:Y:S01]  /*a390*/  LEA R24, R24, UR4, 0x3 ;  /* 0x0000000418187c11 */ /* 0x000fe2000f8e18ff */
[----:B------:R3:W2:Y:S01]  /*a3a0*/  LDS.64 R4, [R27+0x3aa0] ;  /* 0x003aa0001b047984 */ /* 0x0006a20000000a00 */
[----:B------:R-:W-:Y:S02]  /*a3b0*/  LEA R21, R21, UR4, 0x3 ;  /* 0x0000000415157c11 */ /* 0x000fe4000f8e18ff */
[----:B------:R-:W-:Y:S02]  /*a3c0*/  LEA R19, R19, UR4, 0x3 ;  /* 0x0000000413137c11 */ /* 0x000fe4000f8e18ff */
[----:B------:R-:W-:-:S02]  /*a3d0*/  LEA R17, R17, UR4, 0x3 ;  /* 0x0000000411117c11 */ /* 0x000fc4000f8e18ff */
[----:B------:R-:W-:Y:S01]  /*a3e0*/  LEA R15, R15, UR4, 0x3 ;  /* 0x000000040f0f7c11 */ /* 0x000fe2000f8e18ff */
[----:B---3--:R-:W3:Y:S01]  /*a3f0*/  @!P3 LDC.64 R26, c[0x0][0x3b0] ;  /* 0x0000ec00ff1abb82 */ /* 0x008ee20000000a00 */
[----:B------:R-:W-:Y:S02]  /*a400*/  LEA R13, R13, UR4, 0x3 ;  /* 0x000000040d0d7c11 */ /* 0x000fe4000f8e18ff */
[----:B------:R-:W-:Y:S02]  /*a410*/  LEA R11, R11, UR4, 0x3 ;  /* 0x000000040b0b7c11 */ /* 0x000fe4000f8e18ff */
[----:B------:R-:W-:Y:S02]  /*a420*/  LEA R9, R9, UR4, 0x3 ;  /* 0x0000000409097c11 */ /* 0x000fe4000f8e18ff */
[----:B--2---:R-:W-:-:S04]  /*a430*/  @!P2 IADD3 R28, P0, P1, R4, R28, R43 ;  /* 0x0000001c041ca210 */ /* 0x004fc8000791e02b */
[----:B------:R-:W-:-:S05]  /*a440*/  @!P2 IADD3.X R29, PT, PT, R5, R29, RZ, P0, P1 ;  /* 0x0000001d051da210 */ /* 0x000fca00007e24ff */
[----:B------:R-:W-:Y:S01]  /*a450*/  @!P2 STG.E.U8 desc[UR8][R28.64], R23 ;  /* 0x000000171c00a986 */ /* 0x000fe2000c101108 */
[----:B------:R-:W-:-:S03]  /*a460*/  NOP ;  /* 0x0000000000007918 */ /* 0x000fc60000000000 */
[----:B------:R2:W3:Y:S01]  /*a470*/  LDS.64 R4, [R0+0x3aa0] ;  /* 0x003aa00000047984 */ /* 0x0004e20000000a00 */
[----:B------:R-:W-:Y:S01]  /*a480*/  ISETP.GE.AND P2, PT, R2, R3, PT ;  /* 0x000000030200720c */ /* 0x000fe20003f46270 */
[C---:B------:R-:W-:Y:S02]  /*a490*/  VIADD R2, R43.reuse, 0x600 ;  /* 0x000006002b027836 */ /* 0x040fe40000000000 */
[----:B------:R-:W4:Y:S01]  /*a4a0*/  @!P3 LDS.U8 R31, [R25+0x180] ;  /* 0x00018000191fb984 */ /* 0x000f220000000000 */
[----:B--2---:R-:W-:-:S09]  /*a4b0*/  VIADD R0, R43, 0x480 ;  /* 0x000004802b007836 */ /* 0x004fd20000000000 */
[----:B------:R-:W2:Y:S01]  /*a4c0*/  @!P2 LDC.64 R28, c[0x0][0x3b0] ;  /* 0x0000ec00ff1cab82 */ /* 0x000ea20000000a00 */
[----:B---3--:R-:W-:-:S04]  /*a4d0*/  @!P3 IADD3 R26, P0, P1, R4, R26, R43 ;  /* 0x0000001a041ab210 */ /* 0x008fc8000791e02b */
[----:B------:R-:W-:-:S05]  /*a4e0*/  @!P3 IADD3.X R27, PT, PT, R5, R27, RZ, P0, P1 ;  /* 0x0000001b051bb210 */ /* 0x000fca00007e24ff */
[----:B----4-:R-:W-:Y:S01]  /*a4f0*/  @!P3 STG.E.U8 desc[UR8][R26.64+0x180], R31 ;  /* 0x0001801f1a00b986 */ /* 0x010fe2000c101108 */
[----:B------:R-:W-:-:S03]  /*a500*/  NOP ;  /* 0x0000000000007918 */ /* 0x000fc60000000000 */
[----:B------:R-:W2:Y:S01]  /*a510*/  LDS.64 R4, [R24+0x3aa0] ;  /* 0x003aa00018047984 */ /* 0x000ea20000000a00 */
[----:B------:R-:W-:Y:S02]  /*a520*/  ISETP.GE.AND P3, PT, R0, R3, PT ;  /* 0x000000030000720c */ /* 0x000fe40003f66270 */
[----:B------:R-:W-:Y:S01]  /*a530*/  LEA R0, R22, UR4, 0x3 ;  /* 0x0000000416007c11 */ /* 0x000fe2000f8e18ff */
[----:B------:R-:W3:Y:S10]  /*a540*/  @!P2 LDS.U8 R33, [R25+0x300] ;  /* 0x000300001921a984 */ /* 0x000ef40000000000 */
[----:B------:R-:W4:Y:S01]  /*a550*/  @!P3 LDC.64 R22, c[0x0][0x3b0] ;  /* 0x0000ec00ff16bb82 */ /* 0x000f220000000a00 */
[----:B--2---:R-:W-:-:S04]  /*a560*/  @!P2 IADD3 R28, P0, P1, R4, R28, R43 ;  /* 0x0000001c041ca210 */ /* 0x004fc8000791e02b */
[----:B------:R-:W-:-:S05]  /*a570*/  @!P2 IADD3.X R29, PT, PT, R5, R29, RZ, P0, P1 ;  /* 0x0000001d051da210 */ /* 0x000fca00007e24ff */
[----:B---3--:R-:W-:Y:S01]  /*a580*/  @!P2 STG.E.U8 desc[UR8][R28.64+0x300], R33 ;  /* 0x000300211c00a986 */ /* 0x008fe2000c101108 */
[----:B------:R-:W-:-:S03]  /*a590*/  NOP ;  /* 0x0000000000007918 */ /* 0x000fc60000000000 */
[----:B------:R2:W4:Y:S01]  /*a5a0*/  LDS.64 R4, [R0+0x3aa0] ;  /* 0x003aa00000047984 */ /* 0x0005220000000a00 */
[----:B------:R-:W-:Y:S01]  /*a5b0*/  ISETP.GE.AND P2, PT, R2, R3, PT ;  /* 0x000000030200720c */ /* 0x000fe20003f46270 */
[C---:B------:R-:W-:Y:S02]  /*a5c0*/  VIADD R2, R43.reuse, 0x900 ;  /* 0x000009002b027836 */ /* 0x040fe40000000000 */
[----:B------:R-:W3:Y:S01]  /*a5d0*/  @!P3 LDS.U8 R31, [R25+0x480] ;  /* 0x00048000191fb984 */ /* 0x000ee20000000000 */
[----:B--2---:R-:W-:-:S09]  /*a5e0*/  VIADD R0, R43, 0x780 ;  /* 0x000007802b007836 */ /* 0x004fd20000000000 */
[----:B------:R-:W2:Y:S01]  /*a5f0*/  @!P2 LDC.64 R26, c[0x0][0x3b0] ;  /* 0x0000ec00ff1aab82 */ /* 0x000ea20000000a00 */
[----:B----4-:R-:W-:-:S04]  /*a600*/  @!P3 IADD3 R22, P0, P1, R4, R22, R43 ;  /* 0x000000160416b210 */ /* 0x010fc8000791e02b */
[----:B------:R-:W-:-:S05]  /*a610*/  @!P3 IADD3.X R23, PT, PT, R5, R23, RZ, P0, P1 ;  /* 0x000000170517b210 */ /* 0x000fca00007e24ff */
[----:B---3--:R-:W-:Y:S01]  /*a620*/  @!P3 STG.E.U8 desc[UR8][R22.64+0x480], R31 ;  /* 0x0004801f1600b986 */ /* 0x008fe2000c101108 */
[----:B------:R-:W-:-:S03]  /*a630*/  NOP ;  /* 0x0000000000007918 */ /* 0x000fc60000000000 */
[----:B------:R3:W2:Y:S01]  /*a640*/  LDS.64 R4, [R21+0x3aa0] ;  /* 0x003aa00015047984 */ /* 0x0006a20000000a00 */
[----:B------:R-:W-:Y:S02]  /*a650*/  ISETP.GE.AND P3, PT, R0, R3, PT ;  /* 0x000000030000720c */ /* 0x000fe40003f66270 */
[----:B------:R-:W-:Y:S01]  /*a660*/  LEA R0, R20, UR4, 0x3 ;  /* 0x0000000414007c11 */ /* 0x000fe2000f8e18ff */
[----:B------:R-:W4:Y:S10]  /*a670*/  @!P2 LDS.U8 R29, [R25+0x600] ;  /* 0x00060000191da984 */ /* 0x000f340000000000 */
[----:B---3--:R-:W3:Y:S01]  /*a680*/  @!P3 LDC.64 R20, c[0x0][0x3b0] ;  /* 0x0000ec00ff14bb82 */ /* 0x008ee20000000a00 */
[----:B--2---:R-:W-:-:S04]  /*a690*/  @!P2 IADD3 R26, P0, P1, R4, R26, R43 ;  /* 0x0000001a041aa210 */ /* 0x004fc8000791e02b */
[----:B------:R-:W-:-:S05]  /*a6a0*/  @!P2 IADD3.X R27, PT, PT, R5, R27, RZ, P0, P1 ;  /* 0x0000001b051ba210 */ /* 0x000fca00007e24ff */
[----:B----4-:R-:W-:Y:S01]  /*a6b0*/  @!P2 STG.E.U8 desc[UR8][R26.64+0x600], R29 ;  /* 0x0006001d1a00a986 */ /* 0x010fe2000c101108 */
[----:B------:R-:W-:-:S03]  /*a6c0*/  NOP ;  /* 0x0000000000007918 */ /* 0x000fc60000000000 */
[----:B------:R2:W3:Y:S01]  /*a6d0*/  LDS.64 R4, [R0+0x3aa0] ;  /* 0x003aa00000047984 */ /* 0x0004e20000000a00 */
[----:B------:R-:W-:Y:S02]  /*a6e0*/  ISETP.GE.AND P2, PT, R2, R3, PT ;  /* 0x000000030200720c */ /* 0x000fe40003f46270 */
[C---:B------:R-:W-:Y:S01]  /*a6f0*/  LOP3.LUT R2, R43.reuse, 0xc00, RZ, 0xfc, !PT ;  /* 0x00000c002b027812 */ /* 0x040fe200078efcff */
[----:B------:R-:W4:Y:S01]  /*a700*/  @!P3 LDS.U8 R31, [R25+0x780] ;  /* 0x00078000191fb984 */ /* 0x000f220000000000 */
[----:B--2---:R-:W-:-:S09]  /*a710*/  VIADD R0, R43, 0xa80 ;  /* 0x00000a802b007836 */ /* 0x004fd20000000000 */
[----:B------:R-:W2:Y:S01]  /*a720*/  @!P2 LDC.64 R22, c[0x0][0x3b0] ;  /* 0x0000ec00ff16ab82 */ /* 0x000ea20000000a00 */
[----:B---3--:R-:W-:-:S04]  /*a730*/  @!P3 IADD3 R20, P0, P1, R4, R20, R43 ;  /* 0x000000140414b210 */ /* 0x008fc8000791e02b */
[----:B------:R-:W-:-:S05]  /*a740*/  @!P3 IADD3.X R21, PT, PT, R5, R21, RZ, P0, P1 ;  /* 0x000000150515b210 */ /* 0x000fca00007e24ff */
[----:B----4-:R-:W-:Y:S01]  /*a750*/  @!P3 STG.E.U8 desc[UR8][R20.64+0x780], R31 ;  /* 0x0007801f1400b986 */ /* 0x010fe2000c101108 */
        /* <DEDUP_REMOVED lines=94> */
[----:B----4-:R3:W-:Y:S01]  /*ad40*/  @!P3 STG.E.U8 desc[UR8][R10.64+0x1680], R19 ;  /* 0x001680130a00b986 */ /* 0x0107e2000c101108 */
[----:B------:R-:W-:-:S03]  /*ad50*/  NOP ;  /* 0x0000000000007918 */ /* 0x000fc60000000000 */
[----:B------:R4:W2:Y:S01]  /*ad60*/  LDS.64 R4, [R9+0x3aa0] ;  /* 0x003aa00009047984 */ /* 0x0008a20000000a00 */
[----:B------:R-:W-:Y:S02]  /*ad70*/  ISETP.GE.AND P3, PT, R0, R3, PT ;  /* 0x000000030000720c */ /* 0x000fe40003f66270 */
[----:B------:R-:W-:Y:S01]  /*ad80*/  LEA R0, R8, UR4, 0x3 ;  /* 0x0000000408007c11 */ /* 0x000fe2000f8e18ff */
[----:B------:R-:W5:Y:S01]  /*ad90*/  @!P2 LDS.U8 R15, [R25+0x1800] ;  /* 0x00180000190fa984 */ /* 0x000f620000000000 */
[----:B---3--:R-:W-:-:S09]  /*ada0*/  LEA R10, R7, UR4, 0x3 ;  /* 0x00000004070a7c11 */ /* 0x008fd2000f8e18ff */
[----:B----4-:R-:W3:Y:S01]  /*adb0*/  @!P3 LDC.64 R8, c[0x0][0x3b0] ;  /* 0x0000ec00ff08bb82 */ /* 0x010ee20000000a00 */
[----:B--2---:R-:W-:-:S04]  /*adc0*/  @!P2 IADD3 R12, P0, P1, R4, R12, R43 ;  /* 0x0000000c040ca210 */ /* 0x004fc8000791e02b */
[----:B------:R-:W-:-:S05]  /*add0*/  @!P2 IADD3.X R13, PT, PT, R5, R13, RZ, P0, P1 ;  /* 0x0000000d050da210 */ /* 0x000fca00007e24ff */
[----:B-----5:R-:W-:Y:S01]  /*ade0*/  @!P2 STG.E.U8 desc[UR8][R12.64+0x1800], R15 ;  /* 0x0018000f0c00a986 */ /* 0x020fe2000c101108 */
[----:B------:R-:W-:-:S03]  /*adf0*/  NOP ;  /* 0x0000000000007918 */ /* 0x000fc60000000000 */
[----:B------:R2:W3:Y:S01]  /*ae00*/  LDS.64 R4, [R0+0x3aa0] ;  /* 0x003aa00000047984 */ /* 0x0004e20000000a00 */
[----:B------:R-:W-:Y:S02]  /*ae10*/  ISETP.GE.AND P2, PT, R2, R3, PT ;  /* 0x000000030200720c */ /* 0x000fe40003f46270 */
[----:B------:R-:W-:Y:S01]  /*ae20*/  LEA R2, R6, UR4, 0x3 ;  /* 0x0000000406027c11 */ /* 0x000fe2000f8e18ff */
        /* <DEDUP_REMOVED lines=8> */
[----:B------:R-:W-:-:S03]  /*aeb0*/  ISETP.GE.AND P3, PT, R0, R3, PT ;  /* 0x000000030000720c */ /* 0x000fc60003f66270 */
[----:B------:R-:W4:Y:S10]  /*aec0*/  @!P2 LDS.U8 R7, [R25+0x1b00] ;  /* 0x001b00001907a984 */ /* 0x000f340000000000 */
[----:B---3--:R-:W3:Y:S01]  /*aed0*/  @!P3 LDC.64 R10, c[0x0][0x3b0] ;  /* 0x0000ec00ff0abb82 */ /* 0x008ee20000000a00 */
[----:B--2---:R-:W-:-:S04]  /*aee0*/  @!P2 IADD3 R4, P0, P1, R4, R12, R43 ;  /* 0x0000000c0404a210 */ /* 0x004fc8000791e02b */
[----:B------:R-:W-:-:S05]  /*aef0*/  @!P2 IADD3.X R5, PT, PT, R5, R13, RZ, P0, P1 ;  /* 0x0000000d0505a210 */ /* 0x000fca00007e24ff */
[----:B----4-:R-:W-:Y:S01]  /*af00*/  @!P2 STG.E.U8 desc[UR8][R4.64+0x1b00], R7 ;  /* 0x001b00070400a986 */ /* 0x010fe2000c101108 */
[----:B------:R-:W-:-:S03]  /*af10*/  NOP ;  /* 0x0000000000007918 */ /* 0x000fc60000000000 */
[----:B------:R-:W3:Y:S04]  /*af20*/  LDS.64 R2, [R2+0x3aa0] ;  /* 0x003aa00002027984 */ /* 0x000ee80000000a00 */
[----:B------:R-:W2:Y:S01]  /*af30*/  @!P3 LDS.U8 R9, [R25+0x1c80] ;  /* 0x001c80001909b984 */ /* 0x000ea20000000000 */
[----:B---3--:R-:W-:-:S04]  /*af40*/  @!P3 IADD3 R42, P0, P1, R2, R10, R43 ;  /* 0x0000000a022ab210 */ /* 0x008fc8000791e02b */
[----:B------:R-:W-:-:S05]  /*af50*/  @!P3 IADD3.X R43, PT, PT, R3, R11, RZ, P0, P1 ;  /* 0x0000000b032bb210 */ /* 0x000fca00007e24ff */
[----:B--2---:R-:W-:Y:S01]  /*af60*/  @!P3 STG.E.U8 desc[UR8][R42.64+0x1c80], R9 ;  /* 0x001c80092a00b986 */ /* 0x004fe2000c101108 */
[----:B------:R-:W-:Y:S01]  /*af70*/  NOP ;  /* 0x0000000000007918 */ /* 0x000fe20000000000 */
[----:B------:R-:W-:Y:S05]  /*af80*/  EXIT ;  /* 0x000000000000794d */ /* 0x000fea0003800000 */
.L_x_29:
[----:B------:R-:W-:Y:S02]  /*af90*/  IMAD.MOV.U32 R69, RZ, RZ, R59 ;  /* 0x000000ffff457224 */ /* 0x000fe400078e003b */
[----:B------:R-:W-:Y:S02]  /*afa0*/  IMAD.MOV.U32 R61, RZ, RZ, 0x1 ;  /* 0x00000001ff3d7424 */ /* 0x000fe400078e00ff */
[----:B------:R-:W-:Y:S02]  /*afb0*/  IMAD.MOV.U32 R65, RZ, RZ, RZ ;  /* 0x000000ffff417224 */ /* 0x000fe400078e00ff */
[----:B------:R-:W-:-:S07]  /*afc0*/  IMAD.MOV.U32 R67, RZ, RZ, -0x1 ;  /* 0xffffffffff437424 */ /* 0x000fce00078e00ff */
[----:B------:R-:W-:Y:S05]  /*afd0*/  WARPSYNC.COLLECTIVE R67, `(.L_x_125) ;  /* 0x0000000043087348 */ /* 0x000fea0003c00000 */
[----:B------:R0:W1:Y:S02]  /*afe0*/  SHFL.UP P0, R77, R69, R61, R65 ;  /* 0x0400003d454d7389 */ /* 0x0000640000000041 */
[----:B01----:R-:W-:Y:S05]  /*aff0*/  ENDCOLLECTIVE ;  /* 0x000000000000791b */ /* 0x003fea0003800000 */
.L_x_125:
[----:B------:R-:W-:Y:S02]  /*b000*/  IMAD.MOV.U32 R61, RZ, RZ, 0x2 ;  /* 0x00000002ff3d7424 */ /* 0x000fe400078e00ff */
[----:B------:R-:W-:-:S04]  /*b010*/  IMAD.MOV.U32 R69, RZ, RZ, R77 ;  /* 0x000000ffff457224 */ /* 0x000fc800078e004d */
[----:B------:R-:W-:-:S07]  /*b020*/  @P0 IMAD.IADD R69, R59, 0x1, R69 ;  /* 0x000000013b450824 */ /* 0x000fce00078e0245 */
[----:B------:R-:W-:Y:S05]  /*b030*/  WARPSYNC.COLLECTIVE R67, `(.L_x_126) ;  /* 0x0000000043087348 */ /* 0x000fea0003c00000 */
[----:B------:R0:W1:Y:S02]  /*b040*/  SHFL.UP P0, R77, R69, R61, R65 ;  /* 0x0400003d454d7389 */ /* 0x0000640000000041 */
[----:B01----:R-:W-:Y:S05]  /*b050*/  ENDCOLLECTIVE ;  /* 0x000000000000791b */ /* 0x003fea0003800000 */
.L_x_126:
[----:B------:R-:W-:Y:S02]  /*b060*/  IMAD.MOV.U32 R61, RZ, RZ, 0x4 ;  /* 0x00000004ff3d7424 */ /* 0x000fe400078e00ff */
[----:B------:R-:W-:-:S04]  /*b070*/  IMAD.MOV.U32 R71, RZ, RZ, R77 ;  /* 0x000000ffff477224 */ /* 0x000fc800078e004d */
[----:B------:R-:W-:-:S04]  /*b080*/  @P0 IMAD.IADD R71, R69, 0x1, R71 ;  /* 0x0000000145470824 */ /* 0x000fc800078e0247 */
[----:B------:R-:W-:-:S07]  /*b090*/  IMAD.MOV.U32 R69, RZ, RZ, R71 ;  /* 0x000000ffff457224 */ /* 0x000fce00078e0047 */
[----:B------:R-:W-:Y:S05]  /*b0a0*/  WARPSYNC.COLLECTIVE R67, `(.L_x_127) ;  /* 0x0000000043087348 */ /* 0x000fea0003c00000 */
[----:B------:R0:W1:Y:S02]  /*b0b0*/  SHFL.UP P0, R77, R69, R61, R65 ;  /* 0x0400003d454d7389 */ /* 0x0000640000000041 */
[----:B01----:R-:W-:Y:S05]  /*b0c0*/  ENDCOLLECTIVE ;  /* 0x000000000000791b */ /* 0x003fea0003800000 */
.L_x_127:
[----:B------:R-:W-:Y:S02]  /*b0d0*/  IMAD.MOV.U32 R61, RZ, RZ, 0x8 ;  /* 0x00000008ff3d7424 */ /* 0x000fe400078e00ff */
[----:B------:R-:W-:-:S04]  /*b0e0*/  IMAD.MOV.U32 R73, RZ, RZ, R77 ;  /* 0x000000ffff497224 */ /* 0x000fc800078e004d */
[----:B------:R-:W-:-:S04]  /*b0f0*/  @P0 IMAD.IADD R73, R71, 0x1, R73 ;  /* 0x0000000147490824 */ /* 0x000fc800078e0249 */
[----:B------:R-:W-:-:S07]  /*b100*/  IMAD.MOV.U32 R69, RZ, RZ, R73 ;  /* 0x000000ffff457224 */ /* 0x000fce00078e0049 */
[----:B------:R-:W-:Y:S05]  /*b110*/  WARPSYNC.COLLECTIVE R67, `(.L_x_128) ;  /* 0x0000000043087348 */ /* 0x000fea0003c00000 */
[----:B------:R0:W1:Y:S02]  /*b120*/  SHFL.UP P0, R77, R69, R61, R65 ;  /* 0x0400003d454d7389 */ /* 0x0000640000000041 */
[----:B01----:R-:W-:Y:S05]  /*b130*/  ENDCOLLECTIVE ;  /* 0x000000000000791b */ /* 0x003fea0003800000 */
.L_x_128:
[----:B------:R-:W-:Y:S02]  /*b140*/  IMAD.MOV.U32 R61, RZ, RZ, 0x10 ;  /* 0x00000010ff3d7424 */ /* 0x000fe400078e00ff */
[----:B------:R-:W-:-:S04]  /*b150*/  IMAD.MOV.U32 R75, RZ, RZ, R77 ;  /* 0x000000ffff4b7224 */ /* 0x000fc800078e004d */
[----:B------:R-:W-:-:S04]  /*b160*/  @P0 IMAD.IADD R75, R73, 0x1, R75 ;  /* 0x00000001494b0824 */ /* 0x000fc800078e024b */
[----:B------:R-:W-:-:S07]  /*b170*/  IMAD.MOV.U32 R69, RZ, RZ, R75 ;  /* 0x000000ffff457224 */ /* 0x000fce00078e004b */
[----:B------:R-:W-:Y:S05]  /*b180*/  WARPSYNC.COLLECTIVE R67, `(.L_x_129) ;  /* 0x0000000043087348 */ /* 0x000fea0003c00000 */
[----:B------:R0:W1:Y:S02]  /*b190*/  SHFL.UP P0, R77, R69, R61, R65 ;  /* 0x0400003d454d7389 */ /* 0x0000640000000041 */
[----:B01----:R-:W-:Y:S05]  /*b1a0*/  ENDCOLLECTIVE ;  /* 0x000000000000791b */ /* 0x003fea0003800000 */
.L_x_129:
[----:B------:R-:W-:Y:S05]  /*b1b0*/  BRA `(.L_x_130) ;  /* 0xffffff7c00a47947 */ /* 0x000fea000383ffff */
.L_x_131:
[----:B------:R-:W-:-:S00]  /*b1c0*/  BRA `(.L_x_131) ;  /* 0xfffffffc00fc7947 */ /* 0x000fc0000383ffff */
[----:B------:R-:W-:-:S00]  /*b1d0*/  NOP ;  /* 0x0000000000007918 */ /* 0x000fc00000000000 */
        /* <DEDUP_REMOVED lines=10> */
.L_x_479:


//--------------------- .text._ZN3cub18CUB_300001_SM_10006detail10radix_sort33DeviceRadixSortExclusiveSumKernelINS1_5radix10policy_hubIccyE10Policy1000EyEEvPT0_ --------------------------
	.section	.text._ZN3cub18CUB_300001_SM_10006detail10radix_sort33DeviceRadixSortExclusiveSumKernelINS1_5radix10policy_hubIccyE10Policy1000EyEEvPT0_,"ax",@progbits
	.align	128
        .global         _ZN3cub18CUB_300001_SM_10006detail10radix_sort33DeviceRadixSortExclusiveSumKernelINS1_5radix10policy_hubIccyE10Policy1000EyEEvPT0_
        .type           _ZN3cub18CUB_300001_SM_10006detail10radix_sort33DeviceRadixSortExclusiveSumKernelINS1_5radix10policy_hubIccyE10Policy1000EyEEvPT0_,@function
        .size           _ZN3cub18CUB_300001_SM_10006detail10radix_sort33DeviceRadixSortExclusiveSumKernelINS1_5radix10policy_hubIccyE10Policy1000EyEEvPT0_,(.L_x_480 - _ZN3cub18CUB_300001_SM_10006detail10radix_sort33DeviceRadixSortExclusiveSumKernelINS1_5radix10policy_hubIccyE10Policy1000EyEEvPT0_)
        .other          _ZN3cub18CUB_300001_SM_10006detail10radix_sort33DeviceRadixSortExclusiveSumKernelINS1_5radix10policy_hubIccyE10Policy1000EyEEvPT0_,@"STO_CUDA_ENTRY STV_DEFAULT"
_ZN3cub18CUB_300001_SM_10006detail10radix_sort33DeviceRadixSortExclusiveSumKernelINS1_5radix10policy_hubIccyE10Policy1000EyEEvPT0_:
.text._ZN3cub18CUB_300001_SM_10006detail10radix_sort33DeviceRadixSortExclusiveSumKernelINS1_5radix10policy_hubIccyE10Policy1000EyEEvPT0_:
[----:B------:R-:W-:Y:S01]  /*0000*/  LDC R1, c[0x0][0x37c] ;  /* 0x0000df00ff017b82 */ /* 0x000fe20000000800 */
[----:B------:R-:W0:Y:S07]  /*0010*/  S2R R18, SR_TID.X ;  /* 0x0000000000127919 */ /* 0x000e2e0000002100 */
[----:B------:R-:W1:Y:S01]  /*0020*/  LDC.64 R16, c[0x0][0x380] ;  /* 0x0000e000ff107b82 */ /* 0x000e620000000a00 */
[----:B------:R-:W2:Y:S01]  /*0030*/  LDCU.64 UR4, c[0x0][0x358] ;  /* 0x00006b00ff0477ac */ /* 0x000ea20008000a00 */
[----:B------:R-:W3:Y:S01]  /*0040*/  S2R R5, SR_CTAID.X ;  /* 0x0000000000057919 */ /* 0x000ee20000002500 */
[----:B0-----:R-:W-:Y:S01]  /*0050*/  ISETP.GT.U32.AND P1, PT, R18, 0xff, PT ;  /* 0x000000ff1200780c */ /* 0x001fe20003f24070 */
[----:B---3--:R-:W-:-:S04]  /*0060*/  IMAD R5, R5, 0x100, R18 ;  /* 0x0000010005057824 */ /* 0x008fc800078e0212 */
[----:B-1----:R-:W-:-:S08]  /*0070*/  IMAD.WIDE R16, R5, 0x8, R16 ;  /* 0x0000000805107825 */ /* 0x002fd000078e0210 */
[----:B--2---:R-:W2:Y:S01]  /*0080*/  @!P1 LDG.E.64 R2, desc[UR4][R16.64] ;  /* 0x0000000410029981 */ /* 0x004ea2000c1e1b00 */
[----:B------:R-:W-:Y:S02]  /*0090*/  MOV R0, 0x400 ;  /* 0x0000040000007802 */ /* 0x000fe40000000f00 */
[C---:B------:R-:W-:Y:S01]  /*00a0*/  ISETP.GT.U32.AND P0, PT, R18.reuse, 0x1f, PT ;  /* 0x0000001f1200780c */ /* 0x040fe20003f04070 */
[----:B------:R-:W0:Y:S02]  /*00b0*/  S2R R5, SR_CgaCtaId ;  /* 0x0000000000057919 */ /* 0x000e240000008800 */
[----:B0-----:R-:W-:Y:S02]  /*00c0*/  LEA R5, R5, R0, 0x18 ;  /* 0x0000000005057211 */ /* 0x001fe400078ec0ff */
[----:B------:R-:W-:-:S05]  /*00d0*/  LEA.HI R0, R18, R18, RZ, 0x1d ;  /* 0x0000001212007211 */ /* 0x000fca00078fe8ff */
[----:B------:R-:W-:-:S05]  /*00e0*/  IMAD R0, R0, 0x8, R5 ;  /* 0x0000000800007824 */ /* 0x000fca00078e0205 */
[----:B--2---:R0:W-:Y:S01]  /*00f0*/  STS.64 [R0+0x10], R2 ;  /* 0x0000100200007388 */ /* 0x0041e20000000a00 */
[----:B------:R-:W-:Y:S06]  /*0100*/  BAR.SYNC.DEFER_BLOCKING 0x0 ;  /* 0x0000000000007b1d */ /* 0x000fec0000010000 */
[----:B------:R-:W-:Y:S05]  /*0110*/  @P0 BRA `(.L_x_132) ;  /* 0x0000000400240947 */ /* 0x000fea0003800000 */
[----:B------:R-:W-:Y:S01]  /*0120*/  IMAD R18, R18, 0x48, R5 ;  /* 0x0000004812127824 */ /* 0x000fe200078e0205 */
[----:B------:R-:W-:-:S04]  /*0130*/  UMOV UR6, 0xffffffff ;  /* 0xffffffff00067882 */ /* 0x000fc80000000000 */
[----:B------:R-:W-:Y:S04]  /*0140*/  LDS.64 R14, [R18+0x10] ;  /* 0x00001000120e7984 */ /* 0x000fe80000000a00 */
[----:B------:R-:W-:Y:S04]  /*0150*/  LDS.64 R12, [R18+0x18] ;  /* 0x00001800120c7984 */ /* 0x000fe80000000a00 */
[----:B------:R-:W1:Y:S04]  /*0160*/  LDS.64 R10, [R18+0x20] ;  /* 0x00002000120a7984 */ /* 0x000e680000000a00 */
[----:B------:R-:W-:Y:S04]  /*0170*/  LDS.64 R8, [R18+0x28] ;  /* 0x0000280012087984 */ /* 0x000fe80000000a00 */
[----:B------:R-:W2:Y:S04]  /*0180*/  LDS.64 R6, [R18+0x30] ;  /* 0x0000300012067984 */ /* 0x000ea80000000a00 */
[----:B------:R-:W-:Y:S04]  /*0190*/  LDS.64 R4, [R18+0x38] ;  /* 0x0000380012047984 */ /* 0x000fe80000000a00 */
[----:B0-----:R-:W0:Y:S04]  /*01a0*/  LDS.64 R2, [R18+0x40] ;  /* 0x0000400012027984 */ /* 0x001e280000000a00 */
[----:B------:R-:W3:Y:S01]  /*01b0*/  LDS.64 R20, [R18+0x48] ;  /* 0x0000480012147984 */ /* 0x000ee20000000a00 */
[----:B-1----:R-:W-:-:S04]  /*01c0*/  IADD3 R19, P3, P4, R10, R12, R14 ;  /* 0x0000000c0a137210 */ /* 0x002fc80007c7e00e */
[----:B------:R-:W-:Y:S02]  /*01d0*/  IADD3.X R23, PT, PT, R11, R13, R15, P3, P4 ;  /* 0x0000000d0b177210 */ /* 0x000fe40001fe840f */
[----:B--2---:R-:W-:-:S04]  /*01e0*/  IADD3 R19, P0, P2, R6, R19, R8 ;  /* 0x0000001306137210 */ /* 0x004fc80007a1e008 */
[----:B------:R-:W-:Y:S02]  /*01f0*/  IADD3.X R23, PT, PT, R7, R23, R9, P0, P2 ;  /* 0x0000001707177210 */ /* 0x000fe400007e4409 */
[----:B0-----:R-:W-:-:S04]  /*0200*/  IADD3 R19, P3, P4, R2, R19, R4 ;  /* 0x0000001302137210 */ /* 0x001fc80007c7e004 */
[----:B---3--:R-:W-:Y:S02]  /*0210*/  IADD3 R20, P0, PT, R20, R19, RZ ;  /* 0x0000001314147210 */ /* 0x008fe40007f1e0ff */
[----:B------:R-:W-:-:S05]  /*0220*/  IADD3.X R19, PT, PT, R3, R23, R5, P3, P4 ;  /* 0x0000001703137210 */ /* 0x000fca0001fe8405 */
[----:B------:R-:W-:Y:S01]  /*0230*/  IMAD.X R19, R21, 0x1, R19, P0 ;  /* 0x0000000115137824 */ /* 0x000fe200000e0613 */
[----:B------:R-:W-:Y:S06]  /*0240*/  BRA.DIV UR6, `(.L_x_133) ;  /* 0x0000000206f07947 */ /* 0x000fec000b800000 */
[----:B------:R-:W0:Y:S04]  /*0250*/  SHFL.UP PT, R27, R20, 0x1, RZ ;  /* 0x04200000141b7989 */ /* 0x000e2800000e00ff */
[----:B------:R-:W1:Y:S01]  /*0260*/  SHFL.UP P0, R25, R19, 0x1, RZ ;  /* 0x0420000013197989 */ /* 0x000e6200000000ff */
[----:B0-----:R-:W-:-:S04]  /*0270*/  IADD3 R22, P2, PT, R27, R20, RZ ;  /* 0x000000141b167210 */ /* 0x001fc80007f5e0ff */
[----:B-1----:R-:W-:Y:S01]  /*0280*/  SEL R27, R22, R27, P0 ;  /* 0x0000001b161b7207 */ /* 0x002fe20000000000 */
[----:B------:R-:W-:-:S04]  /*0290*/  IMAD.X R26, R25, 0x1, R19, P2 ;  /* 0x00000001191a7824 */ /* 0x000fc800010e0613 */
[----:B------:R-:W0:Y:S01]  /*02a0*/  SHFL.UP PT, R28, R27, 0x2, RZ ;  /* 0x044000001b1c7989 */ /* 0x000e2200000e00ff */
[----:B------:R-:W-:-:S05]  /*02b0*/  SEL R26, R26, R25, P0 ;  /* 0x000000191a1a7207 */ /* 0x000fca0000000000 */
[----:B------:R-:W1:Y:S01]  /*02c0*/  SHFL.UP P0, R25, R26, 0x2, RZ ;  /* 0x044000001a197989 */ /* 0x000e6200000000ff */
[----:B0-----:R-:W-:-:S05]  /*02d0*/  IADD3 R21, P2, PT, R28, R27, RZ ;  /* 0x0000001b1c157210 */ /* 0x001fca0007f5e0ff */
[----:B-1----:R-:W-:Y:S01]  /*02e0*/  IMAD.X R22, R25, 0x1, R26, P2 ;  /* 0x0000000119167824 */ /* 0x002fe200010e061a */
[----:B------:R-:W-:-:S04]  /*02f0*/  SEL R28, R21, R28, P0 ;  /* 0x0000001c151c7207 */ /* 0x000fc80000000000 */
[----:B------:R-:W-:Y:S01]  /*0300*/  SEL R29, R22, R25, P0 ;  /* 0x00000019161d7207 */ /* 0x000fe20000000000 */
        /* <DEDUP_REMOVED lines=12> */
[----:B------:R0:W1:Y:S04]  /*03d0*/  SHFL.UP PT, R28, R27, 0x10, RZ ;  /* 0x060000001b1c7989 */ /* 0x00006800000e00ff */
[----:B------:R0:W2:Y:S02]  /*03e0*/  SHFL.UP P0, R25, R26, 0x10, RZ ;  /* 0x060000001a197989 */ /* 0x0000a400000000ff */
.L_x_144:
[----:B-1----:R-:W-:-:S04]  /*03f0*/  IADD3 R21, P2, PT, R28, R27, RZ ;  /* 0x0000001b1c157210 */ /* 0x002fc80007f5e0ff */
[----:B--2---:R-:W-:Y:S01]  /*0400*/  SEL R21, R21, R28, P0 ;  /* 0x0000001c15157207 */ /* 0x004fe20000000000 */
[----:B------:R-:W-:-:S05]  /*0410*/  IMAD.X R22, R25, 0x1, R26, P2 ;  /* 0x0000000119167824 */ /* 0x000fca00010e061a */
[----:B------:R-:W-:Y:S02]  /*0420*/  SEL R22, R22, R25, P0 ;  /* 0x0000001916167207 */ /* 0x000fe40000000000 */
[----:B------:R-:W-:-:S05]  /*0430*/  IADD3 R20, P0, PT, R21, -R20, RZ ;  /* 0x8000001415147210 */ /* 0x000fca0007f1e0ff */
[----:B------:R-:W-:Y:S01]  /*0440*/  IMAD.X R21, R22, 0x1, ~R19, P0 ;  /* 0x0000000116157824 */ /* 0x000fe200000e0e13 */
[----:B------:R-:W-:-:S04]  /*0450*/  IADD3 R14, P0, PT, R14, R20, RZ ;  /* 0x000000140e0e7210 */ /* 0x000fc80007f1e0ff */
[----:B------:R1:W-:Y:S01]  /*0460*/  STS.64 [R18+0x10], R20 ;  /* 0x0000101412007388 */ /* 0x0003e20000000a00 */
[----:B------:R-:W-:Y:S01]  /*0470*/  IMAD.X R15, R15, 0x1, R21, P0 ;  /* 0x000000010f0f7824 */ /* 0x000fe200000e0615 */
        /* <DEDUP_REMOVED lines=17> */
[----:B------:R-:W-:-:S05]  /*0590*/  IMAD.X R3, R3, 0x1, R5, P0 ;  /* 0x0000000103037824 */ /* 0x000fca00000e0605 */
[----:B------:R1:W-:Y:S03]  /*05a0*/  STS.64 [R18+0x48], R2 ;  /* 0x0000480212007388 */ /* 0x0003e60000000a00 */
.L_x_132:
[----:B------:R-:W-:Y:S05]  /*05b0*/  WARPSYNC.ALL ;  /* 0x0000000000007948 */ /* 0x000fea0003800000 */
[----:B------:R-:W-:Y:S06]  /*05c0*/  BAR.SYNC.DEFER_BLOCKING 0x0 ;  /* 0x0000000000007b1d */ /* 0x000fec0000010000 */
[----:B------:R-:W-:Y:S05]  /*05d0*/  @P1 EXIT ;  /* 0x000000000000194d */ /* 0x000fea0003800000 */
[----:B01----:R-:W0:Y:S04]  /*05e0*/  LDS.64 R2, [R0+0x10] ;  /* 0x0000100000027984 */ /* 0x003e280000000a00 */
[----:B0-----:R-:W-:Y:S01]  /*05f0*/  STG.E.64 desc[UR4][R16.64], R2 ;  /* 0x0000000210007986 */ /* 0x001fe2000c101b04 */
[----:B------:R-:W-:Y:S05]  /*0600*/  EXIT ;  /* 0x000000000000794d */ /* 0x000fea0003800000 */
.L_x_133:
[----:B------:R-:W-:Y:S02]  /*0610*/  IMAD.MOV.U32 R24, RZ, RZ, R20 ;  /* 0x000000ffff187224 */ /* 0x000fe400078e0014 */
[----:B------:R-:W-:Y:S02]  /*0620*/  IMAD.MOV.U32 R23, RZ, RZ, 0x1 ;  /* 0x00000001ff177424 */ /* 0x000fe400078e00ff */
[----:B------:R-:W-:Y:S02]  /*0630*/  IMAD.MOV.U32 R22, RZ, RZ, RZ ;  /* 0x000000ffff167224 */ /* 0x000fe400078e00ff */
[----:B------:R-:W-:-:S07]  /*0640*/  IMAD.MOV.U32 R21, RZ, RZ, -0x1 ;  /* 0xffffffffff157424 */ /* 0x000fce00078e00ff */
[----:B------:R-:W-:Y:S05]  /*0650*/  WARPSYNC.COLLECTIVE R21, `(.L_x_134) ;  /* 0x0000000015087348 */ /* 0x000fea0003c00000 */
[----:B------:R0:W1:Y:S02]  /*0660*/  SHFL.UP P0, R25, R24, R23, R22 ;  /* 0x0400001718197389 */ /* 0x0000640000000016 */
[----:B01----:R-:W-:Y:S05]  /*0670*/  ENDCOLLECTIVE ;  /* 0x000000000000791b */ /* 0x003fea0003800000 */
.L_x_134:
[----:B------:R-:W-:Y:S02]  /*0680*/  IMAD.MOV.U32 R24, RZ, RZ, R19 ;  /* 0x000000ffff187224 */ /* 0x000fe400078e0013 */
[----:B------:R-:W-:-:S07]  /*0690*/  IMAD.MOV.U32 R27, RZ, RZ, R25 ;  /* 0x000000ffff1b7224 */ /* 0x000fce00078e0019 */
[----:B------:R-:W-:Y:S05]  /*06a0*/  WARPSYNC.COLLECTIVE R21, `(.L_x_135) ;  /* 0x0000000015087348 */ /* 0x000fea0003c00000 */
[----:B------:R0:W1:Y:S02]  /*06b0*/  SHFL.UP P0, R25, R24, R23, R22 ;  /* 0x0400001718197389 */ /* 0x0000640000000016 */
[----:B01----:R-:W-:Y:S05]  /*06c0*/  ENDCOLLECTIVE ;  /* 0x000000000000791b */ /* 0x003fea0003800000 */
.L_x_135:
[----:B------:R-:W-:Y:S01]  /*06d0*/  IADD3 R26, P2, PT, R27, R20, RZ ;  /* 0x000000141b1a7210 */ /* 0x000fe20007f5e0ff */
[----:B------:R-:W-:-:S03]  /*06e0*/  IMAD.MOV.U32 R23, RZ, RZ, 0x2 ;  /* 0x00000002ff177424 */ /* 0x000fc600078e00ff */
[----:B------:R-:W-:Y:S01]  /*06f0*/  SEL R27, R26, R27, P0 ;  /* 0x0000001b1a1b7207 */ /* 0x000fe20000000000 */
[----:B------:R-:W-:-:S04]  /*0700*/  IMAD.X R26, R25, 0x1, R19, P2 ;  /* 0x00000001191a7824 */ /* 0x000fc800010e0613 */
[----:B------:R-:W-:Y:S01]  /*0710*/  IMAD.MOV.U32 R24, RZ, RZ, R27 ;  /* 0x000000ffff187224 */ /* 0x000fe200078e001b */
[----:B------:R-:W-:-:S07]  /*0720*/  SEL R26, R26, R25, P0 ;  /* 0x000000191a1a7207 */ /* 0x000fce0000000000 */
[----:B------:R-:W-:Y:S05]  /*0730*/  WARPSYNC.COLLECTIVE R21, `(.L_x_136) ;  /* 0x0000000015087348 */ /* 0x000fea0003c00000 */
[----:B------:R0:W1:Y:S02]  /*0740*/  SHFL.UP P0, R25, R24, R23, R22 ;  /* 0x0400001718197389 */ /* 0x0000640000000016 */
[----:B01----:R-:W-:Y:S05]  /*0750*/  ENDCOLLECTIVE ;  /* 0x000000000000791b */ /* 0x003fea0003800000 */
.L_x_136:
[----:B------:R-:W-:Y:S02]  /*0760*/  IMAD.MOV.U32 R24, RZ, RZ, R26 ;  /* 0x000000ffff187224 */ /* 0x000fe400078e001a */
[----:B------:R-:W-:-:S07]  /*0770*/  IMAD.MOV.U32 R28, RZ, RZ, R25 ;  /* 0x000000ffff1c7224 */ /* 0x000fce00078e0019 */
[----:B------:R-:W-:Y:S05]  /*0780*/  WARPSYNC.COLLECTIVE R21, `(.L_x_137) ;  /* 0x0000000015087348 */ /* 0x000fea0003c00000 */
[----:B------:R0:W1:Y:S02]  /*0790*/  SHFL.UP P0, R25, R24, R23, R22 ;  /* 0x0400001718197389 */ /* 0x0000640000000016 */
[----:B01----:R-:W-:Y:S05]  /*07a0*/  ENDCOLLECTIVE ;  /* 0x000000000000791b */ /* 0x003fea0003800000 */
.L_x_137:
        /* <DEDUP_REMOVED lines=9> */
.L_x_138:
[----:B------:R-:W-:Y:S02]  /*0840*/  IMAD.MOV.U32 R24, RZ, RZ, R29 ;  /* 0x000000ffff187224 */ /* 0x000fe400078e001d */
[----:B------:R-:W-:-:S07]  /*0850*/  IMAD.MOV.U32 R27, RZ, RZ, R25 ;  /* 0x000000ffff1b7224 */ /* 0x000fce00078e0019 */
[----:B------:R-:W-:Y:S05]  /*0860*/  WARPSYNC.COLLECTIVE R21, `(.L_x_139) ;  /* 0x0000000015087348 */ /* 0x000fea0003c00000 */
[----:B------:R0:W1:Y:S02]  /*0870*/  SHFL.UP P0, R25, R24, R23, R22 ;  /* 0x0400001718197389 */ /* 0x0000640000000016 */
[----:B01----:R-:W-:Y:S05]  /*0880*/  ENDCOLLECTIVE ;  /* 0x000000000000791b */ /* 0x003fea0003800000 */
.L_x_139:
        /* <DEDUP_REMOVED lines=9> */
.L_x_140:
[----:B------:R-:W-:Y:S02]  /*0920*/  IMAD.MOV.U32 R24, RZ, RZ, R29 ;  /* 0x000000ffff187224 */ /* 0x000fe400078e001d */
[----:B------:R-:W-:-:S07]  /*0930*/  IMAD.MOV.U32 R27, RZ, RZ, R25 ;  /* 0x000000ffff1b7224 */ /* 0x000fce00078e0019 */
[----:B------:R-:W-:Y:S05]  /*0940*/  WARPSYNC.COLLECTIVE R21, `(.L_x_141) ;  /* 0x0000000015087348 */ /* 0x000fea0003c00000 */
[----:B------:R0:W1:Y:S02]  /*0950*/  SHFL.UP P0, R25, R24, R23, R22 ;  /* 0x0400001718197389 */ /* 0x0000640000000016 */
[----:B01----:R-:W-:Y:S05]  /*0960*/  ENDCOLLECTIVE ;  /* 0x000000000000791b */ /* 0x003fea0003800000 */
.L_x_141:
        /* <DEDUP_REMOVED lines=9> */
.L_x_142:
[----:B------:R-:W-:Y:S02]  /*0a00*/  IMAD.MOV.U32 R24, RZ, RZ, R26 ;  /* 0x000000ffff187224 */ /* 0x000fe400078e001a */
[----:B------:R-:W-:-:S07]  /*0a10*/  IMAD.MOV.U32 R28, RZ, RZ, R25 ;  /* 0x000000ffff1c7224 */ /* 0x000fce00078e0019 */
[----:B------:R-:W-:Y:S05]  /*0a20*/  WARPSYNC.COLLECTIVE R21, `(.L_x_143) ;  /* 0x0000000015087348 */ /* 0x000fea0003c00000 */
[----:B------:R0:W1:Y:S02]  /*0a30*/  SHFL.UP P0, R25, R24, R23, R22 ;  /* 0x0400001718197389 */ /* 0x0000640000000016 */
[----:B01----:R-:W-:Y:S05]  /*0a40*/  ENDCOLLECTIVE ;  /* 0x000000000000791b */ /* 0x003fea0003800000 */
.L_x_143:
[----:B------:R-:W-:Y:S05]  /*0a50*/  BRA `(.L_x_144) ;  /* 0xfffffff800647947 */ /* 0x000fea000383ffff */
.L_x_145:
        /* <DEDUP_REMOVED lines=10> */
.L_x_480:


//--------------------- .text._ZN3cub18CUB_300001_SM_10006detail10radix_sort30DeviceRadixSortHistogramKernelINS1_5radix10policy_hubIccyE10Policy1000ELNS0_9SortOrderE0EcyNS1_21identity_decomposer_tEEEvPT2_PKT1_SA_iiT3_ --------------------------
	.section	.text._ZN3cub18CUB_300001_SM_10006detail10radix_sort30DeviceRadixSortHistogramKernelINS1_5radix10policy_hubIccyE10Policy1000ELNS0_9SortOrderE0EcyNS1_21identity_decomposer_tEEEvPT2_PKT1_SA_iiT3_,"ax",@progbits
	.align	128
        .global         _ZN3cub18CUB_300001_SM_10006detail10radix_sort30DeviceRadixSortHistogramKernelINS1_5radix10policy_hubIccyE10Policy1000ELNS0_9SortOrderE0EcyNS1_21identity_decomposer_tEEEvPT2_PKT1_SA_iiT3_
        .type           _ZN3cub18CUB_300001_SM_10006detail10radix_sort30DeviceRadixSortHistogramKernelINS1_5radix10policy_hubIccyE10Policy1000ELNS0_9SortOrderE0EcyNS1_21identity_decomposer_tEEEvPT2_PKT1_SA_iiT3_,@function
        .size           _ZN3cub18CUB_300001_SM_10006detail10radix_sort30DeviceRadixSortHistogramKernelINS1_5radix10policy_hubIccyE10Policy1000ELNS0_9SortOrderE0EcyNS1_21identity_decomposer_tEEEvPT2_PKT1_SA_iiT3_,(.L_x_481 - _ZN3cub18CUB_300001_SM_10006detail10radix_sort30DeviceRadixSortHistogramKernelINS1_5radix10policy_hubIccyE10Policy1000ELNS0_9SortOrderE0EcyNS1_21identity_decomposer_tEEEvPT2_PKT1_SA_iiT3_)
        .other          _ZN3cub18CUB_300001_SM_10006detail10radix_sort30DeviceRadixSortHistogramKernelINS1_5radix10policy_hubIccyE10Policy1000ELNS0_9SortOrderE0EcyNS1_21identity_decomposer_tEEEvPT2_PKT1_SA_iiT3_,@"STO_CUDA_ENTRY STV_DEFAULT"
_ZN3cub18CUB_300001_SM_10006detail10radix_sort30DeviceRadixSortHistogramKernelINS1_5radix10policy_hubIccyE10Policy1000ELNS0_9SortOrderE0EcyNS1_21identity_decomposer_tEEEvPT2_PKT1_SA_iiT3_:
.text._ZN3cub18CUB_300001_SM_10006detail10radix_sort30DeviceRadixSortHistogramKernelINS1_5radix10policy_hubIccyE10Policy1000ELNS0_9SortOrderE0EcyNS1_21identity_decomposer_tEEEvPT2_PKT1_SA_iiT3_:
[----:B------:R-:W-:Y:S01]  /*0000*/  LDC R1, c[0x0][0x37c] ;  /* 0x0000df00ff017b82 */ /* 0x000fe20000000800 */
[----:B------:R-:W0:Y:S02]  /*0010*/  LDCU.64 UR6, c[0x0][0x390] ;  /* 0x00007200ff0677ac */ /* 0x000e240008000a00 */
[----:B0-----:R-:W-:-:S04]  /*0020*/  ISETP.NE.U32.AND P0, PT, RZ, UR6, PT ;  /* 0x00000006ff007c0c */ /* 0x001fc8000bf05070 */
[----:B------:R-:W-:-:S13]  /*0030*/  ISETP.NE.AND.EX P0, PT, RZ, UR7, PT, P0 ;  /* 0x00000007ff007c0c */ /* 0x000fda000bf05300 */
[----:B------:R-:W-:Y:S05]  /*0040*/  @!P0 EXIT ;  /* 0x000000000000894d */ /* 0x000fea0003800000 */
[----:B------:R-:W-:Y:S01]  /*0050*/  UIADD3 UR11, UP0, UPT, UR6, -0x1, URZ ;  /* 0xffffffff060b7890 */ /* 0x000fe2000ff1e0ff */
[----:B------:R-:W0:Y:S01]  /*0060*/  S2R R5, SR_TID.X ;  /* 0x0000000000057919 */ /* 0x000e220000002100 */
[----:B------:R-:W1:Y:S01]  /*0070*/  LDCU.64 UR4, c[0x0][0x398] ;  /* 0x00007300ff0477ac */ /* 0x000e620008000a00 */
[----:B------:R-:W2:Y:S01]  /*0080*/  S2UR UR8, SR_CTAID.X ;  /* 0x00000000000879c3 */ /* 0x000ea20000002500 */
[----:B------:R-:W-:Y:S01]  /*0090*/  UIADD3.X UR12, UPT, UPT, UR7, -0x1, URZ, UP0, !UPT ;  /* 0xffffffff070c7890 */ /* 0x000fe200087fe4ff */
[----:B------:R-:W3:Y:S03]  /*00a0*/  LDCU.64 UR20, c[0x0][0x358] ;  /* 0x00006b00ff1477ac */ /* 0x000ee60008000a00 */
[----:B------:R-:W-:Y:S01]  /*00b0*/  USHF.R.U64 UR11, UR11, 0x1e, UR12 ;  /* 0x0000001e0b0b7899 */ /* 0x000fe2000800120c */
[----:B------:R-:W4:Y:S03]  /*00c0*/  LDCU UR28, c[0x0][0x370] ;  /* 0x00006e00ff1c77ac */ /* 0x000f260008000800 */
[----:B------:R-:W-:-:S02]  /*00d0*/  UIADD3 UR11, UP0, UPT, UR11, 0x1, URZ ;  /* 0x000000010b0b7890 */ /* 0x000fc4000ff1e0ff */
[----:B-1----:R-:W-:Y:S02]  /*00e0*/  UIADD3 UR4, UPT, UPT, UR5, 0x7, -UR4 ;  /* 0x0000000705047890 */ /* 0x002fe4000fffe804 */
[----:B------:R-:W-:Y:S02]  /*00f0*/  ULEA.HI.X UR12, UR12, URZ, URZ, 0x2, UP0 ;  /* 0x000000ff0c0c7291 */ /* 0x000fe400080f14ff */
[----:B------:R-:W-:Y:S02]  /*0100*/  UISETP.LT.U32.AND UP0, UPT, UR11, UR6, UPT ;  /* 0x000000060b00728c */ /* 0x000fe4000bf01070 */
[----:B------:R-:W-:Y:S02]  /*0110*/  USHF.R.S32.HI UR5, URZ, 0x1f, UR4 ;  /* 0x0000001fff057899 */ /* 0x000fe40008011404 */
[----:B------:R-:W-:Y:S02]  /*0120*/  UISETP.LT.U32.AND.EX UP0, UPT, UR12, UR7, UPT, UP0 ;  /* 0x000000070c00728c */ /* 0x000fe4000bf01100 */
[----:B------:R-:W-:-:S02]  /*0130*/  ULEA.HI UR5, UR5, UR4, URZ, 0x3 ;  /* 0x0000000405057291 */ /* 0x000fc4000f8f18ff */
[----:B------:R-:W-:Y:S01]  /*0140*/  USEL UR11, UR11, UR6, UP0 ;  /* 0x000000060b0b7287 */ /* 0x000fe20008000000 */
[----:B0-----:R-:W-:Y:S01]  /*0150*/  VIADD R18, R5, 0x780 ;  /* 0x0000078005127836 */ /* 0x001fe20000000000 */
[----:B------:R-:W-:Y:S02]  /*0160*/  USEL UR12, UR12, UR7, UP0 ;  /* 0x000000070c0c7287 */ /* 0x000fe40008000000 */
[----:B------:R-:W-:Y:S02]  /*0170*/  UISETP.GE.AND UP0, UPT, UR4, 0x8, UPT ;  /* 0x000000080400788c */ /* 0x000fe4000bf06270 */
[----:B------:R-:W-:Y:S02]  /*0180*/  USHF.R.S32.HI UR5, URZ, 0x3, UR5 ;  /* 0x00000003ff057899 */ /* 0x000fe40008011405 */
[----:B--2---:R-:W-:Y:S02]  /*0190*/  USHF.L.U32 UR8, UR8, 0xb, URZ ;  /* 0x0000000b08087899 */ /* 0x004fe400080006ff */
[----:B------:R-:W-:Y:S01]  /*01a0*/  PLOP3.LUT P0, PT, PT, PT, UP0, 0x80, 0x8 ;  /* 0x000000000008781c */ /* 0x000fe20003f0f008 */
[----:B------:R-:W-:-:S02]  /*01b0*/  UIADD3 UR22, UPT, UPT, UR5, -0x1, URZ ;  /* 0xffffffff05167890 */ /* 0x000fc4000fffe0ff */
[----:B------:R-:W-:Y:S01]  /*01c0*/  ULOP3.LUT UR23, UR5, 0xf, URZ, 0xc0, !UPT ;  /* 0x0000000f05177892 */ /* 0x000fe2000f8ec0ff */
[----:B------:R-:W-:Y:S01]  /*01d0*/  ISETP.GT.U32.OR P0, PT, R5, 0xff, !P0 ;  /* 0x000000ff0500780c */ /* 0x000fe20004704470 */
[----:B------:R-:W-:Y:S02]  /*01e0*/  ULOP3.LUT UR24, UR5, 0x7, URZ, 0xc0, !UPT ;  /* 0x0000000705187892 */ /* 0x000fe4000f8ec0ff */
[----:B------:R-:W-:Y:S01]  /*01f0*/  ULOP3.LUT UR25, UR5, 0x3, URZ, 0xc0, !UPT ;  /* 0x0000000305197892 */ /* 0x000fe2000f8ec0ff */
[----:B------:R-:W-:Y:S01]  /*0200*/  P2R R17, PR, RZ, 0x1 ;  /* 0x00000001ff117803 */ /* 0x000fe20000000000 */
[----:B------:R-:W-:Y:S02]  /*0210*/  ULOP3.LUT UR26, UR5, 0xffffff0, URZ, 0xc0, !UPT ;  /* 0x0ffffff0051a7892 */ /* 0x000fe4000f8ec0ff */
[----:B------:R-:W-:Y:S02]  /*0220*/  ULOP3.LUT UR27, UR5, 0xffffff8, URZ, 0xc0, !UPT ;  /* 0x0ffffff8051b7892 */ /* 0x000fe4000f8ec0ff */
[----:B------:R-:W-:Y:S01]  /*0230*/  ULOP3.LUT UR9, UR5, 0x1, URZ, 0xc0, !UPT ;  /* 0x0000000105097892 */ /* 0x000fe2000f8ec0ff */
[----:B------:R-:W-:Y:S01]  /*0240*/  UMOV UR6, URZ ;  /* 0x000000ff00067c82 */ /* 0x000fe20008000000 */
[----:B---34-:R-:W-:-:S10]  /*0250*/  UMOV UR7, URZ ;  /* 0x000000ff00077c82 */ /* 0x018fd40008000000 */
.L_x_229:
[----:B------:R-:W-:Y:S01]  /*0260*/  ISETP.NE.AND P0, PT, R17, RZ, PT ;  /* 0x000000ff1100720c */ /* 0x000fe20003f05270 */
[----:B------:R-:W-:-:S12]  /*0270*/  BSSY.RECONVERGENT B0, `(.L_x_146) ;  /* 0x0000080000007945 */ /* 0x000fd80003800200 */
[----:B012345:R-:W-:Y:S05]  /*0280*/  @P0 BRA `(.L_x_147) ;  /* 0x0000000400f80947 */ /* 0x03ffea0003800000 */
[----:B------:R-:W0:Y:S01]  /*0290*/  S2UR UR5, SR_CgaCtaId ;  /* 0x00000000000579c3 */ /* 0x000e220000008800 */
[----:B------:R-:W-:Y:S01]  /*02a0*/  IMAD.U32 R0, RZ, RZ, UR22 ;  /* 0x00000016ff007e24 */ /* 0x000fe2000f8e00ff */
[----:B------:R-:W-:-:S04]  /*02b0*/  UMOV UR4, 0x400 ;  /* 0x0000040000047882 */ /* 0x000fc80000000000 */
[----:B------:R-:W-:Y:S01]  /*02c0*/  ISETP.GE.U32.AND P1, PT, R0, 0xf, PT ;  /* 0x0000000f0000780c */ /* 0x000fe20003f26070 */
[----:B------:R-:W-:Y:S01]  /*02d0*/  IMAD.MOV.U32 R0, RZ, RZ, RZ ;  /* 0x000000ffff007224 */ /* 0x000fe200078e00ff */
[----:B0-----:R-:W-:-:S06]  /*02e0*/  ULEA UR4, UR5, UR4, 0x18 ;  /* 0x0000000405047291 */ /* 0x001fcc000f8ec0ff */
[----:B------:R-:W-:-:S05]  /*02f0*/  LEA R7, R5, UR4, 0x2 ;  /* 0x0000000405077c11 */ /* 0x000fca000f8e10ff */
[----:B------:R-:W-:Y:S05]  /*0300*/  @!P1 BRA `(.L_x_148) ;  /* 0x00000000005c9947 */ /* 0x000fea0003800000 */
[----:B------:R-:W-:Y:S01]  /*0310*/  VIADD R0, R7, 0x2000 ;  /* 0x0000200007007836 */ /* 0x000fe20000000000 */
[----:B------:R-:W-:-:S12]  /*0320*/  UIADD3 UR4, UPT, UPT, -UR26, URZ, URZ ;  /* 0x000000ff1a047290 */ /* 0x000fd8000fffe1ff */
.L_x_149:
[----:B------:R-:W-:Y:S01]  /*0330*/  UIADD3 UR4, UPT, UPT, UR4, 0x10, URZ ;  /* 0x0000001004047890 */ /* 0x000fe2000fffe0ff */
[----:B------:R-:W-:Y:S03]  /*0340*/  STS [R0+-0x2000], RZ ;  /* 0xffe000ff00007388 */ /* 0x000fe60000000800 */
[----:B------:R-:W-:Y:S01]  /*0350*/  UISETP.NE.AND UP0, UPT, UR4, URZ, UPT ;  /* 0x000000ff0400728c */ /* 0x000fe2000bf05270 */
        /* <DEDUP_REMOVED lines=16> */
[----:B------:R-:W-:Y:S06]  /*0460*/  BRA.U UP0, `(.L_x_149) ;  /* 0xfffffffd00b07547 */ /* 0x000fec000b83ffff */
[----:B------:R-:W-:-:S07]  /*0470*/  IMAD.U32 R0, RZ, RZ, UR26 ;  /* 0x0000001aff007e24 */ /* 0x000fce000f8e00ff */
.L_x_148:
[----:B------:R-:W-:Y:S01]  /*0480*/  ISETP.NE.AND P0, PT, RZ, UR23, PT ;  /* 0x00000017ff007c0c */ /* 0x000fe2000bf05270 */
[----:B------:R-:W-:Y:S02]  /*0490*/  IMAD.U32 R4, RZ, RZ, UR24 ;  /* 0x00000018ff047e24 */ /* 0x000fe4000f8e00ff */
[----:B------:R-:W-:Y:S02]  /*04a0*/  IMAD.U32 R2, RZ, RZ, UR23 ;  /* 0x00000017ff027e24 */ /* 0x000fe4000f8e00ff */
[----:B------:R-:W-:Y:S02]  /*04b0*/  VIADD R4, R4, 0xffffffff ;  /* 0xffffffff04047836 */ /* 0x000fe40000000000 */
[----:B------:R-:W-:-:S06]  /*04c0*/  VIADD R2, R2, 0xffffffff ;  /* 0xffffffff02027836 */ /* 0x000fcc0000000000 */
[----:B------:R-:W-:Y:S05]  /*04d0*/  @!P0 BRA `(.L_x_150) ;  /* 0x00000000007c8947 */ /* 0x000fea0003800000 */
[----:B------:R-:W-:Y:S01]  /*04e0*/  ISETP.GE.U32.AND P2, PT, R2, 0x7, PT ;  /* 0x000000070200780c */ /* 0x000fe20003f46070 */
[----:B------:R-:W-:-:S12]  /*04f0*/  UISETP.NE.AND UP0, UPT, UR24, URZ, UPT ;  /* 0x000000ff1800728c */ /* 0x000fd8000bf05270 */
[----:B------:R-:W-:Y:S05]  /*0500*/  @!P2 BRA `(.L_x_151) ;  /* 0x000000000028a947 */ /* 0x000fea0003800000 */
[C---:B------:R-:W-:Y:S01]  /*0510*/  IMAD R3, R0.reuse, 0x400, R7 ;  /* 0x0000040000037824 */ /* 0x040fe200078e0207 */
[----:B------:R-:W-:-:S04]  /*0520*/  IADD3 R0, PT, PT, R0, 0x8, RZ ;  /* 0x0000000800007810 */ /* 0x000fc80007ffe0ff */
        /* <DEDUP_REMOVED lines=8> */
.L_x_151:
[----:B------:R-:W-:Y:S05]  /*05b0*/  BRA.U !UP0, `(.L_x_150) ;  /* 0x0000000108447547 */ /* 0x000fea000b800000 */
[----:B------:R-:W-:Y:S01]  /*05c0*/  ISETP.GE.U32.AND P2, PT, R4, 0x3, PT ;  /* 0x000000030400780c */ /* 0x000fe20003f46070 */
[----:B------:R-:W-:-:S12]  /*05d0*/  UISETP.NE.AND UP0, UPT, UR25, URZ, UPT ;  /* 0x000000ff1900728c */ /* 0x000fd8000bf05270 */
[C---:B0-----:R-:W-:Y:S02]  /*05e0*/  @P2 IMAD R3, R0.reuse, 0x400, R7 ;  /* 0x0000040000032824 */ /* 0x041fe400078e0207 */
[----:B------:R-:W-:-:S03]  /*05f0*/  @P2 VIADD R0, R0, 0x4 ;  /* 0x0000000400002836 */ /* 0x000fc60000000000 */
[----:B------:R1:W-:Y:S04]  /*0600*/  @P2 STS [R3], RZ ;  /* 0x000000ff03002388 */ /* 0x0003e80000000800 */
[----:B------:R1:W-:Y:S04]  /*0610*/  @P2 STS [R3+0x400], RZ ;  /* 0x000400ff03002388 */ /* 0x0003e80000000800 */
[----:B------:R1:W-:Y:S04]  /*0620*/  @P2 STS [R3+0x800], RZ ;  /* 0x000800ff03002388 */ /* 0x0003e80000000800 */
[----:B------:R1:W-:Y:S01]  /*0630*/  @P2 STS [R3+0xc00], RZ ;  /* 0x000c00ff03002388 */ /* 0x0003e20000000800 */
[----:B------:R-:W-:Y:S05]  /*0640*/  BRA.U !UP0, `(.L_x_150) ;  /* 0x0000000108207547 */ /* 0x000fea000b800000 */
[----:B------:R-:W-:Y:S01]  /*0650*/  IMAD R0, R0, 0x400, R7 ;  /* 0x0000040000007824 */ /* 0x000fe200078e0207 */
[----:B------:R-:W-:-:S04]  /*0660*/  UISETP.NE.AND UP0, UPT, UR25, 0x1, UPT ;  /* 0x000000011900788c */ /* 0x000fc8000bf05270 */
[----:B------:R2:W-:Y:S05]  /*0670*/  STS [R0], RZ ;  /* 0x000000ff00007388 */ /* 0x0005ea0000000800 */
[----:B------:R-:W-:Y:S05]  /*0680*/  BRA.U !UP0, `(.L_x_150) ;  /* 0x0000000108107547 */ /* 0x000fea000b800000 */
[----:B------:R-:W-:Y:S01]  /*0690*/  UISETP.NE.AND UP0, UPT, UR25, 0x2, UPT ;  /* 0x000000021900788c */ /* 0x000fe2000bf05270 */
[----:B------:R3:W-:Y:S05]  /*06a0*/  STS [R0+0x400], RZ ;  /* 0x000400ff00007388 */ /* 0x0007ea0000000800 */
[----:B------:R-:W-:-:S13]  /*06b0*/  PLOP3.LUT P2, PT, PT, PT, UP0, 0x80, 0x8 ;  /* 0x000000000008781c */ /* 0x000fda0003f4f008 */
[----:B------:R3:W-:Y:S02]  /*06c0*/  @P2 STS [R0+0x800], RZ ;  /* 0x000800ff00002388 */ /* 0x0007e40000000800 */
.L_x_150:
[----:B------:R-:W-:-:S13]  /*06d0*/  ISETP.GT.U32.AND P2, PT, R5, 0x7f, PT ;  /* 0x0000007f0500780c */ /* 0x000fda0003f44070 */
[----:B------:R-:W-:Y:S05]  /*06e0*/  @P2 BRA `(.L_x_147) ;  /* 0x0000000000e02947 */ /* 0x000fea0003800000 */
[----:B--23--:R-:W-:Y:S01]  /*06f0*/  IMAD.MOV.U32 R0, RZ, RZ, RZ ;  /* 0x000000ffff007224 */ /* 0x00cfe200078e00ff */
[----:B------:R-:W-:Y:S06]  /*0700*/  @!P1 BRA `(.L_x_152) ;  /* 0x0000000000589947 */ /* 0x000fec0003800000 */
[----:B------:R-:W-:-:S07]  /*0710*/  IMAD.MOV.U32 R0, RZ, RZ, RZ ;  /* 0x000000ffff007224 */ /* 0x000fce00078e00ff */
.L_x_153:
[C---:B012---:R-:W-:Y:S02]  /*0720*/  IMAD R3, R0.reuse, 0x400, R7 ;  /* 0x0000040000037824 */ /* 0x047fe400078e0207 */
[----:B------:R-:W-:-:S03]  /*0730*/  VIADD R0, R0, 0x10 ;  /* 0x0000001000007836 */ /* 0x000fc60000000000 */
[----:B------:R2:W-:Y:S02]  /*0740*/  STS [R3+0x200], RZ ;  /* 0x000200ff03007388 */ /* 0x0005e40000000800 */
[----:B------:R-:W-:Y:S02]  /*0750*/  ISETP.NE.AND P1, PT, R0, UR26, PT ;  /* 0x0000001a00007c0c */ /* 0x000fe4000bf25270 */
[----:B------:R2:W-:Y:S04]  /*0760*/  STS [R3+0x600], RZ ;  /* 0x000600ff03007388 */ /* 0x0005e80000000800 */
        /* <DEDUP_REMOVED lines=13> */
[----:B------:R2:W-:Y:S01]  /*0840*/  STS [R3+0x3e00], RZ ;  /* 0x003e00ff03007388 */ /* 0x0005e20000000800 */
[----:B------:R-:W-:Y:S05]  /*0850*/  @P1 BRA `(.L_x_153) ;  /* 0xfffffffc00b01947 */ /* 0x000fea000383ffff */
[----:B------:R-:W-:-:S07]  /*0860*/  IMAD.U32 R0, RZ, RZ, UR26 ;  /* 0x0000001aff007e24 */ /* 0x000fce000f8e00ff */
.L_x_152:
[----:B------:R-:W-:Y:S05]  /*0870*/  @!P0 BRA `(.L_x_147) ;  /* 0x00000000007c8947 */ /* 0x000fea0003800000 */
[----:B------:R-:W-:Y:S01]  /*0880*/  ISETP.GE.U32.AND P0, PT, R2, 0x7, PT ;  /* 0x000000070200780c */ /* 0x000fe20003f06070 */
[----:B------:R-:W-:-:S12]  /*0890*/  UISETP.NE.AND UP0, UPT, UR24, URZ, UPT ;  /* 0x000000ff1800728c */ /* 0x000fd8000bf05270 */
[----:B------:R-:W-:Y:S05]  /*08a0*/  @!P0 BRA `(.L_x_154) ;  /* 0x0000000000288947 */ /* 0x000fea0003800000 */
[C---:B------:R-:W-:Y:S02]  /*08b0*/  IMAD R2, R0.reuse, 0x400, R7 ;  /* 0x0000040000027824 */ /* 0x040fe400078e0207 */
[----:B------:R-:W-:-:S03]  /*08c0*/  VIADD R0, R0, 0x8 ;  /* 0x0000000800007836 */ /* 0x000fc60000000000 */
[----:B------:R3:W-:Y:S04]  /*08d0*/  STS [R2+0x200], RZ ;  /* 0x000200ff02007388 */ /* 0x0007e80000000800 */
[----:B------:R3:W-:Y:S04]  /*08e0*/  STS [R2+0x600], RZ ;  /* 0x000600ff02007388 */ /* 0x0007e80000000800 */
[----:B------:R3:W-:Y:S04]  /*08f0*/  STS [R2+0xa00], RZ ;  /* 0x000a00ff02007388 */ /* 0x0007e80000000800 */
[----:B------:R3:W-:Y:S04]  /*0900*/  STS [R2+0xe00], RZ ;  /* 0x000e00ff02007388 */ /* 0x0007e80000000800 */
[----:B------:R3:W-:Y:S04]  /*0910*/  STS [R2+0x1200], RZ ;  /* 0x001200ff02007388 */ /* 0x0007e80000000800 */
[----:B------:R3:W-:Y:S04]  /*0920*/  STS [R2+0x1600], RZ ;  /* 0x001600ff02007388 */ /* 0x0007e80000000800 */
[----:B------:R3:W-:Y:S04]  /*0930*/  STS [R2+0x1a00], RZ ;  /* 0x001a00ff02007388 */ /* 0x0007e80000000800 */
[----:B------:R3:W-:Y:S02]  /*0940*/  STS [R2+0x1e00], RZ ;  /* 0x001e00ff02007388 */ /* 0x0007e40000000800 */
.L_x_154:
[----:B------:R-:W-:Y:S05]  /*0950*/  BRA.U !UP0, `(.L_x_147) ;  /* 0x0000000108447547 */ /* 0x000fea000b800000 */
[----:B------:R-:W-:Y:S01]  /*0960*/  ISETP.GE.U32.AND P0, PT, R4, 0x3, PT ;  /* 0x000000030400780c */ /* 0x000fe20003f06070 */
[----:B------:R-:W-:-:S12]  /*0970*/  UISETP.NE.AND UP0, UPT, UR25, URZ, UPT ;  /* 0x000000ff1900728c */ /* 0x000fd8000bf05270 */
[C---:B---3--:R-:W-:Y:S01]  /*0980*/  @P0 LEA R2, R0.reuse, R7, 0xa ;  /* 0x0000000700020211 */ /* 0x048fe200078e50ff */
[----:B------:R-:W-:-:S04]  /*0990*/  @P0 VIADD R0, R0, 0x4 ;  /* 0x0000000400000836 */ /* 0x000fc80000000000 */
[----:B------:R4:W-:Y:S04]  /*09a0*/  @P0 STS [R2+0x200], RZ ;  /* 0x000200ff02000388 */ /* 0x0009e80000000800 */
[----:B------:R4:W-:Y:S04]  /*09b0*/  @P0 STS [R2+0x600], RZ ;  /* 0x000600ff02000388 */ /* 0x0009e80000000800 */
[----:B------:R4:W-:Y:S04]  /*09c0*/  @P0 STS [R2+0xa00], RZ ;  /* 0x000a00ff02000388 */ /* 0x0009e80000000800 */
[----:B------:R4:W-:Y:S01]  /*09d0*/  @P0 STS [R2+0xe00], RZ ;  /* 0x000e00ff02000388 */ /* 0x0009e20000000800 */
[----:B------:R-:W-:Y:S05]  /*09e0*/  BRA.U !UP0, `(.L_x_147) ;  /* 0x0000000108207547 */ /* 0x000fea000b800000 */
[----:B------:R-:W-:Y:S01]  /*09f0*/  IMAD R0, R0, 0x400, R7 ;  /* 0x0000040000007824 */ /* 0x000fe200078e0207 */
[----:B------:R-:W-:-:S04]  /*0a00*/  UISETP.NE.AND UP0, UPT, UR25, 0x1, UPT ;  /* 0x000000011900788c */ /* 0x000fc8000bf05270 */
[----:B------:R3:W-:Y:S05]  /*0a10*/  STS [R0+0x200], RZ ;  /* 0x000200ff00007388 */ /* 0x0007ea0000000800 */
[----:B------:R-:W-:Y:S05]  /*0a20*/  BRA.U !UP0, `(.L_x_147) ;  /* 0x0000000108107547 */ /* 0x000fea000b800000 */
[----:B------:R-:W-:Y:S01]  /*0a30*/  UISETP.NE.AND UP0, UPT, UR25, 0x2, UPT ;  /* 0x000000021900788c */ /* 0x000fe2000bf05270 */
[----:B------:R0:W-:Y:S05]  /*0a40*/  STS [R0+0x600], RZ ;  /* 0x000600ff00007388 */ /* 0x0001ea0000000800 */
[----:B------:R-:W-:-:S13]  /*0a50*/  PLOP3.LUT P0, PT, PT, PT, UP0, 0x80, 0x8 ;  /* 0x000000000008781c */ /* 0x000fda0003f0f008 */
[----:B------:R0:W-:Y:S02]  /*0a60*/  @P0 STS [R0+0xa00], RZ ;  /* 0x000a00ff00000388 */ /* 0x0001e40000000800 */
.L_x_147:
[----:B------:R-:W-:Y:S05]  /*0a70*/  BSYNC.RECONVERGENT B0 ;  /* 0x0000000000007941 */ /* 0x000fea0003800200 */
.L_x_146:
[----:B------:R-:W5:Y:S01]  /*0a80*/  LDCU.64 UR14, c[0x0][0x390] ;  /* 0x00007200ff0e77ac */ /* 0x000f620008000a00 */
[----:B------:R-:W-:Y:S02]  /*0a90*/  USHF.L.U32 UR4, UR6, 0x1e, URZ ;  /* 0x0000001e06047899 */ /* 0x000fe400080006ff */
[----:B------:R-:W-:Y:S02]  /*0aa0*/  USHF.L.U64.HI UR5, UR6, 0x1e, UR7 ;  /* 0x0000001e06057899 */ /* 0x000fe40008010207 */
[----:B-----5:R-:W-:-:S04]  /*0ab0*/  UIADD3 UR4, UP0, UPT, -UR4, UR14, URZ ;  /* 0x0000000e04047290 */ /* 0x020fc8000ff1e1ff */
[----:B------:R-:W-:Y:S02]  /*0ac0*/  UIADD3.X UR5, UPT, UPT, ~UR5, UR15, URZ, UP0, !UPT ;  /* 0x0000000f05057290 */ /* 0x000fe400087fe5ff */
[----:B------:R-:W-:-:S04]  /*0ad0*/  UISETP.LT.U32.AND UP0, UPT, UR4, 0x40000000, UPT ;  /* 0x400000000400788c */ /* 0x000fc8000bf01070 */
[----:B------:R-:W-:-:S04]  /*0ae0*/  UISETP.LT.U32.AND.EX UP0, UPT, UR5, URZ, UPT, UP0 ;  /* 0x000000ff0500728c */ /* 0x000fc8000bf01100 */
[----:B------:R-:W-:Y:S02]  /*0af0*/  USEL UR13, UR4, 0x40000000, UP0 ;  /* 0x40000000040d7887 */ /* 0x000fe40008000000 */
[----:B------:R-:W-:Y:S02]  /*0b00*/  USEL UR14, UR5, URZ, UP0 ;  /* 0x000000ff050e7287 */ /* 0x000fe40008000000 */
[----:B------:R-:W-:-:S04]  /*0b10*/  UISETP.GT.U32.AND UP0, UPT, UR13, UR8, UPT ;  /* 0x000000080d00728c */ /* 0x000fc8000bf04070 */
[----:B------:R-:W-:Y:S01]  /*0b20*/  UISETP.GT.U32.AND.EX UP0, UPT, UR14, URZ, UPT, UP0 ;  /* 0x000000ff0e00728c */ /* 0x000fe2000bf04100 */
[----:B------:R-:W-:Y:S08]  /*0b30*/  BAR.SYNC.DEFER_BLOCKING 0x0 ;  /* 0x0000000000007b1d */ /* 0x000ff00000010000 */
[----:B------:R-:W-:Y:S06]  /*0b40*/  BAR.SYNC.DEFER_BLOCKING 0x0 ;  /* 0x0000000000007b1d */ /* 0x000fec0000010000 */
[----:B------:R-:W-:Y:S05]  /*0b50*/  BRA.U !UP0, `(.L_x_155) ;  /* 0x0000000d08607547 */ /* 0x000fea000b800000 */
[----:B------:R-:W-:Y:S01]  /*0b60*/  UMOV UR10, UR8 ;  /* 0x00000008000a7c82 */ /* 0x000fe20008000000 */
[----:B------:R-:W-:-:S05]  /*0b70*/  UMOV UR5, URZ ;  /* 0x000000ff00057c82 */ /* 0x000fca0008000000 */
.L_x_160:
[----:B-----5:R-:W5:Y:S01]  /*0b80*/  LDCU.64 UR18, c[0x0][0x390] ;  /* 0x00007200ff1277ac */ /* 0x020f620008000a00 */
[----:B------:R-:W-:Y:S02]  /*0b90*/  USHF.L.U32 UR15, UR6, 0x1e, URZ ;  /* 0x0000001e060f7899 */ /* 0x000fe400080006ff */
[----:B------:R-:W-:Y:S02]  /*0ba0*/  USHF.L.U64.HI UR16, UR6, 0x1e, UR7 ;  /* 0x0000001e06107899 */ /* 0x000fe40008010207 */
[----:B------:R-:W-:-:S04]  /*0bb0*/  UIADD3 UR15, UP0, UPT, UR10, UR15, URZ ;  /* 0x0000000f0a0f7290 */ /* 0x000fc8000ff1e0ff */
[----:B------:R-:W-:Y:S02]  /*0bc0*/  UIADD3.X UR16, UPT, UPT, UR5, UR16, URZ, UP0, !UPT ;  /* 0x0000001005107290 */ /* 0x000fe400087fe4ff */
[----:B------:R-:W-:Y:S02]  /*0bd0*/  ULEA UR10, UP0, UR28, UR10, 0xb ;  /* 0x0000000a1c0a7291 */ /* 0x000fe4000f8058ff */
[----:B-----5:R-:W-:Y:S02]  /*0be0*/  UIADD3 UR17, UP1, UPT, -UR15, UR18, URZ ;  /* 0x000000120f117290 */ /* 0x020fe4000ff3e1ff */
[----:B------:R-:W-:Y:S02]  /*0bf0*/  UIADD3.X UR5, UPT, UPT, URZ, UR5, URZ, UP0, !UPT ;  /* 0x00000005ff057290 */ /* 0x000fe400087fe4ff */
[----:B------:R-:W-:Y:S02]  /*0c00*/  UIADD3.X UR4, UPT, UPT, ~UR16, UR19, URZ, UP1, !UPT ;  /* 0x0000001310047290 */ /* 0x000fe40008ffe5ff */
[----:B------:R-:W-:-:S02]  /*0c10*/  UISETP.GE.U32.AND UP1, UPT, UR17, 0x800, UPT ;  /* 0x000008001100788c */ /* 0x000fc4000bf26070 */
[----:B------:R-:W-:Y:S02]  /*0c20*/  UISETP.GE.U32.AND UP0, UPT, UR10, UR13, UPT ;  /* 0x0000000d0a00728c */ /* 0x000fe4000bf06070 */
[----:B------:R-:W-:Y:S02]  /*0c30*/  UISETP.GE.U32.AND.EX UP1, UPT, UR4, URZ, UPT, UP1 ;  /* 0x000000ff0400728c */ /* 0x000fe4000bf26110 */
[----:B------:R-:W-:-:S07]  /*0c40*/  UISETP.GE.U32.AND.EX UP0, UPT, UR5, UR14, UPT, UP0 ;  /* 0x0000000e0500728c */ /* 0x000fce000bf06100 */
[----:B0-----:R-:W-:Y:S05]  /*0c50*/  BRA.U !UP1, `(.L_x_156) ;  /* 0x0000000109507547 */ /* 0x001fea000b800000 */
[----:B01234-:R-:W0:Y:S02]  /*0c60*/  LDC.64 R2, c[0x0][0x388] ;  /* 0x0000e200ff027b82 */ /* 0x01fe240000000a00 */
[----:B0-----:R-:W-:-:S04]  /*0c70*/  IADD3 R2, P0, P1, R2, UR15, R5 ;  /* 0x0000000f02027c10 */ /* 0x001fc8000f91e005 */
[----:B------:R-:W-:-:S05]  /*0c80*/  IADD3.X R3, PT, PT, R3, UR16, RZ, P0, P1 ;  /* 0x0000001003037c10 */ /* 0x000fca00087e24ff */
        /* <DEDUP_REMOVED lines=17> */
.L_x_156:
[----:B01234-:R-:W0:Y:S01]  /*0da0*/  LDC.64 R2, c[0x0][0x388] ;  /* 0x0000e200ff027b82 */ /* 0x01fe220000000a00 */
[C---:B------:R-:W-:Y:S01]  /*0db0*/  VIADD R0, R5.reuse, 0x100 ;  /* 0x0000010005007836 */ /* 0x040fe20000000000 */
[C---:B------:R-:W-:Y:S01]  /*0dc0*/  ISETP.GE.AND P1, PT, R5.reuse, UR17, PT ;  /* 0x0000001105007c0c */ /* 0x040fe2000bf26270 */
[C---:B------:R-:W-:Y:S02]  /*0dd0*/  VIADD R6, R5.reuse, 0x80 ;  /* 0x0000008005067836 */ /* 0x040fe40000000000 */
[----:B------:R-:W-:Y:S01]  /*0de0*/  IMAD.MOV.U32 R11, RZ, RZ, 0x7f ;  /* 0x0000007fff0b7424 */ /* 0x000fe200078e00ff */
[----:B------:R-:W-:Y:S01]  /*0df0*/  ISETP.GE.AND P3, PT, R0, UR17, PT ;  /* 0x0000001100007c0c */ /* 0x000fe2000bf66270 */
[C---:B------:R-:W-:Y:S01]  /*0e00*/  VIADD R0, R5.reuse, 0x280 ;  /* 0x0000028005007836 */ /* 0x040fe20000000000 */
[----:B------:R-:W-:Y:S01]  /*0e10*/  ISETP.GE.AND P2, PT, R6, UR17, PT ;  /* 0x0000001106007c0c */ /* 0x000fe2000bf46270 */
[----:B------:R-:W-:Y:S02]  /*0e20*/  VIADD R4, R5, 0x180 ;  /* 0x0000018005047836 */ /* 0x000fe40000000000 */
[----:B------:R-:W-:-:S02]  /*0e30*/  IMAD.MOV.U32 R10, RZ, RZ, 0x7f ;  /* 0x0000007fff0a7424 */ /* 0x000fc400078e00ff */
[----:B------:R-:W-:Y:S01]  /*0e40*/  IMAD.MOV.U32 R12, RZ, RZ, 0x7f ;  /* 0x0000007fff0c7424 */ /* 0x000fe200078e00ff */
[----:B------:R-:W-:Y:S01]  /*0e50*/  ISETP.GE.AND P4, PT, R4, UR17, PT ;  /* 0x0000001104007c0c */ /* 0x000fe2000bf86270 */
[----:B------:R-:W-:Y:S01]  /*0e60*/  VIADD R4, R5, 0x200 ;  /* 0x0000020005047836 */ /* 0x000fe20000000000 */
[----:B0-----:R-:W-:-:S04]  /*0e70*/  IADD3 R2, P0, P5, R2, UR15, R5 ;  /* 0x0000000f02027c10 */ /* 0x001fc8000fd1e005 */
[----:B------:R-:W-:Y:S02]  /*0e80*/  IADD3.X R3, PT, PT, R3, UR16, RZ, P0, P5 ;  /* 0x0000001003037c10 */ /* 0x000fe400087ea4ff */
[----:B------:R-:W-:Y:S02]  /*0e90*/  ISETP.GE.AND P0, PT, R0, UR17, PT ;  /* 0x0000001100007c0c */ /* 0x000fe4000bf06270 */
[C---:B------:R-:W-:Y:S01]  /*0ea0*/  IADD3 R0, PT, PT, R5.reuse, 0x300, RZ ;  /* 0x0000030005007810 */ /* 0x040fe20007ffe0ff */
[----:B------:R1:W5:Y:S01]  /*0eb0*/  @!P1 LDG.E.U8 R11, desc[UR20][R2.64] ;  /* 0x00000014020b9981 */ /* 0x000362000c1e1100 */
[----:B------:R-:W-:Y:S02]  /*0ec0*/  ISETP.GE.AND P5, PT, R4, UR17, PT ;  /* 0x0000001104007c0c */ /* 0x000fe4000bfa6270 */
[----:B------:R-:W-:Y:S01]  /*0ed0*/  ISETP.GE.AND P1, PT, R0, UR17, PT ;  /* 0x0000001100007c0c */ /* 0x000fe2000bf26270 */
[C---:B------:R-:W-:Y:S01]  /*0ee0*/  VIADD R0, R5.reuse, 0x380 ;  /* 0x0000038005007836 */ /* 0x040fe20000000000 */
[----:B------:R1:W5:Y:S04]  /*0ef0*/  @!P2 LDG.E.U8 R10, desc[UR20][R2.64+0x80] ;  /* 0x00008014020aa981 */ /* 0x000368000c1e1100 */
[----:B------:R-:W-:Y:S01]  /*0f00*/  ISETP.GE.AND P2, PT, R0, UR17, PT ;  /* 0x0000001100007c0c */ /* 0x000fe2000bf46270 */
[----:B------:R-:W-:Y:S01]  /*0f10*/  IMAD.MOV.U32 R13, RZ, RZ, 0x7f ;  /* 0x0000007fff0d7424 */ /* 0x000fe200078e00ff */
[C---:B------:R-:W-:Y:S01]  /*0f20*/  LOP3.LUT R0, R5.reuse, 0x400, RZ, 0xfc, !PT ;  /* 0x0000040005007812 */ /* 0x040fe200078efcff */
[----:B------:R1:W5:Y:S03]  /*0f30*/  @!P3 LDG.E.U8 R12, desc[UR20][R2.64+0x100] ;  /* 0x00010014020cb981 */ /* 0x000366000c1e1100 */
[----:B------:R-:W-:Y:S01]  /*0f40*/  ISETP.GE.AND P3, PT, R0, UR17, PT ;  /* 0x0000001100007c0c */ /* 0x000fe2000bf66270 */
[----:B------:R-:W-:Y:S01]  /*0f50*/  VIADD R0, R5, 0x480 ;  /* 0x0000048005007836 */ /* 0x000fe20000000000 */
[----:B------:R1:W5:Y:S01]  /*0f60*/  @!P4 LDG.E.U8 R13, desc[UR20][R2.64+0x180] ;  /* 0x00018014020dc981 */ /* 0x000362000c1e1100 */
[----:B------:R-:W-:-:S03]  /*0f70*/  IMAD.MOV.U32 R14, RZ, RZ, 0x7f ;  /* 0x0000007fff0e7424 */ /* 0x000fc600078e00ff */
[----:B------:R-:W-:Y:S01]  /*0f80*/  ISETP.GE.AND P4, PT, R0, UR17, PT ;  /* 0x0000001100007c0c */ /* 0x000fe2000bf86270 */
[C---:B------:R-:W-:Y:S02]  /*0f90*/  VIADD R0, R5.reuse, 0x500 ;  /* 0x0000050005007836 */ /* 0x040fe40000000000 */
[----:B------:R-:W-:Y:S01]  /*0fa0*/  IMAD.MOV.U32 R16, RZ, RZ, 0x7f ;  /* 0x0000007fff107424 */ /* 0x000fe200078e00ff */
[----:B------:R1:W5:Y:S01]  /*0fb0*/  @!P5 LDG.E.U8 R14, desc[UR20][R2.64+0x200] ;  /* 0x00020014020ed981 */ /* 0x000362000c1e1100 */
[----:B------:R-:W-:Y:S01]  /*0fc0*/  IMAD.MOV.U32 R19, RZ, RZ, 0x7f ;  /* 0x0000007fff137424 */ /* 0x000fe200078e00ff */
[----:B------:R-:W-:Y:S01]  /*0fd0*/  ISETP.GE.AND P5, PT, R0, UR17, PT ;  /* 0x0000001100007c0c */ /* 0x000fe2000bfa6270 */
[C---:B------:R-:W-:Y:S02]  /*0fe0*/  VIADD R0, R5.reuse, 0x580 ;  /* 0x0000058005007836 */ /* 0x040fe40000000000 */
[----:B------:R-:W-:Y:S02]  /*0ff0*/  HFMA2 R15, -RZ, RZ, 0, 7.569789886474609375e-06 ;  /* 0x0000007fff0f7431 */ /* 0x000fe400000001ff */
[C---:B------:R-:W-:Y:S01]  /*1000*/  VIADD R4, R5.reuse, 0x600 ;  /* 0x0000060005047836 */ /* 0x040fe20000000000 */
[----:B------:R1:W5:Y:S01]  /*1010*/  @!P0 LDG.E.U8 R16, desc[UR20][R2.64+0x280] ;  /* 0x0002801402108981 */ /* 0x000362000c1e1100 */
[----:B------:R-:W-:Y:S01]  /*1020*/  IMAD.MOV.U32 R20, RZ, RZ, 0x7f ;  /* 0x0000007fff147424 */ /* 0x000fe200078e00ff */
[----:B------:R-:W-:Y:S01]  /*1030*/  ISETP.GE.AND P0, PT, R0, UR17, PT ;  /* 0x0000001100007c0c */ /* 0x000fe2000bf06270 */
[----:B------:R-:W-:Y:S01]  /*1040*/  IMAD.MOV.U32 R9, RZ, RZ, 0x7f ;  /* 0x0000007fff097424 */ /* 0x000fe200078e00ff */
[----:B------:R1:W5:Y:S01]  /*1050*/  @!P1 LDG.E.U8 R19, desc[UR20][R2.64+0x300] ;  /* 0x0003001402139981 */ /* 0x000362000c1e1100 */
[----:B------:R-:W-:Y:S01]  /*1060*/  ISETP.GE.AND P1, PT, R4, UR17, PT ;  /* 0x0000001104007c0c */ /* 0x000fe2000bf26270 */
[----:B------:R-:W-:-:S02]  /*1070*/  VIADD R0, R5, 0x680 ;  /* 0x0000068005007836 */ /* 0x000fc40000000000 */
[----:B------:R-:W-:Y:S01]  /*1080*/  VIADD R4, R5, 0x700 ;  /* 0x0000070005047836 */ /* 0x000fe20000000000 */
[----:B------:R1:W5:Y:S02]  /*1090*/  @!P2 LDG.E.U8 R20, desc[UR20][R2.64+0x380] ;  /* 0x000380140214a981 */ /* 0x000364000c1e1100 */
[----:B------:R-:W-:Y:S02]  /*10a0*/  ISETP.GE.AND P2, PT, R0, UR17, PT ;  /* 0x0000001100007c0c */ /* 0x000fe4000bf46270 */
[----:B------:R1:W5:Y:S01]  /*10b0*/  @!P3 LDG.E.U8 R15, desc[UR20][R2.64+0x400] ;  /* 0x00040014020fb981 */ /* 0x000362000c1e1100 */
[----:B------:R-:W-:-:S03]  /*10c0*/  ISETP.GE.AND P3, PT, R4, UR17, PT ;  /* 0x0000001104007c0c */ /* 0x000fc6000bf66270 */
[----:B------:R1:W5:Y:S01]  /*10d0*/  @!P4 LDG.E.U8 R9, desc[UR20][R2.64+0x480] ;  /* 0x000480140209c981 */ /* 0x000362000c1e1100 */
[----:B------:R-:W-:Y:S01]  /*10e0*/  ISETP.GE.AND P4, PT, R18, UR17, PT ;  /* 0x0000001112007c0c */ /* 0x000fe2000bf86270 */
[----:B------:R-:W-:Y:S02]  /*10f0*/  IMAD.MOV.U32 R8, RZ, RZ, 0x7f ;  /* 0x0000007fff087424 */ /* 0x000fe400078e00ff */
[----:B------:R-:W-:Y:S02]  /*1100*/  IMAD.MOV.U32 R7, RZ, RZ, 0x7f ;  /* 0x0000007fff077424 */ /* 0x000fe400078e00ff */
[----:B------:R-:W-:Y:S02]  /*1110*/  IMAD.MOV.U32 R6, RZ, RZ, 0x7f ;  /* 0x0000007fff067424 */ /* 0x000fe400078e00ff */
[----:B------:R-:W-:Y:S01]  /*1120*/  IMAD.MOV.U32 R4, RZ, RZ, 0x7f ;  /* 0x0000007fff047424 */ /* 0x000fe200078e00ff */
[----:B------:R1:W5:Y:S01]  /*1130*/  @!P5 LDG.E.U8 R8, desc[UR20][R2.64+0x500] ;  /* 0x000500140208d981 */ /* 0x000362000c1e1100 */
[----:B------:R-:W-:-:S02]  /*1140*/  IMAD.MOV.U32 R21, RZ, RZ, 0x7f ;  /* 0x0000007fff157424 */ /* 0x000fc400078e00ff */
[----:B------:R-:W-:Y:S01]  /*1150*/  IMAD.MOV.U32 R0, RZ, RZ, 0x7f ;  /* 0x0000007fff007424 */ /* 0x000fe200078e00ff */
[----:B------:R1:W5:Y:S04]  /*1160*/  @!P0 LDG.E.U8 R7, desc[UR20][R2.64+0x580] ;  /* 0x0005801402078981 */ /* 0x000368000c1e1100 */
[----:B------:R1:W5:Y:S04]  /*1170*/  @!P1 LDG.E.U8 R6, desc[UR20][R2.64+0x600] ;  /* 0x0006001402069981 */ /* 0x000368000c1e1100 */
[----:B------:R1:W5:Y:S04]  /*1180*/  @!P2 LDG.E.U8 R4, desc[UR20][R2.64+0x680] ;  /* 0x000680140204a981 */ /* 0x000368000c1e1100 */
[----:B------:R1:W5:Y:S04]  /*1190*/  @!P3 LDG.E.U8 R21, desc[UR20][R2.64+0x700] ;  /* 0x000700140215b981 */ /* 0x000368000c1e1100 */
[----:B------:R1:W5:Y:S02]  /*11a0*/  @!P4 LDG.E.U8 R0, desc[UR20][R2.64+0x780] ;  /* 0x000780140200c981 */ /* 0x000364000c1e1100 */
.L_x_157:
[----:B01----:R-:W0:Y:S02]  /*11b0*/  LDC.64 R2, c[0x0][0x398] ;  /* 0x0000e600ff027b82 */ /* 0x003e240000000a00 */
[----:B0-----:R-:W-:-:S13]  /*11c0*/  ISETP.GT.AND P0, PT, R3, R2, PT ;  /* 0x000000020300720c */ /* 0x001fda0003f04270 */
[----:B------:R-:W-:Y:S05]  /*11d0*/  @!P0 BRA `(.L_x_158) ;  /* 0x0000000400bc8947 */ /* 0x000fea0003800000 */
[----:B------:R-:W0:Y:S01]  /*11e0*/  S2UR UR15, SR_CgaCtaId ;  /* 0x00000000000f79c3 */ /* 0x000e220000008800 */
[----:B-----5:R-:W-:Y:S01]  /*11f0*/  LOP3.LUT R2, R21, 0x80, RZ, 0x3c, !PT ;  /* 0x0000008015027812 */ /* 0x020fe200078e3cff */
[----:B------:R-:W-:Y:S01]  /*1200*/  UMOV UR4, 0x400 ;  /* 0x0000040000047882 */ /* 0x000fe20000000000 */
[----:B------:R-:W-:Y:S01]  /*1210*/  LOP3.LUT R11, R11, 0x80, RZ, 0x3c, !PT ;  /* 0x000000800b0b7812 */ /* 0x000fe200078e3cff */
[----:B------:R-:W1:Y:S01]  /*1220*/  LDCU UR16, c[0x0][0x398] ;  /* 0x00007300ff1077ac */ /* 0x000e620008000800 */
[----:B------:R-:W-:Y:S02]  /*1230*/  LOP3.LUT R10, R10, 0x80, RZ, 0x3c, !PT ;  /* 0x000000800a0a7812 */ /* 0x000fe400078e3cff */
[----:B------:R-:W-:Y:S02]  /*1240*/  LOP3.LUT R0, R0, 0x80, RZ, 0x3c, !PT ;  /* 0x0000008000007812 */ /* 0x000fe400078e3cff */
[----:B------:R-:W-:Y:S02]  /*1250*/  LOP3.LUT R4, R4, 0x80, RZ, 0x3c, !PT ;  /* 0x0000008004047812 */ /* 0x000fe400078e3cff */
[----:B------:R-:W-:-:S02]  /*1260*/  LOP3.LUT R6, R6, 0x80, RZ, 0x3c, !PT ;  /* 0x0000008006067812 */ /* 0x000fc400078e3cff */
[----:B------:R-:W-:Y:S02]  /*1270*/  LOP3.LUT R7, R7, 0x80, RZ, 0x3c, !PT ;  /* 0x0000008007077812 */ /* 0x000fe400078e3cff */
[----:B------:R-:W-:Y:S02]  /*1280*/  LOP3.LUT R8, R8, 0x80, RZ, 0x3c, !PT ;  /* 0x0000008008087812 */ /* 0x000fe400078e3cff */
[----:B------:R-:W-:Y:S02]  /*1290*/  LOP3.LUT R9, R9, 0x80, RZ, 0x3c, !PT ;  /* 0x0000008009097812 */ /* 0x000fe400078e3cff */
[----:B------:R-:W-:Y:S02]  /*12a0*/  LOP3.LUT R15, R15, 0x80, RZ, 0x3c, !PT ;  /* 0x000000800f0f7812 */ /* 0x000fe400078e3cff */
[----:B------:R-:W-:Y:S02]  /*12b0*/  LOP3.LUT R20, R20, 0x80, RZ, 0x3c, !PT ;  /* 0x0000008014147812 */ /* 0x000fe400078e3cff */
[----:B------:R-:W-:Y:S01]  /*12c0*/  LOP3.LUT R19, R19, 0x80, RZ, 0x3c, !PT ;  /* 0x0000008013137812 */ /* 0x000fe200078e3cff */
[----:B0-----:R-:W-:Y:S01]  /*12d0*/  ULEA UR15, UR15, UR4, 0x18 ;  /* 0x000000040f0f7291 */ /* 0x001fe2000f8ec0ff */
[----:B------:R-:W-:-:S02]  /*12e0*/  LOP3.LUT R16, R16, 0x80, RZ, 0x3c, !PT ;  /* 0x0000008010107812 */ /* 0x000fc400078e3cff */
[----:B------:R-:W-:Y:S01]  /*12f0*/  LOP3.LUT R21, R14, 0x80, RZ, 0x3c, !PT ;  /* 0x000000800e157812 */ /* 0x000fe200078e3cff */
[----:B------:R-:W-:Y:S01]  /*1300*/  UMOV UR4, URZ ;  /* 0x000000ff00047c82 */ /* 0x000fe20008000000 */
[----:B------:R-:W-:Y:S02]  /*1310*/  LOP3.LUT R22, R13, 0x80, RZ, 0x3c, !PT ;  /* 0x000000800d167812 */ /* 0x000fe400078e3cff */
        /* <DEDUP_REMOVED lines=16> */
[----:B-1----:R-:W-:-:S07]  /*1420*/  LOP3.LUT R0, R0, 0xff, RZ, 0xc0, !PT ;  /* 0x000000ff00007812 */ /* 0x002fce00078ec0ff */
.L_x_159:
[----:B0-----:R-:W-:Y:S01]  /*1430*/  IMAD R22, RZ, RZ, -UR16 ;  /* 0x80000010ff167e24 */ /* 0x001fe2000f8e02ff */
[----:B------:R-:W-:Y:S01]  /*1440*/  ULOP3.LUT UR18, UR16, 0xff, URZ, 0xc0, !UPT ;  /* 0x000000ff10127892 */ /* 0x000fe2000f8ec0ff */
[----:B------:R-:W-:Y:S01]  /*1450*/  MOV R24, 0xffffffff ;  /* 0xffffffff00187802 */ /* 0x000fe20000000f00 */
[----:B------:R-:W-:Y:S02]  /*1460*/  ULEA UR17, UR4, UR15, 0xa ;  /* 0x0000000f04117291 */ /* 0x000fe4000f8e50ff */
[----:B------:R-:W-:Y:S01]  /*1470*/  VIADDMNMX R21, R22, R3, 0x8, PT ;  /* 0x0000000816157446 */ /* 0x000fe20003800103 */
[----:B------:R-:W-:Y:S01]  /*1480*/  UIADD3 UR16, UPT, UPT, UR16, 0x8, URZ ;  /* 0x0000000810107890 */ /* 0x000fe2000fffe0ff */
[----:B------:R-:W-:Y:S01]  /*1490*/  SHF.R.U32.HI R22, RZ, UR18, R14 ;  /* 0x00000012ff167c19 */ /* 0x000fe2000801160e */
[----:B------:R-:W-:Y:S01]  /*14a0*/  UIADD3 UR4, UPT, UPT, UR4, 0x1, URZ ;  /* 0x0000000104047890 */ /* 0x000fe2000fffe0ff */
[----:B------:R-:W-:Y:S02]  /*14b0*/  SHF.L.U32 R21, R24, R21, RZ ;  /* 0x0000001518157219 */ /* 0x000fe400000006ff */
[----:B------:R-:W-:-:S02]  /*14c0*/  SHF.R.U32.HI R24, RZ, UR18, R13 ;  /* 0x00000012ff187c19 */ /* 0x000fc4000801160d */
[----:B------:R-:W-:Y:S02]  /*14d0*/  SHF.R.U32.HI R26, RZ, UR18, R12 ;  /* 0x00000012ff1a7c19 */ /* 0x000fe4000801160c */
[-C--:B------:R-:W-:Y:S02]  /*14e0*/  LOP3.LUT R22, R22, R21.reuse, RZ, 0x30, !PT ;  /* 0x0000001516167212 */ /* 0x080fe400078e30ff */
[-C--:B------:R-:W-:Y:S02]  /*14f0*/  LOP3.LUT R24, R24, R21.reuse, RZ, 0x30, !PT ;  /* 0x0000001518187212 */ /* 0x080fe400078e30ff */
[----:B------:R-:W-:Y:S02]  /*1500*/  LOP3.LUT R26, R26, R21, RZ, 0x30, !PT ;  /* 0x000000151a1a7212 */ /* 0x000fe400078e30ff */
[----:B------:R-:W-:Y:S02]  /*1510*/  LEA R22, R22, UR17, 0x2 ;  /* 0x0000001116167c11 */ /* 0x000fe4000f8e10ff */
[----:B------:R-:W-:-:S02]  /*1520*/  SHF.R.U32.HI R28, RZ, UR18, R11 ;  /* 0x00000012ff1c7c19 */ /* 0x000fc4000801160b */
[----:B------:R-:W-:Y:S01]  /*1530*/  LEA R24, R24, UR17, 0x2 ;  /* 0x0000001118187c11 */ /* 0x000fe2000f8e10ff */
[----:B------:R0:W-:Y:S01]  /*1540*/  ATOMS.POPC.INC.32 RZ, [R22+URZ] ;  /* 0x0000000016ff7f8c */ /* 0x0001e2000d8000ff */
[----:B------:R-:W-:Y:S02]  /*1550*/  SHF.R.U32.HI R23, RZ, UR18, R10 ;  /* 0x00000012ff177c19 */ /* 0x000fe4000801160a */
[----:B------:R-:W-:Y:S01]  /*1560*/  LEA R26, R26, UR17, 0x2 ;  /* 0x000000111a1a7c11 */ /* 0x000fe2000f8e10ff */
[----:B------:R1:W-:Y:S01]  /*1570*/  ATOMS.POPC.INC.32 RZ, [R24+URZ] ;  /* 0x0000000018ff7f8c */ /* 0x0003e2000d8000ff */
[----:B------:R-:W-:Y:S02]  /*1580*/  SHF.R.U32.HI R25, RZ, UR18, R16 ;  /* 0x00000012ff197c19 */ /* 0x000fe40008011610 */
[----:B------:R-:W-:Y:S01]  /*1590*/  LOP3.LUT R28, R28, R21, RZ, 0x30, !PT ;  /* 0x000000151c1c7212 */ /* 0x000fe200078e30ff */
[----:B------:R2:W-:Y:S01]  /*15a0*/  ATOMS.POPC.INC.32 RZ, [R26+URZ] ;  /* 0x000000001aff7f8c */ /* 0x0005e2000d8000ff */
[----:B------:R-:W-:-:S02]  /*15b0*/  SHF.R.U32.HI R27, RZ, UR18, R19 ;  /* 0x00000012ff1b7c19 */ /* 0x000fc40008011613 */
[-C--:B------:R-:W-:Y:S02]  /*15c0*/  LOP3.LUT R23, R23, R21.reuse, RZ, 0x30, !PT ;  /* 0x0000001517177212 */ /* 0x080fe400078e30ff */
[----:B0-----:R-:W-:Y:S02]  /*15d0*/  SHF.R.U32.HI R22, RZ, UR18, R20 ;  /* 0x00000012ff167c19 */ /* 0x001fe40008011614 */
[----:B-1----:R-:W-:Y:S02]  /*15e0*/  SHF.R.U32.HI R24, RZ, UR18, R15 ;  /* 0x00000012ff187c19 */ /* 0x002fe4000801160f */
[----:B------:R-:W-:Y:S02]  /*15f0*/  LOP3.LUT R25, R25, R21, RZ, 0x30, !PT ;  /* 0x0000001519197212 */ /* 0x000fe400078e30ff */
[----:B------:R-:W-:Y:S02]  /*1600*/  LEA R28, R28, UR17, 0x2 ;  /* 0x000000111c1c7c11 */ /* 0x000fe4000f8e10ff */
[----:B--2---:R-:W-:-:S02]  /*1610*/  SHF.R.U32.HI R26, RZ, UR18, R9 ;  /* 0x00000012ff1a7c19 */ /* 0x004fc40008011609 */
[-C--:B------:R-:W-:Y:S01]  /*1620*/  LOP3.LUT R27, R27, R21.reuse, RZ, 0x30, !PT ;  /* 0x000000151b1b7212 */ /* 0x080fe200078e30ff */
[----:B------:R-:W-:Y:S01]  /*1630*/  ATOMS.POPC.INC.32 RZ, [R28+URZ] ;  /* 0x000000001cff7f8c */ /* 0x000fe2000d8000ff */
[----:B------:R-:W-:Y:S02]  /*1640*/  LEA R23, R23, UR17, 0x2 ;  /* 0x0000001117177c11 */ /* 0x000fe4000f8e10ff */
[----:B------:R-:W-:Y:S02]  /*1650*/  SHF.R.U32.HI R29, RZ, UR18, R8 ;  /* 0x00000012ff1d7c19 */ /* 0x000fe40008011608 */
[-C--:B------:R-:W-:Y:S01]  /*1660*/  LOP3.LUT R22, R22, R21.reuse, RZ, 0x30, !PT ;  /* 0x0000001516167212 */ /* 0x080fe200078e30ff */
[----:B------:R0:W-:Y:S01]  /*1670*/  ATOMS.POPC.INC.32 RZ, [R23+URZ] ;  /* 0x0000000017ff7f8c */ /* 0x0001e2000d8000ff */
[----:B------:R-:W-:Y:S02]  /*1680*/  LOP3.LUT R24, R24, R21, RZ, 0x30, !PT ;  /* 0x0000001518187212 */ /* 0x000fe400078e30ff */
[----:B------:R-:W-:-:S02]  /*1690*/  LEA R25, R25, UR17, 0x2 ;  /* 0x0000001119197c11 */ /* 0x000fc4000f8e10ff */
[-C--:B------:R-:W-:Y:S02]  /*16a0*/  LOP3.LUT R26, R26, R21.reuse, RZ, 0x30, !PT ;  /* 0x000000151a1a7212 */ /* 0x080fe400078e30ff */
[----:B------:R-:W-:Y:S01]  /*16b0*/  LEA R27, R27, UR17, 0x2 ;  /* 0x000000111b1b7c11 */ /* 0x000fe2000f8e10ff */
[----:B------:R-:W-:Y:S01]  /*16c0*/  ATOMS.POPC.INC.32 RZ, [R25+URZ] ;  /* 0x0000000019ff7f8c */ /* 0x000fe2000d8000ff */
[----:B------:R-:W-:Y:S02]  /*16d0*/  LOP3.LUT R29, R29, R21, RZ, 0x30, !PT ;  /* 0x000000151d1d7212 */ /* 0x000fe400078e30ff */
[----:B------:R-:W-:Y:S01]  /*16e0*/  LEA R22, R22, UR17, 0x2 ;  /* 0x0000001116167c11 */ /* 0x000fe2000f8e10ff */
[----:B------:R1:W-:Y:S01]  /*16f0*/  ATOMS.POPC.INC.32 RZ, [R27+URZ] ;  /* 0x000000001bff7f8c */ /* 0x0003e2000d8000ff */
[----:B0-----:R-:W-:Y:S02]  /*1700*/  LEA R23, R24, UR17, 0x2 ;  /* 0x0000001118177c11 */ /* 0x001fe4000f8e10ff */
[----:B------:R-:W-:Y:S01]  /*1710*/  LEA R26, R26, UR17, 0x2 ;  /* 0x000000111a1a7c11 */ /* 0x000fe2000f8e10ff */
[----:B------:R0:W-:Y:S01]  /*1720*/  ATOMS.POPC.INC.32 RZ, [R22+URZ] ;  /* 0x0000000016ff7f8c */ /* 0x0001e2000d8000ff */
[----:B------:R-:W-:-:S02]  /*1730*/  LEA R29, R29, UR17, 0x2 ;  /* 0x000000111d1d7c11 */ /* 0x000fc4000f8e10ff */
[----:B------:R-:W-:Y:S01]  /*1740*/  SHF.R.U32.HI R24, RZ, UR18, R7 ;  /* 0x00000012ff187c19 */ /* 0x000fe20008011607 */
[----:B------:R-:W-:Y:S01]  /*1750*/  ATOMS.POPC.INC.32 RZ, [R23+URZ] ;  /* 0x0000000017ff7f8c */ /* 0x000fe2000d8000ff */
[----:B------:R-:W-:Y:S02]  /*1760*/  SHF.R.U32.HI R28, RZ, UR18, R6 ;  /* 0x00000012ff1c7c19 */ /* 0x000fe40008011606 */
[----:B-1----:R-:W-:Y:S01]  /*1770*/  SHF.R.U32.HI R27, RZ, UR18, R4 ;  /* 0x00000012ff1b7c19 */ /* 0x002fe20008011604 */
[----:B------:R1:W-:Y:S01]  /*1780*/  ATOMS.POPC.INC.32 RZ, [R26+URZ] ;  /* 0x000000001aff7f8c */ /* 0x0003e2000d8000ff */
[-C--:B------:R-:W-:Y:S02]  /*1790*/  LOP3.LUT R25, R24, R21.reuse, RZ, 0x30, !PT ;  /* 0x0000001518197212 */ /* 0x080fe400078e30ff */
[----:B0-----:R-:W-:Y:S01]  /*17a0*/  LOP3.LUT R22, R28, R21, RZ, 0x30, !PT ;  /* 0x000000151c167212 */ /* 0x001fe200078e30ff */
[----:B------:R0:W-:Y:S01]  /*17b0*/  ATOMS.POPC.INC.32 RZ, [R29+URZ] ;  /* 0x000000001dff7f8c */ /* 0x0001e2000d8000ff */
[----:B------:R-:W-:-:S02]  /*17c0*/  ISETP.LE.AND P0, PT, R3, UR16, PT ;  /* 0x0000001003007c0c */ /* 0x000fc4000bf03270 */
[-C--:B------:R-:W-:Y:S02]  /*17d0*/  LOP3.LUT R24, R27, R21.reuse, RZ, 0x30, !PT ;  /* 0x000000151b187212 */ /* 0x080fe400078e30ff */
[----:B-1----:R-:W-:Y:S02]  /*17e0*/  SHF.R.U32.HI R26, RZ, UR18, R2 ;  /* 0x00000012ff1a7c19 */ /* 0x002fe40008011602 */
[----:B------:R-:W-:Y:S02]  /*17f0*/  LEA R25, R25, UR17, 0x2 ;  /* 0x0000001119197c11 */ /* 0x000fe4000f8e10ff */
[----:B0-----:R-:W-:Y:S02]  /*1800*/  SHF.R.U32.HI R29, RZ, UR18, R0 ;  /* 0x00000012ff1d7c19 */ /* 0x001fe40008011600 */
[-C--:B------:R-:W-:Y:S01]  /*1810*/  LOP3.LUT R23, R26, R21.reuse, RZ, 0x30, !PT ;  /* 0x000000151a177212 */ /* 0x080fe200078e30ff */
[----:B------:R0:W-:Y:S01]  /*1820*/  ATOMS.POPC.INC.32 RZ, [R25+URZ] ;  /* 0x0000000019ff7f8c */ /* 0x0001e2000d8000ff */
[----:B------:R-:W-:-:S02]  /*1830*/  LOP3.LUT R21, R29, R21, RZ, 0x30, !PT ;  /* 0x000000151d157212 */ /* 0x000fc400078e30ff */
[----:B------:R-:W-:Y:S02]  /*1840*/  LEA R22, R22, UR17, 0x2 ;  /* 0x0000001116167c11 */ /* 0x000fe4000f8e10ff */
[----:B------:R-:W-:Y:S02]  /*1850*/  LEA R24, R24, UR17, 0x2 ;  /* 0x0000001118187c11 */ /* 0x000fe4000f8e10ff */
[----:B------:R-:W-:Y:S01]  /*1860*/  LEA R23, R23, UR17, 0x2 ;  /* 0x0000001117177c11 */ /* 0x000fe2000f8e10ff */
[----:B------:R0:W-:Y:S01]  /*1870*/  ATOMS.POPC.INC.32 RZ, [R22+URZ] ;  /* 0x0000000016ff7f8c */ /* 0x0001e2000d8000ff */
[----:B------:R-:W-:-:S03]  /*1880*/  LEA R21, R21, UR17, 0x2 ;  /* 0x0000001115157c11 */ /* 0x000fc6000f8e10ff */
[----:B------:R0:W-:Y:S04]  /*1890*/  ATOMS.POPC.INC.32 RZ, [R24+URZ] ;  /* 0x0000000018ff7f8c */ /* 0x0001e8000d8000ff */
[----:B------:R0:W-:Y:S04]  /*18a0*/  ATOMS.POPC.INC.32 RZ, [R23+URZ] ;  /* 0x0000000017ff7f8c */ /* 0x0001e8000d8000ff */
[----:B------:R0:W-:Y:S01]  /*18b0*/  ATOMS.POPC.INC.32 RZ, [R21+URZ] ;  /* 0x0000000015ff7f8c */ /* 0x0001e2000d8000ff */
[----:B------:R-:W-:Y:S05]  /*18c0*/  @!P0 BRA `(.L_x_159) ;  /* 0xfffffff800d88947 */ /* 0x000fea000383ffff */
.L_x_158:
[----:B------:R-:W-:Y:S05]  /*18d0*/  BRA.U !UP0, `(.L_x_160) ;  /* 0xfffffff108a87547 */ /* 0x000fea000b83ffff */
.L_x_155:
[----:B------:R-:W-:Y:S01]  /*18e0*/  BAR.SYNC.DEFER_BLOCKING 0x0 ;  /* 0x0000000000007b1d */ /* 0x000fe20000010000 */
[----:B------:R-:W-:-:S05]  /*18f0*/  ISETP.NE.AND P0, PT, R17, RZ, PT ;  /* 0x000000ff1100720c */ /* 0x000fca0003f05270 */
[----:B------:R-:W-:Y:S08]  /*1900*/  BSSY.RECONVERGENT B0, `(.L_x_161) ;  /* 0x0000168000007945 */ /* 0x000ff00003800200 */
[----:B------:R-:W-:Y:S05]  /*1910*/  @P0 BRA `(.L_x_162) ;  /* 0x0000001400980947 */ /* 0x000fea0003800000 */
[----:B------:R-:W0:Y:S01]  /*1920*/  S2UR UR5, SR_CgaCtaId ;  /* 0x00000000000579c3 */ /* 0x000e220000008800 */
[----:B------:R-:W-:Y:S01]  /*1930*/  UISETP.GE.U32.AND UP0, UPT, UR22, 0x7, UPT ;  /* 0x000000071600788c */ /* 0x000fe2000bf06070 */
[----:B---34-:R-:W-:Y:S01]  /*1940*/  IMAD.MOV.U32 R2, RZ, RZ, RZ ;  /* 0x000000ffff027224 */ /* 0x018fe200078e00ff */
[----:B------:R-:W-:Y:S02]  /*1950*/  UMOV UR4, 0x400 ;  /* 0x0000040000047882 */ /* 0x000fe40000000000 */
[----:B0-----:R-:W-:-:S06]  /*1960*/  ULEA UR4, UR5, UR4, 0x18 ;  /* 0x0000000405047291 */ /* 0x001fcc000f8ec0ff */
[----:B--2--5:R-:W-:Y:S01]  /*1970*/  LEA R0, R5, UR4, 0x2 ;  /* 0x0000000405007c11 */ /* 0x024fe2000f8e10ff */
[----:B------:R-:W-:Y:S06]  /*1980*/  BRA.U !UP0, `(.L_x_163) ;  /* 0x0000000508607547 */ /* 0x000fec000b800000 */
[----:B-1----:R-:W0:Y:S01]  /*1990*/  LDC.64 R2, c[0x0][0x380] ;  /* 0x0000e000ff027b82 */ /* 0x002e220000000a00 */
[----:B------:R-:W-:-:S07]  /*19a0*/  IMAD.MOV.U32 R4, RZ, RZ, RZ ;  /* 0x000000ffff047224 */ /* 0x000fce00078e00ff */
.L_x_180:
[----:B----4-:R-:W-:Y:S01]  /*19b0*/  IMAD R7, R4, 0x400, R0 ;  /* 0x0000040004077824 */ /* 0x010fe200078e0200 */
[----:B------:R-:W-:Y:S04]  /*19c0*/  BSSY.RECONVERGENT B1, `(.L_x_164) ;  /* 0x000000f000017945 */ /* 0x000fe80003800200 */
[----:B012---:R-:W1:Y:S04]  /*19d0*/  LDS R22, [R7] ;  /* 0x0000000007167984 */ /* 0x007e680000000800 */
[----:B---3--:R2:W3:Y:S04]  /*19e0*/  LDS R9, [R7+0x400] ;  /* 0x0004000007097984 */ /* 0x0084e80000000800 */
[----:B------:R2:W4:Y:S04]  /*19f0*/  LDS R16, [R7+0x800] ;  /* 0x0008000007107984 */ /* 0x0005280000000800 */
[----:B------:R2:W0:Y:S04]  /*1a00*/  LDS R14, [R7+0xc00] ;  /* 0x000c0000070e7984 */ /* 0x0004280000000800 */
[----:B------:R2:W0:Y:S04]  /*1a10*/  LDS R12, [R7+0x1000] ;  /* 0x00100000070c7984 */ /* 0x0004280000000800 */
[----:B------:R2:W0:Y:S04]  /*1a20*/  LDS R6, [R7+0x1400] ;  /* 0x0014000007067984 */ /* 0x0004280000000800 */
[----:B------:R2:W0:Y:S04]  /*1a30*/  LDS R8, [R7+0x1800] ;  /* 0x0018000007087984 */ /* 0x0004280000000800 */
[----:B------:R2:W0:Y:S01]  /*1a40*/  LDS R10, [R7+0x1c00] ;  /* 0x001c0000070a7984 */ /* 0x0004220000000800 */
[----:B-1----:R-:W-:-:S13]  /*1a50*/  ISETP.NE.AND P0, PT, R22, RZ, PT ;  /* 0x000000ff1600720c */ /* 0x002fda0003f05270 */
[----:B--234-:R-:W-:Y:S05]  /*1a60*/  @!P0 BRA `(.L_x_165) ;  /* 0x0000000000108947 */ /* 0x01cfea0003800000 */
[----:B------:R-:W-:Y:S02]  /*1a70*/  IMAD R21, R4, 0x100, R5 ;  /* 0x0000010004157824 */ /* 0x000fe400078e0205 */
[----:B------:R-:W-:Y:S02]  /*1a80*/  IMAD.MOV.U32 R23, RZ, RZ, RZ ;  /* 0x000000ffff177224 */ /* 0x000fe400078e00ff */
[----:B0-----:R-:W-:-:S05]  /*1a90*/  IMAD.WIDE.U32 R20, R21, 0x8, R2 ;  /* 0x0000000815147825 */ /* 0x001fca00078e0002 */
[----:B------:R1:W-:Y:S02]  /*1aa0*/  REDG.E.ADD.64.STRONG.GPU desc[UR20][R20.64], R22 ;  /* 0x000000161400798e */ /* 0x0003e4000c12e514 */
.L_x_165:
[----:B------:R-:W-:Y:S05]  /*1ab0*/  BSYNC.RECONVERGENT B1 ;  /* 0x0000000000017941 */ /* 0x000fea0003800200 */
.L_x_164:
[----:B------:R-:W-:Y:S01]  /*1ac0*/  ISETP.NE.AND P6, PT, R9, RZ, PT ;  /* 0x000000ff0900720c */ /* 0x000fe20003fc5270 */
[----:B------:R-:W-:Y:S01]  /*1ad0*/  BSSY.RECONVERGENT B1, `(.L_x_166) ;  /* 0x000000e000017945 */ /* 0x000fe20003800200 */
[----:B------:R-:W-:Y:S02]  /*1ae0*/  ISETP.NE.AND P0, PT, R16, RZ, PT ;  /* 0x000000ff1000720c */ /* 0x000fe40003f05270 */
[----:B0-----:R-:W-:Y:S02]  /*1af0*/  ISETP.NE.AND P1, PT, R14, RZ, PT ;  /* 0x000000ff0e00720c */ /* 0x001fe40003f25270 */
[----:B------:R-:W-:Y:S02]  /*1b00*/  ISETP.NE.AND P2, PT, R12, RZ, PT ;  /* 0x000000ff0c00720c */ /* 0x000fe40003f45270 */
[----:B------:R-:W-:Y:S02]  /*1b10*/  ISETP.NE.AND P3, PT, R6, RZ, PT ;  /* 0x000000ff0600720c */ /* 0x000fe40003f65270 */
[----:B------:R-:W-:-:S02]  /*1b20*/  ISETP.NE.AND P4, PT, R8, RZ, PT ;  /* 0x000000ff0800720c */ /* 0x000fc40003f85270 */
[----:B------:R-:W-:Y:S01]  /*1b30*/  ISETP.NE.AND P5, PT, R10, RZ, PT ;  /* 0x000000ff0a00720c */ /* 0x000fe20003fa5270 */
[----:B------:R-:W-:-:S12]  /*1b40*/  @!P6 BRA `(.L_x_167) ;  /* 0x000000000018e947 */ /* 0x000fd80003800000 */
[----:B-1----:R-:W-:Y:S02]  /*1b50*/  IMAD R21, R4, 0x100, R5 ;  /* 0x0000010004157824 */ /* 0x002fe400078e0205 */
[----:B------:R-:W-:Y:S02]  /*1b60*/  IMAD.MOV.U32 R22, RZ, RZ, R9 ;  /* 0x000000ffff167224 */ /* 0x000fe400078e0009 */
[----:B------:R-:W-:Y:S02]  /*1b70*/  VIADD R21, R21, 0x100 ;  /* 0x0000010015157836 */ /* 0x000fe40000000000 */
[----:B------:R-:W-:Y:S02]  /*1b80*/  IMAD.MOV.U32 R23, RZ, RZ, RZ ;  /* 0x000000ffff177224 */ /* 0x000fe400078e00ff */
[----:B------:R-:W-:-:S05]  /*1b90*/  IMAD.WIDE.U32 R20, R21, 0x8, R2 ;  /* 0x0000000815147825 */ /* 0x000fca00078e0002 */
[----:B------:R0:W-:Y:S02]  /*1ba0*/  REDG.E.ADD.64.STRONG.GPU desc[UR20][R20.64], R22 ;  /* 0x000000161400798e */ /* 0x0001e4000c12e514 */
.L_x_167:
[----:B------:R-:W-:Y:S05]  /*1bb0*/  BSYNC.RECONVERGENT B1 ;  /* 0x0000000000017941 */ /* 0x000fea0003800200 */
.L_x_166:
[----:B------:R-:W-:Y:S04]  /*1bc0*/  BSSY.RECONVERGENT B1, `(.L_x_168) ;  /* 0x0000008000017945 */ /* 0x000fe80003800200 */
[----:B------:R-:W-:Y:S05]  /*1bd0*/  @!P0 BRA `(.L_x_169) ;  /* 0x0000000000188947 */ /* 0x000fea0003800000 */
[----:B01----:R-:W-:Y:S02]  /*1be0*/  IMAD R21, R4, 0x100, R5 ;  /* 0x0000010004157824 */ /* 0x003fe400078e0205 */
[----:B------:R-:W-:Y:S02]  /*1bf0*/  IMAD.MOV.U32 R22, RZ, RZ, R16 ;  /* 0x000000ffff167224 */ /* 0x000fe400078e0010 */
[----:B------:R-:W-:Y:S01]  /*1c00*/  IMAD.MOV.U32 R23, RZ, RZ, RZ ;  /* 0x000000ffff177224 */ /* 0x000fe200078e00ff */
[----:B------:R-:W-:-:S05]  /*1c10*/  IADD3 R21, PT, PT, R21, 0x200, RZ ;  /* 0x0000020015157810 */ /* 0x000fca0007ffe0ff */
[----:B------:R-:W-:-:S05]  /*1c20*/  IMAD.WIDE.U32 R20, R21, 0x8, R2 ;  /* 0x0000000815147825 */ /* 0x000fca00078e0002 */
[----:B------:R2:W-:Y:S02]  /*1c30*/  REDG.E.ADD.64.STRONG.GPU desc[UR20][R20.64], R22 ;  /* 0x000000161400798e */ /* 0x0005e4000c12e514 */
.L_x_169:
[----:B------:R-:W-:Y:S05]  /*1c40*/  BSYNC.RECONVERGENT B1 ;  /* 0x0000000000017941 */ /* 0x000fea0003800200 */
.L_x_168:
[----:B------:R-:W-:Y:S04]  /*1c50*/  BSSY.RECONVERGENT B1, `(.L_x_170) ;  /* 0x0000007000017945 */ /* 0x000fe80003800200 */
[----:B------:R-:W-:Y:S05]  /*1c60*/  @!P1 BRA `(.L_x_171) ;  /* 0x0000000000149947 */ /* 0x000fea0003800000 */
[----:B012---:R-:W-:Y:S02]  /*1c70*/  IMAD R21, R4, 0x100, R5 ;  /* 0x0000010004157824 */ /* 0x007fe400078e0205 */
[----:B------:R-:W-:Y:S02]  /*1c80*/  IMAD.MOV.U32 R15, RZ, RZ, RZ ;  /* 0x000000ffff0f7224 */ /* 0x000fe400078e00ff */
[----:B------:R-:W-:-:S04]  /*1c90*/  VIADD R21, R21, 0x300 ;  /* 0x0000030015157836 */ /* 0x000fc80000000000 */
[----:B------:R-:W-:-:S05]  /*1ca0*/  IMAD.WIDE.U32 R20, R21, 0x8, R2 ;  /* 0x0000000815147825 */ /* 0x000fca00078e0002 */
[----:B------:R3:W-:Y:S02]  /*1cb0*/  REDG.E.ADD.64.STRONG.GPU desc[UR20][R20.64], R14 ;  /* 0x0000000e1400798e */ /* 0x0007e4000c12e514 */
.L_x_171:
[----:B------:R-:W-:Y:S05]  /*1cc0*/  BSYNC.RECONVERGENT B1 ;  /* 0x0000000000017941 */ /* 0x000fea0003800200 */
.L_x_170:
[----:B------:R-:W-:Y:S04]  /*1cd0*/  BSSY.RECONVERGENT B1, `(.L_x_172) ;  /* 0x0000007000017945 */ /* 0x000fe80003800200 */
[----:B------:R-:W-:Y:S05]  /*1ce0*/  @!P2 BRA `(.L_x_173) ;  /* 0x000000000014a947 */ /* 0x000fea0003800000 */
[----:B---3--:R-:W-:Y:S02]  /*1cf0*/  IMAD R15, R4, 0x100, R5 ;  /* 0x00000100040f7824 */ /* 0x008fe400078e0205 */
[----:B------:R-:W-:Y:S02]  /*1d00*/  IMAD.MOV.U32 R13, RZ, RZ, RZ ;  /* 0x000000ffff0d7224 */ /* 0x000fe400078e00ff */
[----:B------:R-:W-:-:S04]  /*1d10*/  VIADD R15, R15, 0x400 ;  /* 0x000004000f0f7836 */ /* 0x000fc80000000000 */
[----:B------:R-:W-:-:S05]  /*1d20*/  IMAD.WIDE.U32 R14, R15, 0x8, R2 ;  /* 0x000000080f0e7825 */ /* 0x000fca00078e0002 */
[----:B------:R4:W-:Y:S02]  /*1d30*/  REDG.E.ADD.64.STRONG.GPU desc[UR20][R14.64], R12 ;  /* 0x0000000c0e00798e */ /* 0x0009e4000c12e514 */
.L_x_173:
[----:B------:R-:W-:Y:S05]  /*1d40*/  BSYNC.RECONVERGENT B1 ;  /* 0x0000000000017941 */ /* 0x000fea0003800200 */
.L_x_172:
[----:B------:R-:W-:Y:S04]  /*1d50*/  BSSY.RECONVERGENT B1, `(.L_x_174) ;  /* 0x0000007000017945 */ /* 0x000fe80003800200 */
[----:B------:R-:W-:Y:S05]  /*1d60*/  @!P3 BRA `(.L_x_175) ;  /* 0x000000000014b947 */ /* 0x000fea0003800000 */
[----:B----4-:R-:W-:Y:S02]  /*1d70*/  IMAD R13, R4, 0x100, R5 ;  /* 0x00000100040d7824 */ /* 0x010fe400078e0205 */
[----:B------:R-:W-:Y:S02]  /*1d80*/  HFMA2 R7, -RZ, RZ, 0, 0 ;  /* 0x00000000ff077431 */ /* 0x000fe400000001ff */
[----:B------:R-:W-:-:S04]  /*1d90*/  VIADD R13, R13, 0x500 ;  /* 0x000005000d0d7836 */ /* 0x000fc80000000000 */
[----:B------:R-:W-:-:S05]  /*1da0*/  IMAD.WIDE.U32 R12, R13, 0x8, R2 ;  /* 0x000000080d0c7825 */ /* 0x000fca00078e0002 */
[----:B------:R4:W-:Y:S02]  /*1db0*/  REDG.E.ADD.64.STRONG.GPU desc[UR20][R12.64], R6 ;  /* 0x000000060c00798e */ /* 0x0009e4000c12e514 */
.L_x_175:
[----:B------:R-:W-:Y:S05]  /*1dc0*/  BSYNC.RECONVERGENT B1 ;  /* 0x0000000000017941 */ /* 0x000fea0003800200 */
.L_x_174:
[----:B------:R-:W-:Y:S04]  /*1dd0*/  BSSY.RECONVERGENT B1, `(.L_x_176) ;  /* 0x0000007000017945 */ /* 0x000fe80003800200 */
[----:B------:R-:W-:Y:S05]  /*1de0*/  @!P4 BRA `(.L_x_177) ;  /* 0x000000000014c947 */ /* 0x000fea0003800000 */
[----:B----4-:R-:W-:Y:S02]  /*1df0*/  IMAD R7, R4, 0x100, R5 ;  /* 0x0000010004077824 */ /* 0x010fe400078e0205 */
[----:B------:R-:W-:Y:S02]  /*1e00*/  IMAD.MOV.U32 R9, RZ, RZ, RZ ;  /* 0x000000ffff097224 */ /* 0x000fe400078e00ff */
[----:B------:R-:W-:-:S04]  /*1e10*/  VIADD R7, R7, 0x600 ;  /* 0x0000060007077836 */ /* 0x000fc80000000000 */
[----:B------:R-:W-:-:S05]  /*1e20*/  IMAD.WIDE.U32 R6, R7, 0x8, R2 ;  /* 0x0000000807067825 */ /* 0x000fca00078e0002 */
[----:B------:R4:W-:Y:S02]  /*1e30*/  REDG.E.ADD.64.STRONG.GPU desc[UR20][R6.64], R8 ;  /* 0x000000080600798e */ /* 0x0009e4000c12e514 */
.L_x_177:
[----:B------:R-:W-:Y:S05]  /*1e40*/  BSYNC.RECONVERGENT B1 ;  /* 0x0000000000017941 */ /* 0x000fea0003800200 */
.L_x_176:
[----:B------:R-:W-:Y:S04]  /*1e50*/  BSSY.RECONVERGENT B1, `(.L_x_178) ;  /* 0x0000007000017945 */ /* 0x000fe80003800200 */
[----:B------:R-:W-:Y:S05]  /*1e60*/  @!P5 BRA `(.L_x_179) ;  /* 0x000000000014d947 */ /* 0x000fea0003800000 */
[----:B----4-:R-:W-:Y:S02]  /*1e70*/  IMAD R7, R4, 0x100, R5 ;  /* 0x0000010004077824 */ /* 0x010fe400078e0205 */
[----:B------:R-:W-:Y:S02]  /*1e80*/  IMAD.MOV.U32 R11, RZ, RZ, RZ ;  /* 0x000000ffff0b7224 */ /* 0x000fe400078e00ff */
[----:B------:R-:W-:-:S04]  /*1e90*/  VIADD R7, R7, 0x700 ;  /* 0x0000070007077836 */ /* 0x000fc80000000000 */
[----:B------:R-:W-:-:S05]  /*1ea0*/  IMAD.WIDE.U32 R6, R7, 0x8, R2 ;  /* 0x0000000807067825 */ /* 0x000fca00078e0002 */
[----:B------:R4:W-:Y:S02]  /*1eb0*/  REDG.E.ADD.64.STRONG.GPU desc[UR20][R6.64], R10 ;  /* 0x0000000a0600798e */ /* 0x0009e4000c12e514 */
.L_x_179:
[----:B------:R-:W-:Y:S05]  /*1ec0*/  BSYNC.RECONVERGENT B1 ;  /* 0x0000000000017941 */ /* 0x000fea0003800200 */
.L_x_178:
[----:B------:R-:W-:-:S05]  /*1ed0*/  VIADD R4, R4, 0x8 ;  /* 0x0000000804047836 */ /* 0x000fca0000000000 */
[----:B------:R-:W-:-:S13]  /*1ee0*/  ISETP.NE.AND P0, PT, R4, UR27, PT ;  /* 0x0000001b04007c0c */ /* 0x000fda000bf05270 */
[----:B------:R-:W-:Y:S05]  /*1ef0*/  @P0 BRA `(.L_x_180) ;  /* 0xfffffff800ac0947 */ /* 0x000fea000383ffff */
[----:B------:R-:W-:-:S07]  /*1f00*/  IMAD.U32 R2, RZ, RZ, UR27 ;  /* 0x0000001bff027e24 */ /* 0x000fce000f8e00ff */
.L_x_163:
[----:B------:R-:W-:Y:S02]  /*1f10*/  UISETP.NE.AND UP0, UPT, UR24, URZ, UPT ;  /* 0x000000ff1800728c */ /* 0x000fe4000bf05270 */
[----:B----4-:R-:W-:Y:S02]  /*1f20*/  IMAD.U32 R8, RZ, RZ, UR24 ;  /* 0x00000018ff087e24 */ /* 0x010fe4000f8e00ff */
[----:B------:R-:W-:-:S03]  /*1f30*/  IMAD.U32 R4, RZ, RZ, UR25 ;  /* 0x00000019ff047e24 */ /* 0x000fc6000f8e00ff */
[----:B------:R-:W-:Y:S01]  /*1f40*/  IADD3 R8, PT, PT, R8, -0x1, RZ ;  /* 0xffffffff08087810 */ /* 0x000fe20007ffe0ff */
[----:B------:R-:W-:Y:S01]  /*1f50*/  VIADD R4, R4, 0xffffffff ;  /* 0xffffffff04047836 */ /* 0x000fe20000000000 */
[----:B------:R-:W-:Y:S06]  /*1f60*/  BRA.U !UP0, `(.L_x_181) ;  /* 0x00000005086c7547 */ /* 0x000fec000b800000 */
[----:B------:R-:W-:-:S13]  /*1f70*/  ISETP.GE.U32.AND P0, PT, R8, 0x3, PT ;  /* 0x000000030800780c */ /* 0x000fda0003f06070 */
[----:B------:R-:W-:Y:S05]  /*1f80*/  @!P0 BRA `(.L_x_182) ;  /* 0x0000000000b88947 */ /* 0x000fea0003800000 */
[----:B-1----:R-:W-:Y:S01]  /*1f90*/  IMAD R3, R2, 0x400, R0 ;  /* 0x0000040002037824 */ /* 0x002fe200078e0200 */
[----:B------:R-:W-:Y:S04]  /*1fa0*/  BSSY.RECONVERGENT B1, `(.L_x_183) ;  /* 0x000000f000017945 */ /* 0x000fe80003800200 */
[----:B---3--:R-:W1:Y:S04]  /*1fb0*/  LDS R14, [R3] ;  /* 0x00000000030e7984 */ /* 0x008e680000000800 */
[----:B------:R-:W3:Y:S04]  /*1fc0*/  LDS R7, [R3+0x400] ;  /* 0x0004000003077984 */ /* 0x000ee80000000800 */
[----:B------:R-:W4:Y:S04]  /*1fd0*/  LDS R10, [R3+0x800] ;  /* 0x00080000030a7984 */ /* 0x000f280000000800 */
[----:B------:R-:W5:Y:S01]  /*1fe0*/  LDS R6, [R3+0xc00] ;  /* 0x000c000003067984 */ /* 0x000f620000000800 */
[----:B-1----:R-:W-:-:S02]  /*1ff0*/  ISETP.NE.AND P0, PT, R14, RZ, PT ;  /* 0x000000ff0e00720c */ /* 0x002fc40003f05270 */
[----:B---3--:R-:W-:Y:S02]  /*2000*/  ISETP.NE.AND P1, PT, R7, RZ, PT ;  /* 0x000000ff0700720c */ /* 0x008fe40003f25270 */
[----:B----4-:R-:W-:Y:S02]  /*2010*/  ISETP.NE.AND P2, PT, R10, RZ, PT ;  /* 0x000000ff0a00720c */ /* 0x010fe40003f45270 */
[----:B-----5:R-:W-:-:S07]  /*2020*/  ISETP.NE.AND P3, PT, R6, RZ, PT ;  /* 0x000000ff0600720c */ /* 0x020fce0003f65270 */
[----:B------:R-:W-:Y:S06]  /*2030*/  @!P0 BRA `(.L_x_184) ;  /* 0x0000000000148947 */ /* 0x000fec0003800000 */
[----:B------:R-:W1:Y:S01]  /*2040*/  LDC.64 R12, c[0x0][0x380] ;  /* 0x0000e000ff0c7b82 */ /* 0x000e620000000a00 */
[----:B------:R-:W-:Y:S02]  /*2050*/  IMAD R3, R2, 0x100, R5 ;  /* 0x0000010002037824 */ /* 0x000fe400078e0205 */
[----:B------:R-:W-:Y:S02]  /*2060*/  IMAD.MOV.U32 R15, RZ, RZ, RZ ;  /* 0x000000ffff0f7224 */ /* 0x000fe400078e00ff */
[----:B-1----:R-:W-:-:S05]  /*2070*/  IMAD.WIDE.U32 R12, R3, 0x8, R12 ;  /* 0x00000008030c7825 */ /* 0x002fca00078e000c */
[----:B------:R1:W-:Y:S02]  /*2080*/  REDG.E.ADD.64.STRONG.GPU desc[UR20][R12.64], R14 ;  /* 0x0000000e0c00798e */ /* 0x0003e4000c12e514 */
.L_x_184:
[----:B------:R-:W-:Y:S05]  /*2090*/  BSYNC.RECONVERGENT B1 ;  /* 0x0000000000017941 */ /* 0x000fea0003800200 */
.L_x_183:
[----:B------:R-:W-:Y:S04]  /*20a0*/  BSSY.RECONVERGENT B1, `(.L_x_185) ;  /* 0x0000009000017945 */ /* 0x000fe80003800200 */
[----:B------:R-:W-:Y:S05]  /*20b0*/  @!P1 BRA `(.L_x_186) ;  /* 0x00000000001c9947 */ /* 0x000fea0003800000 */
[----:B-1----:R-:W1:Y:S01]  /*20c0*/  LDC.64 R12, c[0x0][0x380] ;  /* 0x0000e000ff0c7b82 */ /* 0x002e620000000a00 */
[----:B------:R-:W-:Y:S02]  /*20d0*/  IMAD R3, R2, 0x100, R5 ;  /* 0x0000010002037824 */ /* 0x000fe400078e0205 */
[----:B------:R-:W-:Y:S02]  /*20e0*/  IMAD.MOV.U32 R14, RZ, RZ, R7 ;  /* 0x000000ffff0e7224 */ /* 0x000fe400078e0007 */
[----:B------:R-:W-:Y:S02]  /*20f0*/  VIADD R3, R3, 0x100 ;  /* 0x0000010003037836 */ /* 0x000fe40000000000 */
[----:B------:R-:W-:Y:S02]  /*2100*/  IMAD.MOV.U32 R15, RZ, RZ, RZ ;  /* 0x000000ffff0f7224 */ /* 0x000fe400078e00ff */
[----:B-1----:R-:W-:-:S05]  /*2110*/  IMAD.WIDE.U32 R12, R3, 0x8, R12 ;  /* 0x00000008030c7825 */ /* 0x002fca00078e000c */
[----:B------:R3:W-:Y:S02]  /*2120*/  REDG.E.ADD.64.STRONG.GPU desc[UR20][R12.64], R14 ;  /* 0x0000000e0c00798e */ /* 0x0007e4000c12e514 */
.L_x_186:
[----:B------:R-:W-:Y:S05]  /*2130*/  BSYNC.RECONVERGENT B1 ;  /* 0x0000000000017941 */ /* 0x000fea0003800200 */
.L_x_185:
[----:B------:R-:W-:Y:S04]  /*2140*/  BSSY.RECONVERGENT B1, `(.L_x_187) ;  /* 0x0000008000017945 */ /* 0x000fe80003800200 */
[----:B------:R-:W-:Y:S05]  /*2150*/  @!P2 BRA `(.L_x_188) ;  /* 0x000000000018a947 */ /* 0x000fea0003800000 */
[----:B-1-3--:R-:W1:Y:S01]  /*2160*/  LDC.64 R12, c[0x0][0x380] ;  /* 0x0000e000ff0c7b82 */ /* 0x00ae620000000a00 */
[----:B------:R-:W-:Y:S01]  /*2170*/  IMAD R3, R2, 0x100, R5 ;  /* 0x0000010002037824 */ /* 0x000fe200078e0205 */
[----:B------:R-:W-:-:S03]  /*2180*/  MOV R11, RZ ;  /* 0x000000ff000b7202 */ /* 0x000fc60000000f00 */
[----:B------:R-:W-:-:S04]  /*2190*/  VIADD R3, R3, 0x200 ;  /* 0x0000020003037836 */ /* 0x000fc80000000000 */
[----:B-1----:R-:W-:-:S05]  /*21a0*/  IMAD.WIDE.U32 R12, R3, 0x8, R12 ;  /* 0x00000008030c7825 */ /* 0x002fca00078e000c */
[----:B------:R4:W-:Y:S02]  /*21b0*/  REDG.E.ADD.64.STRONG.GPU desc[UR20][R12.64], R10 ;  /* 0x0000000a0c00798e */ /* 0x0009e4000c12e514 */
.L_x_188:
[----:B------:R-:W-:Y:S05]  /*21c0*/  BSYNC.RECONVERGENT B1 ;  /* 0x0000000000017941 */ /* 0x000fea0003800200 */
.L_x_187:
[----:B------:R-:W-:Y:S04]  /*21d0*/  BSSY.RECONVERGENT B1, `(.L_x_189) ;  /* 0x0000008000017945 */ /* 0x000fe80003800200 */
[----:B------:R-:W-:Y:S05]  /*21e0*/  @!P3 BRA `(.L_x_190) ;  /* 0x000000000018b947 */ /* 0x000fea0003800000 */
[----:B----4-:R-:W4:Y:S01]  /*21f0*/  LDC.64 R10, c[0x0][0x380] ;  /* 0x0000e000ff0a7b82 */ /* 0x010f220000000a00 */
[----:B------:R-:W-:Y:S02]  /*2200*/  IMAD R3, R2, 0x100, R5 ;  /* 0x0000010002037824 */ /* 0x000fe400078e0205 */
[----:B------:R-:W-:Y:S02]  /*2210*/  IMAD.MOV.U32 R7, RZ, RZ, RZ ;  /* 0x000000ffff077224 */ /* 0x000fe400078e00ff */
[----:B------:R-:W-:-:S04]  /*2220*/  VIADD R3, R3, 0x300 ;  /* 0x0000030003037836 */ /* 0x000fc80000000000 */
[----:B----4-:R-:W-:-:S05]  /*2230*/  IMAD.WIDE.U32 R10, R3, 0x8, R10 ;  /* 0x00000008030a7825 */ /* 0x010fca00078e000a */
[----:B------:R4:W-:Y:S02]  /*2240*/  REDG.E.ADD.64.STRONG.GPU desc[UR20][R10.64], R6 ;  /* 0x000000060a00798e */ /* 0x0009e4000c12e514 */
.L_x_190:
[----:B------:R-:W-:Y:S05]  /*2250*/  BSYNC.RECONVERGENT B1 ;  /* 0x0000000000017941 */ /* 0x000fea0003800200 */
.L_x_189:
[----:B------:R-:W-:-:S07]  /*2260*/  VIADD R2, R2, 0x4 ;  /* 0x0000000402027836 */ /* 0x000fce0000000000 */
.L_x_182:
[----:B------:R-:W-:Y:S01]  /*2270*/  UISETP.NE.AND UP0, UPT, UR25, URZ, UPT ;  /* 0x000000ff1900728c */ /* 0x000fe2000bf05270 */
[----:B------:R-:W-:Y:S08]  /*2280*/  BSSY.RECONVERGENT B1, `(.L_x_181) ;  /* 0x0000029000017945 */ /* 0x000ff00003800200 */
[----:B------:R-:W-:Y:S05]  /*2290*/  BRA.U !UP0, `(.L_x_191) ;  /* 0x00000001089c7547 */ /* 0x000fea000b800000 */
[----:B------:R-:W-:-:S13]  /*22a0*/  ISETP.NE.AND P0, PT, R4, RZ, PT ;  /* 0x000000ff0400720c */ /* 0x000fda0003f05270 */
[----:B------:R-:W-:Y:S05]  /*22b0*/  @!P0 BRA `(.L_x_192) ;  /* 0x0000000000648947 */ /* 0x000fea0003800000 */
[----:B----4-:R-:W-:Y:S01]  /*22c0*/  IMAD R6, R2, 0x400, R0 ;  /* 0x0000040002067824 */ /* 0x010fe200078e0200 */
[----:B------:R-:W-:Y:S04]  /*22d0*/  BSSY.RECONVERGENT B2, `(.L_x_193) ;  /* 0x000000c000027945 */ /* 0x000fe80003800200 */
[----:B-1----:R-:W1:Y:S04]  /*22e0*/  LDS R3, [R6] ;  /* 0x0000000006037984 */ /* 0x002e680000000800 */
[----:B------:R-:W4:Y:S01]  /*22f0*/  LDS R9, [R6+0x400] ;  /* 0x0004000006097984 */ /* 0x000f220000000800 */
[----:B-1----:R-:W-:-:S02]  /*2300*/  ISETP.NE.AND P0, PT, R3, RZ, PT ;  /* 0x000000ff0300720c */ /* 0x002fc40003f05270 */
[----:B----4-:R-:W-:-:S11]  /*2310*/  ISETP.NE.AND P1, PT, R9, RZ, PT ;  /* 0x000000ff0900720c */ /* 0x010fd60003f25270 */
[----:B------:R-:W-:Y:S05]  /*2320*/  @!P0 BRA `(.L_x_194) ;  /* 0x0000000000188947 */ /* 0x000fea0003800000 */
[----:B------:R-:W1:Y:S01]  /*2330*/  LDC.64 R6, c[0x0][0x380] ;  /* 0x0000e000ff067b82 */ /* 0x000e620000000a00 */
[----:B------:R-:W-:-:S04]  /*2340*/  IMAD R11, R2, 0x100, R5 ;  /* 0x00000100020b7824 */ /* 0x000fc800078e0205 */
[----:B-1----:R-:W-:-:S04]  /*2350*/  IMAD.WIDE.U32 R10, R11, 0x8, R6 ;  /* 0x000000080b0a7825 */ /* 0x002fc800078e0006 */
[----:B------:R-:W-:Y:S02]  /*2360*/  IMAD.MOV.U32 R6, RZ, RZ, R3 ;  /* 0x000000ffff067224 */ /* 0x000fe400078e0003 */
[----:B------:R-:W-:-:S05]  /*2370*/  IMAD.MOV.U32 R7, RZ, RZ, RZ ;  /* 0x000000ffff077224 */ /* 0x000fca00078e00ff */
[----:B------:R1:W-:Y:S02]  /*2380*/  REDG.E.ADD.64.STRONG.GPU desc[UR20][R10.64], R6 ;  /* 0x000000060a00798e */ /* 0x0003e4000c12e514 */
.L_x_194:
[----:B------:R-:W-:Y:S05]  /*2390*/  BSYNC.RECONVERGENT B2 ;  /* 0x0000000000027941 */ /* 0x000fea0003800200 */
.L_x_193:
[----:B------:R-:W-:Y:S04]  /*23a0*/  BSSY.RECONVERGENT B2, `(.L_x_195) ;  /* 0x0000009000027945 */ /* 0x000fe80003800200 */
[----:B------:R-:W-:Y:S05]  /*23b0*/  @!P1 BRA `(.L_x_196) ;  /* 0x00000000001c9947 */ /* 0x000fea0003800000 */
[----:B-1----:R-:W1:Y:S01]  /*23c0*/  LDC.64 R6, c[0x0][0x380] ;  /* 0x0000e000ff067b82 */ /* 0x002e620000000a00 */
[----:B------:R-:W-:-:S04]  /*23d0*/  IMAD R3, R2, 0x100, R5 ;  /* 0x0000010002037824 */ /* 0x000fc800078e0205 */
[----:B------:R-:W-:-:S04]  /*23e0*/  VIADD R3, R3, 0x100 ;  /* 0x0000010003037836 */ /* 0x000fc80000000000 */
[----:B-1----:R-:W-:Y:S01]  /*23f0*/  IMAD.WIDE.U32 R10, R3, 0x8, R6 ;  /* 0x00000008030a7825 */ /* 0x002fe200078e0006 */
[----:B------:R-:W-:-:S03]  /*2400*/  MOV R6, R9 ;  /* 0x0000000900067202 */ /* 0x000fc60000000f00 */
[----:B------:R-:W-:-:S05]  /*2410*/  IMAD.MOV.U32 R7, RZ, RZ, RZ ;  /* 0x000000ffff077224 */ /* 0x000fca00078e00ff */
[----:B------:R4:W-:Y:S02]  /*2420*/  REDG.E.ADD.64.STRONG.GPU desc[UR20][R10.64], R6 ;  /* 0x000000060a00798e */ /* 0x0009e4000c12e514 */
.L_x_196:
[----:B------:R-:W-:Y:S05]  /*2430*/  BSYNC.RECONVERGENT B2 ;  /* 0x0000000000027941 */ /* 0x000fea0003800200 */
.L_x_195:
[----:B------:R-:W-:-:S07]  /*2440*/  VIADD R2, R2, 0x2 ;  /* 0x0000000202027836 */ /* 0x000fce0000000000 */
.L_x_192:
[----:B------:R-:W-:-:S09]  /*2450*/  UISETP.NE.AND UP0, UPT, UR9, URZ, UPT ;  /* 0x000000ff0900728c */ /* 0x000fd2000bf05270 */
[----:B------:R-:W-:Y:S05]  /*2460*/  BRA.U !UP0, `(.L_x_191) ;  /* 0x0000000108287547 */ /* 0x000fea000b800000 */
[----:B-1----:R-:W-:-:S05]  /*2470*/  IMAD R3, R2, 0x400, R0 ;  /* 0x0000040002037824 */ /* 0x002fca00078e0200 */
[----:B------:R-:W1:Y:S02]  /*2480*/  LDS R9, [R3] ;  /* 0x0000000003097984 */ /* 0x000e640000000800 */
[----:B-1----:R-:W-:-:S13]  /*2490*/  ISETP.NE.AND P0, PT, R9, RZ, PT ;  /* 0x000000ff0900720c */ /* 0x002fda0003f05270 */
[----:B------:R-:W-:Y:S05]  /*24a0*/  @!P0 BRA `(.L_x_191) ;  /* 0x0000000000188947 */ /* 0x000fea0003800000 */
[----:B----4-:R-:W1:Y:S01]  /*24b0*/  LDC.64 R6, c[0x0][0x380] ;  /* 0x0000e000ff067b82 */ /* 0x010e620000000a00 */
[----:B------:R-:W-:-:S04]  /*24c0*/  IMAD R3, R2, 0x100, R5 ;  /* 0x0000010002037824 */ /* 0x000fc800078e0205 */
[----:B-1----:R-:W-:-:S04]  /*24d0*/  IMAD.WIDE.U32 R2, R3, 0x8, R6 ;  /* 0x0000000803027825 */ /* 0x002fc800078e0006 */
[----:B------:R-:W-:Y:S02]  /*24e0*/  IMAD.MOV.U32 R6, RZ, RZ, R9 ;  /* 0x000000ffff067224 */ /* 0x000fe400078e0009 */
[----:B------:R-:W-:-:S05]  /*24f0*/  IMAD.MOV.U32 R7, RZ, RZ, RZ ;  /* 0x000000ffff077224 */ /* 0x000fca00078e00ff */
[----:B------:R1:W-:Y:S02]  /*2500*/  REDG.E.ADD.64.STRONG.GPU desc[UR20][R2.64], R6 ;  /* 0x000000060200798e */ /* 0x0003e4000c12e514 */
.L_x_191:
[----:B------:R-:W-:Y:S05]  /*2510*/  BSYNC.RECONVERGENT B1 ;  /* 0x0000000000017941 */ /* 0x000fea0003800200 */
.L_x_181:
[----:B------:R-:W-:-:S13]  /*2520*/  ISETP.GT.U32.AND P0, PT, R5, 0x7f, PT ;  /* 0x0000007f0500780c */ /* 0x000fda0003f04070 */
[----:B------:R-:W-:Y:S05]  /*2530*/  @P0 BRA `(.L_x_162) ;  /* 0x0000000800900947 */ /* 0x000fea0003800000 */
[----:B------:R-:W-:Y:S01]  /*2540*/  UISETP.GE.U32.AND UP0, UPT, UR22, 0x7, UPT ;  /* 0x000000071600788c */ /* 0x000fe2000bf06070 */
[----:B-1----:R-:W-:-:S08]  /*2550*/  IMAD.MOV.U32 R2, RZ, RZ, RZ ;  /* 0x000000ffff027224 */ /* 0x002fd000078e00ff */
[----:B------:R-:W-:Y:S05]  /*2560*/  BRA.U !UP0, `(.L_x_197) ;  /* 0x0000000508187547 */ /* 0x000fea000b800000 */
[----:B------:R-:W1:Y:S01]  /*2570*/  LDC.64 R2, c[0x0][0x380] ;  /* 0x0000e000ff027b82 */ /* 0x000e620000000a00 */
[----:B------:R-:W-:-:S07]  /*2580*/  IMAD.MOV.U32 R9, RZ, RZ, RZ ;  /* 0x000000ffff097224 */ /* 0x000fce00078e00ff */
.L_x_214:
[C---:B0---4-:R-:W-:Y:S01]  /*2590*/  IMAD R11, R9.reuse, 0x400, R0 ;  /* 0x00000400090b7824 */ /* 0x051fe200078e0200 */
[----:B------:R-:W-:Y:S01]  /*25a0*/  BSSY.RECONVERGENT B1, `(.L_x_198) ;  /* 0x0000011000017945 */ /* 0x000fe20003800200 */
[C---:B-123--:R-:W-:Y:S01]  /*25b0*/  IMAD R7, R9.reuse, 0x100, R5 ;  /* 0x0000010009077824 */ /* 0x04efe200078e0205 */
[----:B------:R-:W-:Y:S02]  /*25c0*/  IADD3 R9, PT, PT, R9, 0x8, RZ ;  /* 0x0000000809097810 */ /* 0x000fe40007ffe0ff */
[----:B---3--:R-:W3:Y:S01]  /*25d0*/  LDS R14, [R11+0x200] ;  /* 0x000200000b0e7984 */ /* 0x008ee20000000800 */
[----:B-1----:R-:W-:-:S03]  /*25e0*/  IMAD.WIDE.U32 R6, R7, 0x8, R2 ;  /* 0x0000000807067825 */ /* 0x002fc600078e0002 */
[----:B------:R-:W1:Y:S04]  /*25f0*/  LDS R13, [R11+0x600] ;  /* 0x000600000b0d7984 */ /* 0x000e680000000800 */
[----:B------:R4:W4:Y:S04]  /*2600*/  LDS R19, [R11+0xa00] ;  /* 0x000a00000b137984 */ /* 0x0009280000000800 */
[----:B0-2---:R0:W2:Y:S04]  /*2610*/  LDS R20, [R11+0xe00] ;  /* 0x000e00000b147984 */ /* 0x0050a80000000800 */
[----:B------:R0:W0:Y:S04]  /*2620*/  LDS R21, [R11+0x1200] ;  /* 0x001200000b157984 */ /* 0x0000280000000800 */
[----:B------:R0:W0:Y:S04]  /*2630*/  LDS R16, [R11+0x1600] ;  /* 0x001600000b107984 */ /* 0x0000280000000800 */
[----:B------:R0:W0:Y:S04]  /*2640*/  LDS R12, [R11+0x1a00] ;  /* 0x001a00000b0c7984 */ /* 0x0000280000000800 */
[----:B------:R0:W0:Y:S01]  /*2650*/  LDS R10, [R11+0x1e00] ;  /* 0x001e00000b0a7984 */ /* 0x0000220000000800 */
[----:B---3--:R-:W-:-:S02]  /*2660*/  ISETP.NE.AND P0, PT, R14, RZ, PT ;  /* 0x000000ff0e00720c */ /* 0x008fc40003f05270 */
[----:B-1----:R-:W-:-:S11]  /*2670*/  ISETP.NE.AND P1, PT, R13, RZ, PT ;  /* 0x000000ff0d00720c */ /* 0x002fd60003f25270 */
[----:B--2-4-:R-:W-:Y:S05]  /*2680*/  @!P0 BRA `(.L_x_199) ;  /* 0x0000000000088947 */ /* 0x014fea0003800000 */
[----:B------:R-:W-:-:S05]  /*2690*/  IMAD.MOV.U32 R15, RZ, RZ, RZ ;  /* 0x000000ffff0f7224 */ /* 0x000fca00078e00ff */
[----:B------:R1:W-:Y:S02]  /*26a0*/  REDG.E.ADD.64.STRONG.GPU desc[UR20][R6.64+0x400], R14 ;  /* 0x0004000e0600798e */ /* 0x0003e4000c12e514 */
.L_x_199:
[----:B------:R-:W-:Y:S05]  /*26b0*/  BSYNC.RECONVERGENT B1 ;  /* 0x0000000000017941 */ /* 0x000fea0003800200 */
.L_x_198:
[----:B------:R-:W-:Y:S04]  /*26c0*/  BSSY.RECONVERGENT B1, `(.L_x_200) ;  /* 0x0000005000017945 */ /* 0x000fe80003800200 */
[----:B------:R-:W-:Y:S05]  /*26d0*/  @!P1 BRA `(.L_x_201) ;  /* 0x00000000000c9947 */ /* 0x000fea0003800000 */
[----:B-1----:R-:W-:Y:S02]  /*26e0*/  IMAD.MOV.U32 R14, RZ, RZ, R13 ;  /* 0x000000ffff0e7224 */ /* 0x002fe400078e000d */
[----:B------:R-:W-:-:S05]  /*26f0*/  IMAD.MOV.U32 R15, RZ, RZ, RZ ;  /* 0x000000ffff0f7224 */ /* 0x000fca00078e00ff */
[----:B------:R2:W-:Y:S02]  /*2700*/  REDG.E.ADD.64.STRONG.GPU desc[UR20][R6.64+0xc00], R14 ;  /* 0x000c000e0600798e */ /* 0x0005e4000c12e514 */
.L_x_201:
[----:B------:R-:W-:Y:S05]  /*2710*/  BSYNC.RECONVERGENT B1 ;  /* 0x0000000000017941 */ /* 0x000fea0003800200 */
.L_x_200:
[----:B------:R-:W-:Y:S01]  /*2720*/  ISETP.NE.AND P6, PT, R19, RZ, PT ;  /* 0x000000ff1300720c */ /* 0x000fe20003fc5270 */
[----:B------:R-:W-:Y:S01]  /*2730*/  BSSY.RECONVERGENT B1, `(.L_x_202) ;  /* 0x000000b000017945 */ /* 0x000fe20003800200 */
[----:B------:R-:W-:Y:S02]  /*2740*/  ISETP.NE.AND P0, PT, R9, UR27, PT ;  /* 0x0000001b09007c0c */ /* 0x000fe4000bf05270 */
[----:B------:R-:W-:Y:S02]  /*2750*/  ISETP.NE.AND P1, PT, R20, RZ, PT ;  /* 0x000000ff1400720c */ /* 0x000fe40003f25270 */
[----:B0-----:R-:W-:Y:S02]  /*2760*/  ISETP.NE.AND P2, PT, R21, RZ, PT ;  /* 0x000000ff1500720c */ /* 0x001fe40003f45270 */
[----:B------:R-:W-:Y:S02]  /*2770*/  ISETP.NE.AND P3, PT, R16, RZ, PT ;  /* 0x000000ff1000720c */ /* 0x000fe40003f65270 */
[----:B------:R-:W-:-:S02]  /*2780*/  ISETP.NE.AND P4, PT, R12, RZ, PT ;  /* 0x000000ff0c00720c */ /* 0x000fc40003f85270 */
[----:B------:R-:W-:Y:S01]  /*2790*/  ISETP.NE.AND P5, PT, R10, RZ, PT ;  /* 0x000000ff0a00720c */ /* 0x000fe20003fa5270 */
[----:B------:R-:W-:-:S12]  /*27a0*/  @!P6 BRA `(.L_x_203) ;  /* 0x00000000000ce947 */ /* 0x000fd80003800000 */
[----:B-12---:R-:W-:Y:S02]  /*27b0*/  IMAD.MOV.U32 R14, RZ, RZ, R19 ;  /* 0x000000ffff0e7224 */ /* 0x006fe400078e0013 */
[----:B------:R-:W-:-:S05]  /*27c0*/  IMAD.MOV.U32 R15, RZ, RZ, RZ ;  /* 0x000000ffff0f7224 */ /* 0x000fca00078e00ff */
[----:B------:R0:W-:Y:S02]  /*27d0*/  REDG.E.ADD.64.STRONG.GPU desc[UR20][R6.64+0x1400], R14 ;  /* 0x0014000e0600798e */ /* 0x0001e4000c12e514 */
.L_x_203:
[----:B------:R-:W-:Y:S05]  /*27e0*/  BSYNC.RECONVERGENT B1 ;  /* 0x0000000000017941 */ /* 0x000fea0003800200 */
.L_x_202:
[----:B------:R-:W-:Y:S04]  /*27f0*/  BSSY.RECONVERGENT B1, `(.L_x_204) ;  /* 0x0000005000017945 */ /* 0x000fe80003800200 */
[----:B------:R-:W-:Y:S05]  /*2800*/  @!P1 BRA `(.L_x_205) ;  /* 0x00000000000c9947 */ /* 0x000fea0003800000 */
[----:B012---:R-:W-:Y:S02]  /*2810*/  IMAD.MOV.U32 R14, RZ, RZ, R20 ;  /* 0x000000ffff0e7224 */ /* 0x007fe400078e0014 */
[----:B------:R-:W-:-:S05]  /*2820*/  IMAD.MOV.U32 R15, RZ, RZ, RZ ;  /* 0x000000ffff0f7224 */ /* 0x000fca00078e00ff */
[----:B------:R3:W-:Y:S02]  /*2830*/  REDG.E.ADD.64.STRONG.GPU desc[UR20][R6.64+0x1c00], R14 ;  /* 0x001c000e0600798e */ /* 0x0007e4000c12e514 */
.L_x_205:
[----:B------:R-:W-:Y:S05]  /*2840*/  BSYNC.RECONVERGENT B1 ;  /* 0x0000000000017941 */ /* 0x000fea0003800200 */
.L_x_204:
[----:B------:R-:W-:Y:S04]  /*2850*/  BSSY.RECONVERGENT B1, `(.L_x_206) ;  /* 0x0000005000017945 */ /* 0x000fe80003800200 */
[----:B------:R-:W-:Y:S05]  /*2860*/  @!P2 BRA `(.L_x_207) ;  /* 0x00000000000ca947 */ /* 0x000fea0003800000 */
[----:B0123--:R-:W-:Y:S02]  /*2870*/  IMAD.MOV.U32 R14, RZ, RZ, R21 ;  /* 0x000000ffff0e7224 */ /* 0x00ffe400078e0015 */
[----:B------:R-:W-:-:S05]  /*2880*/  IMAD.MOV.U32 R15, RZ, RZ, RZ ;  /* 0x000000ffff0f7224 */ /* 0x000fca00078e00ff */
[----:B------:R4:W-:Y:S02]  /*2890*/  REDG.E.ADD.64.STRONG.GPU desc[UR20][R6.64+0x2400], R14 ;  /* 0x0024000e0600798e */ /* 0x0009e4000c12e514 */
.L_x_207:
[----:B------:R-:W-:Y:S05]  /*28a0*/  BSYNC.RECONVERGENT B1 ;  /* 0x0000000000017941 */ /* 0x000fea0003800200 */
.L_x_206:
[----:B------:R-:W-:Y:S04]  /*28b0*/  BSSY.RECONVERGENT B1, `(.L_x_208) ;  /* 0x0000005000017945 */ /* 0x000fe80003800200 */
[----:B------:R-:W-:Y:S05]  /*28c0*/  @!P3 BRA `(.L_x_209) ;  /* 0x00000000000cb947 */ /* 0x000fea0003800000 */
[----:B01234-:R-:W-:Y:S02]  /*28d0*/  HFMA2 R15, -RZ, RZ, 0, 0 ;  /* 0x00000000ff0f7431 */ /* 0x01ffe400000001ff */
[----:B------:R-:W-:-:S05]  /*28e0*/  IMAD.MOV.U32 R14, RZ, RZ, R16 ;  /* 0x000000ffff0e7224 */ /* 0x000fca00078e0010 */
[----:B------:R0:W-:Y:S02]  /*28f0*/  REDG.E.ADD.64.STRONG.GPU desc[UR20][R6.64+0x2c00], R14 ;  /* 0x002c000e0600798e */ /* 0x0001e4000c12e514 */
.L_x_209:
[----:B------:R-:W-:Y:S05]  /*2900*/  BSYNC.RECONVERGENT B1 ;  /* 0x0000000000017941 */ /* 0x000fea0003800200 */
.L_x_208:
[----:B------:R-:W-:Y:S04]  /*2910*/  BSSY.RECONVERGENT B1, `(.L_x_210) ;  /* 0x0000004000017945 */ /* 0x000fe80003800200 */
[----:B------:R-:W-:Y:S05]  /*2920*/  @!P4 BRA `(.L_x_211) ;  /* 0x000000000008c947 */ /* 0x000fea0003800000 */
[----:B------:R-:W-:-:S05]  /*2930*/  IMAD.MOV.U32 R13, RZ, RZ, RZ ;  /* 0x000000ffff0d7224 */ /* 0x000fca00078e00ff */
[----:B------:R0:W-:Y:S02]  /*2940*/  REDG.E.ADD.64.STRONG.GPU desc[UR20][R6.64+0x3400], R12 ;  /* 0x0034000c0600798e */ /* 0x0001e4000c12e514 */
.L_x_211:
[----:B------:R-:W-:Y:S05]  /*2950*/  BSYNC.RECONVERGENT B1 ;  /* 0x0000000000017941 */ /* 0x000fea0003800200 */
.L_x_210:
[----:B------:R-:W-:Y:S04]  /*2960*/  BSSY.RECONVERGENT B1, `(.L_x_212) ;  /* 0x0000004000017945 */ /* 0x000fe80003800200 */
[----:B------:R-:W-:Y:S05]  /*2970*/  @!P5 BRA `(.L_x_213) ;  /* 0x000000000008d947 */ /* 0x000fea0003800000 */
[----:B------:R-:W-:-:S05]  /*2980*/  IMAD.MOV.U32 R11, RZ, RZ, RZ ;  /* 0x000000ffff0b7224 */ /* 0x000fca00078e00ff */
[----:B------:R0:W-:Y:S02]  /*2990*/  REDG.E.ADD.64.STRONG.GPU desc[UR20][R6.64+0x3c00], R10 ;  /* 0x003c000a0600798e */ /* 0x0001e4000c12e514 */
.L_x_213:
[----:B------:R-:W-:Y:S05]  /*29a0*/  BSYNC.RECONVERGENT B1 ;  /* 0x0000000000017941 */ /* 0x000fea0003800200 */
.L_x_212:
[----:B------:R-:W-:Y:S05]  /*29b0*/  @P0 BRA `(.L_x_214) ;  /* 0xfffffff800f40947 */ /* 0x000fea000383ffff */
[----:B------:R-:W-:-:S07]  /*29c0*/  IMAD.U32 R2, RZ, RZ, UR27 ;  /* 0x0000001bff027e24 */ /* 0x000fce000f8e00ff */
.L_x_197:
[----:B------:R-:W-:-:S09]  /*29d0*/  UISETP.NE.AND UP0, UPT, UR24, URZ, UPT ;  /* 0x000000ff1800728c */ /* 0x000fd2000bf05270 */
[----:B------:R-:W-:Y:S05]  /*29e0*/  BRA.U !UP0, `(.L_x_162) ;  /* 0x0000000508647547 */ /* 0x000fea000b800000 */
[----:B------:R-:W-:-:S13]  /*29f0*/  ISETP.GE.U32.AND P0, PT, R8, 0x3, PT ;  /* 0x000000030800780c */ /* 0x000fda0003f06070 */
[----:B------:R-:W-:Y:S05]  /*2a00*/  @!P0 BRA `(.L_x_215) ;  /* 0x0000000000b88947 */ /* 0x000fea0003800000 */
[----:B------:R-:W-:Y:S01]  /*2a10*/  IMAD R3, R2, 0x400, R0 ;  /* 0x0000040002037824 */ /* 0x000fe200078e0200 */
[----:B------:R-:W-:Y:S04]  /*2a20*/  BSSY.RECONVERGENT B1, `(.L_x_216) ;  /* 0x000000f000017945 */ /* 0x000fe80003800200 */
[----:B0--34-:R-:W0:Y:S04]  /*2a30*/  LDS R12, [R3+0x200] ;  /* 0x00020000030c7984 */ /* 0x019e280000000800 */
[----:B-12---:R-:W1:Y:S04]  /*2a40*/  LDS R7, [R3+0x600] ;  /* 0x0006000003077984 */ /* 0x006e680000000800 */
[----:B------:R-:W2:Y:S04]  /*2a50*/  LDS R8, [R3+0xa00] ;  /* 0x000a000003087984 */ /* 0x000ea80000000800 */
[----:B------:R-:W3:Y:S01]  /*2a60*/  LDS R6, [R3+0xe00] ;  /* 0x000e000003067984 */ /* 0x000ee20000000800 */
[----:B0-----:R-:W-:-:S02]  /*2a70*/  ISETP.NE.AND P0, PT, R12, RZ, PT ;  /* 0x000000ff0c00720c */ /* 0x001fc40003f05270 */
[----:B-1----:R-:W-:Y:S02]  /*2a80*/  ISETP.NE.AND P1, PT, R7, RZ, PT ;  /* 0x000000ff0700720c */ /* 0x002fe40003f25270 */
[----:B--2---:R-:W-:Y:S02]  /*2a90*/  ISETP.NE.AND P2, PT, R8, RZ, PT ;  /* 0x000000ff0800720c */ /* 0x004fe40003f45270 */
[----:B---3--:R-:W-:-:S07]  /*2aa0*/  ISETP.NE.AND P3, PT, R6, RZ, PT ;  /* 0x000000ff0600720c */ /* 0x008fce0003f65270 */
[----:B------:R-:W-:Y:S06]  /*2ab0*/  @!P0 BRA `(.L_x_217) ;  /* 0x0000000000148947 */ /* 0x000fec0003800000 */
[----:B------:R-:W0:Y:S01]  /*2ac0*/  LDC.64 R10, c[0x0][0x380] ;  /* 0x0000e000ff0a7b82 */ /* 0x000e220000000a00 */
[----:B------:R-:W-:Y:S02]  /*2ad0*/  IMAD R3, R2, 0x100, R5 ;  /* 0x0000010002037824 */ /* 0x000fe400078e0205 */
[----:B------:R-:W-:Y:S02]  /*2ae0*/  IMAD.MOV.U32 R13, RZ, RZ, RZ ;  /* 0x000000ffff0d7224 */ /* 0x000fe400078e00ff */
[----:B0-----:R-:W-:-:S05]  /*2af0*/  IMAD.WIDE.U32 R10, R3, 0x8, R10 ;  /* 0x00000008030a7825 */ /* 0x001fca00078e000a */
[----:B------:R0:W-:Y:S02]  /*2b00*/  REDG.E.ADD.64.STRONG.GPU desc[UR20][R10.64+0x400], R12 ;  /* 0x0004000c0a00798e */ /* 0x0001e4000c12e514 */
.L_x_217:
[----:B------:R-:W-:Y:S05]  /*2b10*/  BSYNC.RECONVERGENT B1 ;  /* 0x0000000000017941 */ /* 0x000fea0003800200 */
.L_x_216:
[----:B------:R-:W-:Y:S04]  /*2b20*/  BSSY.RECONVERGENT B1, `(.L_x_218) ;  /* 0x0000009000017945 */ /* 0x000fe80003800200 */
[----:B------:R-:W-:Y:S05]  /*2b30*/  @!P1 BRA `(.L_x_219) ;  /* 0x00000000001c9947 */ /* 0x000fea0003800000 */
[----:B0-----:R-:W0:Y:S01]  /*2b40*/  LDC.64 R10, c[0x0][0x380] ;  /* 0x0000e000ff0a7b82 */ /* 0x001e220000000a00 */
[----:B------:R-:W-:Y:S02]  /*2b50*/  IMAD R3, R2, 0x100, R5 ;  /* 0x0000010002037824 */ /* 0x000fe400078e0205 */
[----:B------:R-:W-:Y:S02]  /*2b60*/  IMAD.MOV.U32 R12, RZ, RZ, R7 ;  /* 0x000000ffff0c7224 */ /* 0x000fe400078e0007 */
[----:B------:R-:W-:Y:S02]  /*2b70*/  VIADD R3, R3, 0x100 ;  /* 0x0000010003037836 */ /* 0x000fe40000000000 */
[----:B------:R-:W-:Y:S02]  /*2b80*/  IMAD.MOV.U32 R13, RZ, RZ, RZ ;  /* 0x000000ffff0d7224 */ /* 0x000fe400078e00ff */
[----:B0-----:R-:W-:-:S05]  /*2b90*/  IMAD.WIDE.U32 R10, R3, 0x8, R10 ;  /* 0x00000008030a7825 */ /* 0x001fca00078e000a */
[----:B------:R1:W-:Y:S02]  /*2ba0*/  REDG.E.ADD.64.STRONG.GPU desc[UR20][R10.64+0x400], R12 ;  /* 0x0004000c0a00798e */ /* 0x0003e4000c12e514 */
.L_x_219:
[----:B------:R-:W-:Y:S05]  /*2bb0*/  BSYNC.RECONVERGENT B1 ;  /* 0x0000000000017941 */ /* 0x000fea0003800200 */
.L_x_218:
[----:B------:R-:W-:Y:S04]  /*2bc0*/  BSSY.RECONVERGENT B1, `(.L_x_220) ;  /* 0x0000008000017945 */ /* 0x000fe80003800200 */
[----:B------:R-:W-:Y:S05]  /*2bd0*/  @!P2 BRA `(.L_x_221) ;  /* 0x000000000018a947 */ /* 0x000fea0003800000 */
[----:B01----:R-:W0:Y:S01]  /*2be0*/  LDC.64 R10, c[0x0][0x380] ;  /* 0x0000e000ff0a7b82 */ /* 0x003e220000000a00 */
[----:B------:R-:W-:Y:S01]  /*2bf0*/  LEA R3, R2, R5, 0x8 ;  /* 0x0000000502037211 */ /* 0x000fe200078e40ff */
[----:B------:R-:W-:-:S04]  /*2c00*/  IMAD.MOV.U32 R9, RZ, RZ, RZ ;  /* 0x000000ffff097224 */ /* 0x000fc800078e00ff */
[----:B------:R-:W-:-:S04]  /*2c10*/  VIADD R3, R3, 0x200 ;  /* 0x0000020003037836 */ /* 0x000fc80000000000 */
[----:B0-----:R-:W-:-:S05]  /*2c20*/  IMAD.WIDE.U32 R10, R3, 0x8, R10 ;  /* 0x00000008030a7825 */ /* 0x001fca00078e000a */
[----:B------:R2:W-:Y:S02]  /*2c30*/  REDG.E.ADD.64.STRONG.GPU desc[UR20][R10.64+0x400], R8 ;  /* 0x000400080a00798e */ /* 0x0005e4000c12e514 */
.L_x_221:
[----:B------:R-:W-:Y:S05]  /*2c40*/  BSYNC.RECONVERGENT B1 ;  /* 0x0000000000017941 */ /* 0x000fea0003800200 */
.L_x_220:
[----:B------:R-:W-:Y:S04]  /*2c50*/  BSSY.RECONVERGENT B1, `(.L_x_222) ;  /* 0x0000008000017945 */ /* 0x000fe80003800200 */
[----:B------:R-:W-:Y:S05]  /*2c60*/  @!P3 BRA `(.L_x_223) ;  /* 0x000000000018b947 */ /* 0x000fea0003800000 */
[----:B--2---:R-:W2:Y:S01]  /*2c70*/  LDC.64 R8, c[0x0][0x380] ;  /* 0x0000e000ff087b82 */ /* 0x004ea20000000a00 */
[----:B------:R-:W-:Y:S02]  /*2c80*/  IMAD R3, R2, 0x100, R5 ;  /* 0x0000010002037824 */ /* 0x000fe400078e0205 */
[----:B------:R-:W-:Y:S02]  /*2c90*/  IMAD.MOV.U32 R7, RZ, RZ, RZ ;  /* 0x000000ffff077224 */ /* 0x000fe400078e00ff */
[----:B------:R-:W-:-:S04]  /*2ca0*/  VIADD R3, R3, 0x300 ;  /* 0x0000030003037836 */ /* 0x000fc80000000000 */
[----:B--2---:R-:W-:-:S05]  /*2cb0*/  IMAD.WIDE.U32 R8, R3, 0x8, R8 ;  /* 0x0000000803087825 */ /* 0x004fca00078e0008 */
[----:B------:R3:W-:Y:S02]  /*2cc0*/  REDG.E.ADD.64.STRONG.GPU desc[UR20][R8.64+0x400], R6 ;  /* 0x000400060800798e */ /* 0x0007e4000c12e514 */
.L_x_223:
[----:B------:R-:W-:Y:S05]  /*2cd0*/  BSYNC.RECONVERGENT B1 ;  /* 0x0000000000017941 */ /* 0x000fea0003800200 */
.L_x_222:
[----:B------:R-:W-:-:S07]  /*2ce0*/  VIADD R2, R2, 0x4 ;  /* 0x0000000402027836 */ /* 0x000fce0000000000 */
.L_x_215:
[----:B------:R-:W-:-:S09]  /*2cf0*/  UISETP.NE.AND UP0, UPT, UR25, URZ, UPT ;  /* 0x000000ff1900728c */ /* 0x000fd2000bf05270 */
[----:B------:R-:W-:Y:S05]  /*2d00*/  BRA.U !UP0, `(.L_x_162) ;  /* 0x00000001089c7547 */ /* 0x000fea000b800000 */
[----:B------:R-:W-:-:S13]  /*2d10*/  ISETP.NE.AND P0, PT, R4, RZ, PT ;  /* 0x000000ff0400720c */ /* 0x000fda0003f05270 */
[----:B------:R-:W-:Y:S05]  /*2d20*/  @!P0 BRA `(.L_x_224) ;  /* 0x0000000000648947 */ /* 0x000fea0003800000 */
[----:B01234-:R-:W-:Y:S01]  /*2d30*/  IMAD R6, R2, 0x400, R0 ;  /* 0x0000040002067824 */ /* 0x01ffe200078e0200 */
[----:B------:R-:W-:Y:S04]  /*2d40*/  BSSY.RECONVERGENT B1, `(.L_x_225) ;  /* 0x000000c000017945 */ /* 0x000fe80003800200 */
[----:B------:R-:W0:Y:S04]  /*2d50*/  LDS R3, [R6+0x200] ;  /* 0x0002000006037984 */ /* 0x000e280000000800 */
[----:B------:R-:W1:Y:S01]  /*2d60*/  LDS R4, [R6+0x600] ;  /* 0x0006000006047984 */ /* 0x000e620000000800 */
[----:B0-----:R-:W-:-:S02]  /*2d70*/  ISETP.NE.AND P0, PT, R3, RZ, PT ;  /* 0x000000ff0300720c */ /* 0x001fc40003f05270 */
[----:B-1----:R-:W-:-:S11]  /*2d80*/  ISETP.NE.AND P1, PT, R4, RZ, PT ;  /* 0x000000ff0400720c */ /* 0x002fd60003f25270 */
[----:B------:R-:W-:Y:S05]  /*2d90*/  @!P0 BRA `(.L_x_226) ;  /* 0x0000000000188947 */ /* 0x000fea0003800000 */
[----:B------:R-:W0:Y:S01]  /*2da0*/  LDC.64 R6, c[0x0][0x380] ;  /* 0x0000e000ff067b82 */ /* 0x000e220000000a00 */
[----:B------:R-:W-:-:S04]  /*2db0*/  IMAD R9, R2, 0x100, R5 ;  /* 0x0000010002097824 */ /* 0x000fc800078e0205 */
[----:B0-----:R-:W-:-:S04]  /*2dc0*/  IMAD.WIDE.U32 R8, R9, 0x8, R6 ;  /* 0x0000000809087825 */ /* 0x001fc800078e0006 */
[----:B------:R-:W-:Y:S02]  /*2dd0*/  IMAD.MOV.U32 R6, RZ, RZ, R3 ;  /* 0x000000ffff067224 */ /* 0x000fe400078e0003 */
[----:B------:R-:W-:-:S05]  /*2de0*/  IMAD.MOV.U32 R7, RZ, RZ, RZ ;  /* 0x000000ffff077224 */ /* 0x000fca00078e00ff */
[----:B------:R0:W-:Y:S02]  /*2df0*/  REDG.E.ADD.64.STRONG.GPU desc[UR20][R8.64+0x400], R6 ;  /* 0x000400060800798e */ /* 0x0001e4000c12e514 */
.L_x_226:
[----:B------:R-:W-:Y:S05]  /*2e00*/  BSYNC.RECONVERGENT B1 ;  /* 0x0000000000017941 */ /* 0x000fea0003800200 */
.L_x_225:
[----:B------:R-:W-:Y:S04]  /*2e10*/  BSSY.RECONVERGENT B1, `(.L_x_227) ;  /* 0x0000009000017945 */ /* 0x000fe80003800200 */
[----:B------:R-:W-:Y:S05]  /*2e20*/  @!P1 BRA `(.L_x_228) ;  /* 0x00000000001c9947 */ /* 0x000fea0003800000 */
[----:B0-----:R-:W0:Y:S01]  /*2e30*/  LDC.64 R6, c[0x0][0x380] ;  /* 0x0000e000ff067b82 */ /* 0x001e220000000a00 */
[----:B------:R-:W-:-:S05]  /*2e40*/  LEA R3, R2, R5, 0x8 ;  /* 0x0000000502037211 */ /* 0x000fca00078e40ff */
[----:B------:R-:W-:-:S04]  /*2e50*/  VIADD R3, R3, 0x100 ;  /* 0x0000010003037836 */ /* 0x000fc80000000000 */
[----:B0-----:R-:W-:-:S04]  /*2e60*/  IMAD.WIDE.U32 R8, R3, 0x8, R6 ;  /* 0x0000000803087825 */ /* 0x001fc800078e0006 */
[----:B------:R-:W-:Y:S02]  /*2e70*/  IMAD.MOV.U32 R6, RZ, RZ, R4 ;  /* 0x000000ffff067224 */ /* 0x000fe400078e0004 */
[----:B------:R-:W-:-:S05]  /*2e80*/  IMAD.MOV.U32 R7, RZ, RZ, RZ ;  /* 0x000000ffff077224 */ /* 0x000fca00078e00ff */
[----:B------:R1:W-:Y:S02]  /*2e90*/  REDG.E.ADD.64.STRONG.GPU desc[UR20][R8.64+0x400], R6 ;  /* 0x000400060800798e */ /* 0x0003e4000c12e514 */
.L_x_228:
[----:B------:R-:W-:Y:S05]  /*2ea0*/  BSYNC.RECONVERGENT B1 ;  /* 0x0000000000017941 */ /* 0x000fea0003800200 */
.L_x_227:
[----:B------:R-:W-:-:S07]  /*2eb0*/  VIADD R2, R2, 0x2 ;  /* 0x0000000202027836 */ /* 0x000fce0000000000 */
.L_x_224:
[----:B------:R-:W-:-:S09]  /*2ec0*/  UISETP.NE.AND UP0, UPT, UR9, URZ, UPT ;  /* 0x000000ff0900728c */ /* 0x000fd2000bf05270 */
[----:B------:R-:W-:Y:S05]  /*2ed0*/  BRA.U !UP0, `(.L_x_162) ;  /* 0x0000000108287547 */ /* 0x000fea000b800000 */
[----:B------:R-:W-:-:S06]  /*2ee0*/  IMAD R0, R2, 0x400, R0 ;  /* 0x0000040002007824 */ /* 0x000fcc00078e0200 */
[----:B------:R-:W5:Y:S02]  /*2ef0*/  LDS R0, [R0+0x200] ;  /* 0x0002000000007984 */ /* 0x000f640000000800 */
[----:B-----5:R-:W-:-:S13]  /*2f00*/  ISETP.NE.AND P0, PT, R0, RZ, PT ;  /* 0x000000ff0000720c */ /* 0x020fda0003f05270 */
[----:B------:R-:W-:Y:S05]  /*2f10*/  @!P0 BRA `(.L_x_162) ;  /* 0x0000000000188947 */ /* 0x000fea0003800000 */
[----:B01234-:R-:W0:Y:S01]  /*2f20*/  LDC.64 R6, c[0x0][0x380] ;  /* 0x0000e000ff067b82 */ /* 0x01fe220000000a00 */
[----:B------:R-:W-:-:S04]  /*2f30*/  IMAD R3, R2, 0x100, R5 ;  /* 0x0000010002037824 */ /* 0x000fc800078e0205 */
[----:B0-----:R-:W-:-:S04]  /*2f40*/  IMAD.WIDE.U32 R2, R3, 0x8, R6 ;  /* 0x0000000803027825 */ /* 0x001fc800078e0006 */
[----:B------:R-:W-:Y:S02]  /*2f50*/  IMAD.MOV.U32 R6, RZ, RZ, R0 ;  /* 0x000000ffff067224 */ /* 0x000fe400078e0000 */
[----:B------:R-:W-:-:S05]  /*2f60*/  IMAD.MOV.U32 R7, RZ, RZ, RZ ;  /* 0x000000ffff077224 */ /* 0x000fca00078e00ff */
[----:B------:R0:W-:Y:S02]  /*2f70*/  REDG.E.ADD.64.STRONG.GPU desc[UR20][R2.64+0x400], R6 ;  /* 0x000400060200798e */ /* 0x0001e4000c12e514 */
.L_x_162:
[----:B------:R-:W-:Y:S05]  /*2f80*/  BSYNC.RECONVERGENT B0 ;  /* 0x0000000000007941 */ /* 0x000fea0003800200 */
.L_x_161:
[----:B------:R-:W-:Y:S01]  /*2f90*/  BAR.SYNC.DEFER_BLOCKING 0x0 ;  /* 0x0000000000007b1d */ /* 0x000fe20000010000 */
[----:B------:R-:W-:-:S04]  /*2fa0*/  UIADD3 UR6, UP0, UPT, UR6, 0x1, URZ ;  /* 0x0000000106067890 */ /* 0x000fc8000ff1e0ff */
[----:B------:R-:W-:Y:S02]  /*2fb0*/  UIADD3.X UR7, UPT, UPT, URZ, UR7, URZ, UP0, !UPT ;  /* 0x00000007ff077290 */ /* 0x000fe400087fe4ff */
[----:B------:R-:W-:-:S04]  /*2fc0*/  UISETP.NE.U32.AND UP0, UPT, UR6, UR11, UPT ;  /* 0x0000000b0600728c */ /* 0x000fc8000bf05070 */
[----:B------:R-:W-:-:S09]  /*2fd0*/  UISETP.NE.AND.EX UP0, UPT, UR7, UR12, UPT, UP0 ;  /* 0x0000000c0700728c */ /* 0x000fd2000bf05300 */
[----:B------:R-:W-:Y:S05]  /*2fe0*/  BRA.U UP0, `(.L_x_229) ;  /* 0xffffffd1009c7547 */ /* 0x000fea000b83ffff */
[----:B------:R-:W-:Y:S05]  /*2ff0*/  EXIT ;  /* 0x000000000000794d */ /* 0x000fea0003800000 */
.L_x_230:
        /* <DEDUP_REMOVED lines=16> */
.L_x_481:


//--------------------- .text._ZN3cub18CUB_300001_SM_10006detail10radix_sort31DeviceRadixSortSingleTileKernelINS1_5radix10policy_hubIccyE10Policy1000ELNS0_9SortOrderE0EccyNS1_21identity_decomposer_tEEEvPKT1_PSA_PKT2_PSE_T3_iiT4_ --------------------------
	.section	.text._ZN3cub18CUB_300001_SM_10006detail10radix_sort31DeviceRadixSortSingleTileKernelINS1_5radix10policy_hubIccyE10Policy1000ELNS0_9SortOrderE0EccyNS1_21identity_decomposer_tEEEvPKT1_PSA_PKT2_PSE_T3_iiT4_,"ax",@progbits
	.align	128
        .global         _ZN3cub18CUB_300001_SM_10006detail10radix_sort31DeviceRadixSortSingleTileKernelINS1_5radix10policy_hubIccyE10Policy1000ELNS0_9SortOrderE0EccyNS1_21identity_decomposer_tEEEvPKT1_PSA_PKT2_PSE_T3_iiT4_
        .type           _ZN3cub18CUB_300001_SM_10006detail10radix_sort31DeviceRadixSortSingleTileKernelINS1_5radix10policy_hubIccyE10Policy1000ELNS0_9SortOrderE0EccyNS1_21identity_decomposer_tEEEvPKT1_PSA_PKT2_PSE_T3_iiT4_,@function
        .size           _ZN3cub18CUB_300001_SM_10006detail10radix_sort31DeviceRadixSortSingleTileKernelINS1_5radix10policy_hubIccyE10Policy1000ELNS0_9SortOrderE0EccyNS1_21identity_decomposer_tEEEvPKT1_PSA_PKT2_PSE_T3_iiT4_,(.L_x_482 - _ZN3cub18CUB_300001_SM_10006detail10radix_sort31DeviceRadixSortSingleTileKernelINS1_5radix10policy_hubIccyE10Policy1000ELNS0_9SortOrderE0EccyNS1_21identity_decomposer_tEEEvPKT1_PSA_PKT2_PSE_T3_iiT4_)
        .other          _ZN3cub18CUB_300001_SM_10006detail10radix_sort31DeviceRadixSortSingleTileKernelINS1_5radix10policy_hubIccyE10Policy1000ELNS0_9SortOrderE0EccyNS1_21identity_decomposer_tEEEvPKT1_PSA_PKT2_PSE_T3_iiT4_,@"STO_CUDA_ENTRY STV_DEFAULT"
_ZN3cub18CUB_300001_SM_10006detail10radix_sort31DeviceRadixSortSingleTileKernelINS1_5radix10policy_hubIccyE10Policy1000ELNS0_9SortOrderE0EccyNS1_21identity_decomposer_tEEEvPKT1_PSA_PKT2_PSE_T3_iiT4_:
.text._ZN3cub18CUB_300001_SM_10006detail10radix_sort31DeviceRadixSortSingleTileKernelINS1_5radix10policy_hubIccyE10Policy1000ELNS0_9SortOrderE0EccyNS1_21identity_decomposer_tEEEvPKT1_PSA_PKT2_PSE_T3_iiT4_:
[----:B------:R-:W-:Y:S01]  /*0000*/  LDC R1, c[0x0][0x37c] ;  /* 0x0000df00ff017b82 */ /* 0x000fe20000000800 */
[----:B------:R-:W0:Y:S01]  /*0010*/  S2R R0, SR_TID.X ;  /* 0x0000000000007919 */ /* 0x000e220000002100 */
[----:B------:R-:W1:Y:S01]  /*0020*/  LDCU UR4, c[0x0][0x3a0] ;  /* 0x00007400ff0477ac */ /* 0x000e620008000800 */
[----:B------:R-:W2:Y:S01]  /*0030*/  LDCU.64 UR6, c[0x0][0x380] ;  /* 0x00007000ff0677ac */ /* 0x000ea20008000a00 */
[----:B------:R-:W3:Y:S01]  /*0040*/  LDCU.64 UR8, c[0x0][0x358] ;  /* 0x00006b00ff0877ac */ /* 0x000ee20008000a00 */
[----:B------:R-:W4:Y:S01]  /*0050*/  S2R R107, SR_LANEID ;  /* 0x00000000006b7919 */ /* 0x000f220000000000 */
[----:B------:R-:W0:Y:S02]  /*0060*/  LDCU UR10, c[0x0][0x3ac] ;  /* 0x00007580ff0a77ac */ /* 0x000e240008000800 */
[----:B0-----:R-:W-:-:S05]  /*0070*/  IMAD R50, R0, 0x13, RZ ;  /* 0x0000001300327824 */ /* 0x001fca00078e02ff */
[C---:B-1----:R-:W-:Y:S02]  /*0080*/  ISETP.GE.AND P1, PT, R50.reuse, UR4, PT ;  /* 0x0000000432007c0c */ /* 0x042fe4000bf26270 */
[C---:B--2---:R-:W-:Y:S01]  /*0090*/  IADD3 R6, P0, PT, R50.reuse, UR6, RZ ;  /* 0x0000000632067c10 */ /* 0x044fe2000ff1e0ff */
[----:B------:R-:W-:-:S04]  /*00a0*/  VIADD R4, R50, 0x1 ;  /* 0x0000000132047836 */ /* 0x000fc80000000000 */
[----:B------:R-:W-:Y:S01]  /*00b0*/  IMAD.X R7, RZ, RZ, UR7, P0 ;  /* 0x00000007ff077e24 */ /* 0x000fe200080e06ff */
[----:B------:R-:W0:Y:S05]  /*00c0*/  LDCU.64 UR6, c[0x0][0x390] ;  /* 0x00007200ff0677ac */ /* 0x000e2a0008000a00 */
[----:B---3--:R-:W2:Y:S01]  /*00d0*/  @!P1 LDG.E.U8 R8, desc[UR8][R6.64] ;  /* 0x0000000806089981 */ /* 0x008ea2000c1e1100 */
[----:B------:R-:W-:Y:S01]  /*00e0*/  ISETP.GE.AND P1, PT, R4, UR4, PT ;  /* 0x0000000404007c0c */ /* 0x000fe2000bf26270 */
[----:B------:R-:W-:-:S03]  /*00f0*/  VIADD R4, R50, 0x2 ;  /* 0x0000000232047836 */ /* 0x000fc60000000000 */
[----:B------:R-:W-:Y:S02]  /*0100*/  P2R R48, PR, RZ, 0x2 ;  /* 0x00000002ff307803 */ /* 0x000fe40000000000 */
[----:B------:R-:W-:Y:S01]  /*0110*/  ISETP.GE.AND P0, PT, R4, UR4, PT ;  /* 0x0000000404007c0c */ /* 0x000fe2000bf06270 */
[----:B------:R-:W-:-:S06]  /*0120*/  VIADD R4, R50, 0x3 ;  /* 0x0000000332047836 */ /* 0x000fcc0000000000 */
[----:B------:R-:W3:Y:S01]  /*0130*/  @!P1 LDG.E.U8 R9, desc[UR8][R6.64+0x1] ;  /* 0x0000010806099981 */ /* 0x000ee2000c1e1100 */
[----:B------:R-:W-:Y:S01]  /*0140*/  ISETP.GE.AND P1, PT, R4, UR4, PT ;  /* 0x0000000404007c0c */ /* 0x000fe2000bf26270 */
[C---:B------:R-:W-:Y:S01]  /*0150*/  VIADD R4, R50.reuse, 0x4 ;  /* 0x0000000432047836 */ /* 0x040fe20000000000 */
[----:B------:R-:W-:Y:S01]  /*0160*/  P2R R45, PR, RZ, 0x1 ;  /* 0x00000001ff2d7803 */ /* 0x000fe20000000000 */
[C---:B------:R-:W-:Y:S01]  /*0170*/  VIADD R29, R50.reuse, 0x6 ;  /* 0x00000006321d7836 */ /* 0x040fe20000000000 */
[----:B------:R-:W-:Y:S01]  /*0180*/  P2R R44, PR, RZ, 0x2 ;  /* 0x00000002ff2c7803 */ /* 0x000fe20000000000 */
[----:B------:R-:W4:Y:S01]  /*0190*/  @!P0 LDG.E.U8 R10, desc[UR8][R6.64+0x2] ;  /* 0x00000208060a8981 */ /* 0x000f22000c1e1100 */
[----:B------:R-:W-:Y:S01]  /*01a0*/  VIADD R5, R50, 0x5 ;  /* 0x0000000532057836 */ /* 0x000fe20000000000 */
[----:B------:R-:W-:Y:S02]  /*01b0*/  ISETP.GE.AND P3, PT, R4, UR4, PT ;  /* 0x0000000404007c0c */ /* 0x000fe4000bf66270 */
[----:B0-----:R-:W-:-:S02]  /*01c0*/  IADD3 R4, P0, PT, R50, UR6, RZ ;  /* 0x0000000632047c10 */ /* 0x001fc4000ff1e0ff */
[----:B------:R-:W-:Y:S02]  /*01d0*/  ISETP.GE.AND P2, PT, R5, UR4, PT ;  /* 0x0000000405007c0c */ /* 0x000fe4000bf46270 */
[----:B------:R-:W4:Y:S01]  /*01e0*/  @!P1 LDG.E.U8 R11, desc[UR8][R6.64+0x3] ;  /* 0x00000308060b9981 */ /* 0x000f22000c1e1100 */
[----:B------:R-:W-:Y:S01]  /*01f0*/  ISETP.GE.AND P1, PT, R29, UR4, PT ;  /* 0x000000041d007c0c */ /* 0x000fe2000bf26270 */
[----:B------:R-:W-:Y:S01]  /*0200*/  VIADD R29, R50, 0x7 ;  /* 0x00000007321d7836 */ /* 0x000fe20000000000 */
[----:B------:R-:W-:Y:S01]  /*0210*/  P2R R43, PR, RZ, 0x8 ;  /* 0x00000008ff2b7803 */ /* 0x000fe20000000000 */
[----:B------:R-:W-:-:S03]  /*0220*/  IMAD.X R5, RZ, RZ, UR7, P0 ;  /* 0x00000007ff057e24 */ /* 0x000fc600080e06ff */
[----:B------:R-:W-:Y:S01]  /*0230*/  ISETP.GE.AND P0, PT, R29, UR4, PT ;  /* 0x000000041d007c0c */ /* 0x000fe2000bf06270 */
[C---:B------:R-:W-:Y:S01]  /*0240*/  VIADD R30, R50.reuse, 0x8 ;  /* 0x00000008321e7836 */ /* 0x040fe20000000000 */
[----:B------:R-:W4:Y:S02]  /*0250*/  @!P3 LDG.E.U8 R34, desc[UR8][R6.64+0x4] ;  /* 0x000004080622b981 */ /* 0x000f24000c1e1100 */
[----:B------:R-:W-:Y:S01]  /*0260*/  P2R R58, PR, RZ, 0x1 ;  /* 0x00000001ff3a7803 */ /* 0x000fe20000000000 */
[C---:B------:R-:W-:Y:S01]  /*0270*/  VIADD R31, R50.reuse, 0x9 ;  /* 0x00000009321f7836 */ /* 0x040fe20000000000 */
[----:B------:R-:W4:Y:S01]  /*0280*/  @!P2 LDG.E.U8 R35, desc[UR8][R6.64+0x5] ;  /* 0x000005080623a981 */ /* 0x000f22000c1e1100 */
[----:B------:R-:W-:-:S03]  /*0290*/  VIADD R32, R50, 0xa ;  /* 0x0000000a32207836 */ /* 0x000fc60000000000 */
[----:B------:R-:W4:Y:S04]  /*02a0*/  @!P1 LDG.E.U8 R36, desc[UR8][R6.64+0x6] ;  /* 0x0000060806249981 */ /* 0x000f28000c1e1100 */
[----:B------:R-:W4:Y:S01]  /*02b0*/  @!P0 LDG.E.U8 R37, desc[UR8][R6.64+0x7] ;  /* 0x0000070806258981 */ /* 0x000f22000c1e1100 */
[----:B------:R-:W-:-:S04]  /*02c0*/  ISETP.GE.AND P0, PT, R30, UR4, PT ;  /* 0x000000041e007c0c */ /* 0x000fc8000bf06270 */
[----:B------:R-:W-:-:S09]  /*02d0*/  P2R R59, PR, RZ, 0x1 ;  /* 0x00000001ff3b7803 */ /* 0x000fd20000000000 */
[----:B------:R-:W4:Y:S01]  /*02e0*/  @!P0 LDG.E.U8 R38, desc[UR8][R6.64+0x8] ;  /* 0x0000080806268981 */ /* 0x000f22000c1e1100 */
[----:B------:R-:W-:-:S04]  /*02f0*/  ISETP.GE.AND P0, PT, R31, UR4, PT ;  /* 0x000000041f007c0c */ /* 0x000fc8000bf06270 */
[----:B------:R-:W-:-:S09]  /*0300*/  P2R R60, PR, RZ, 0x1 ;  /* 0x00000001ff3c7803 */ /* 0x000fd20000000000 */
[----:B------:R-:W4:Y:S01]  /*0310*/  @!P0 LDG.E.U8 R39, desc[UR8][R6.64+0x9] ;  /* 0x0000090806278981 */ /* 0x000f22000c1e1100 */
[----:B------:R-:W-:Y:S01]  /*0320*/  ISETP.GE.AND P0, PT, R32, UR4, PT ;  /* 0x0000000420007c0c */ /* 0x000fe2000bf06270 */
[----:B------:R-:W-:-:S03]  /*0330*/  VIADD R33, R50, 0xb ;  /* 0x0000000b32217836 */ /* 0x000fc60000000000 */
[----:B------:R-:W-:-:S09]  /*0340*/  P2R R61, PR, RZ, 0x1 ;  /* 0x00000001ff3d7803 */ /* 0x000fd20000000000 */
[----:B------:R-:W4:Y:S01]  /*0350*/  @!P0 LDG.E.U8 R40, desc[UR8][R6.64+0xa] ;  /* 0x00000a0806288981 */ /* 0x000f22000c1e1100 */
[----:B------:R-:W-:Y:S01]  /*0360*/  ISETP.GE.AND P0, PT, R33, UR4, PT ;  /* 0x0000000421007c0c */ /* 0x000fe2000bf06270 */
[----:B------:R-:W-:-:S03]  /*0370*/  VIADD R42, R50, 0xc ;  /* 0x0000000c322a7836 */ /* 0x000fc60000000000 */
[----:B------:R-:W-:Y:S01]  /*0380*/  P2R R62, PR, RZ, 0x1 ;  /* 0x00000001ff3e7803 */ /* 0x000fe20000000000 */
[----:B------:R-:W-:-:S08]  /*0390*/  VIADD R30, R50, 0xd ;  /* 0x0000000d321e7836 */ /* 0x000fd00000000000 */
[----:B------:R-:W4:Y:S01]  /*03a0*/  @!P0 LDG.E.U8 R41, desc[UR8][R6.64+0xb] ;  /* 0x00000b0806298981 */ /* 0x000f22000c1e1100 */
[----:B------:R-:W-:Y:S01]  /*03b0*/  ISETP.GE.AND P0, PT, R42, UR4, PT ;  /* 0x000000042a007c0c */ /* 0x000fe2000bf06270 */
[----:B------:R-:W-:Y:S01]  /*03c0*/  VIADD R31, R50, 0xe ;  /* 0x0000000e321f7836 */ /* 0x000fe20000000000 */
[----:B------:R-:W-:Y:S02]  /*03d0*/  P2R R57, PR, RZ, 0x2 ;  /* 0x00000002ff397803 */ /* 0x000fe40000000000 */
[----:B------:R-:W-:Y:S01]  /*03e0*/  ISETP.GE.AND P1, PT, R30, UR4, PT ;  /* 0x000000041e007c0c */ /* 0x000fe2000bf26270 */
[C---:B------:R-:W-:Y:S01]  /*03f0*/  VIADD R32, R50.reuse, 0xf ;  /* 0x0000000f32207836 */ /* 0x040fe20000000000 */
[----:B------:R-:W-:Y:S01]  /*0400*/  P2R R56, PR, RZ, 0x4 ;  /* 0x00000004ff387803 */ /* 0x000fe20000000000 */
[C---:B------:R-:W-:Y:S01]  /*0410*/  VIADD R33, R50.reuse, 0x10 ;  /* 0x0000001032217836 */ /* 0x040fe20000000000 */
[----:B------:R-:W-:Y:S01]  /*0420*/  ISETP.GE.AND P2, PT, R31, UR4, PT ;  /* 0x000000041f007c0c */ /* 0x000fe2000bf46270 */
[----:B------:R-:W-:Y:S01]  /*0430*/  VIADD R47, R50, 0x12 ;  /* 0x00000012322f7836 */ /* 0x000fe20000000000 */
[----:B------:R-:W-:Y:S01]  /*0440*/  ISETP.GE.AND P3, PT, R32, UR4, PT ;  /* 0x0000000420007c0c */ /* 0x000fe2000bf66270 */
[----:B------:R-:W-:-:S02]  /*0450*/  VIADD R46, R50, 0x11 ;  /* 0x00000011322e7836 */ /* 0x000fc40000000000 */
[----:B------:R-:W4:Y:S01]  /*0460*/  @!P0 LDG.E.U8 R42, desc[UR8][R6.64+0xc] ;  /* 0x00000c08062a8981 */ /* 0x000f22000c1e1100 */
[----:B------:R-:W-:Y:S02]  /*0470*/  P2R R55, PR, RZ, 0x1 ;  /* 0x00000001ff377803 */ /* 0x000fe40000000000 */
[----:B------:R-:W-:Y:S02]  /*0480*/  ISETP.GE.AND P4, PT, R33, UR4, PT ;  /* 0x0000000421007c0c */ /* 0x000fe4000bf86270 */
[----:B------:R-:W-:Y:S02]  /*0490*/  ISETP.NE.AND P0, PT, R43, RZ, PT ;  /* 0x000000ff2b00720c */ /* 0x000fe40003f05270 */
[----:B------:R-:W-:Y:S01]  /*04a0*/  ISETP.GE.AND P6, PT, R47, UR4, PT ;  /* 0x000000042f007c0c */ /* 0x000fe2000bfc6270 */
[----:B------:R-:W4:Y:S01]  /*04b0*/  @!P1 LDG.E.U8 R43, desc[UR8][R6.64+0xd] ;  /* 0x00000d08062b9981 */ /* 0x000f22000c1e1100 */
[----:B------:R-:W-:Y:S02]  /*04c0*/  ISETP.GE.AND P5, PT, R46, UR4, PT ;  /* 0x000000042e007c0c */ /* 0x000fe4000bfa6270 */
[----:B------:R-:W-:-:S02]  /*04d0*/  P2R R54, PR, RZ, 0x2 ;  /* 0x00000002ff367803 */ /* 0x000fc40000000000 */
[----:B------:R-:W-:Y:S02]  /*04e0*/  ISETP.NE.AND P1, PT, R44, RZ, PT ;  /* 0x000000ff2c00720c */ /* 0x000fe40003f25270 */
[----:B------:R-:W4:Y:S01]  /*04f0*/  @!P2 LDG.E.U8 R44, desc[UR8][R6.64+0xe] ;  /* 0x00000e08062ca981 */ /* 0x000f22000c1e1100 */
[----:B------:R-:W-:Y:S02]  /*0500*/  P2R R53, PR, RZ, 0x4 ;  /* 0x00000004ff357803 */ /* 0x000fe40000000000 */
[----:B------:R-:W-:Y:S02]  /*0510*/  ISETP.NE.AND P2, PT, R45, RZ, PT ;  /* 0x000000ff2d00720c */ /* 0x000fe40003f45270 */
[----:B------:R-:W4:Y:S01]  /*0520*/  @!P3 LDG.E.U8 R45, desc[UR8][R6.64+0xf] ;  /* 0x00000f08062db981 */ /* 0x000f22000c1e1100 */
[----:B------:R-:W-:Y:S02]  /*0530*/  P2R R52, PR, RZ, 0x8 ;  /* 0x00000008ff347803 */ /* 0x000fe40000000000 */
[----:B------:R-:W-:Y:S01]  /*0540*/  ISETP.NE.AND P3, PT, R48, RZ, PT ;  /* 0x000000ff3000720c */ /* 0x000fe20003f65270 */
[----:B------:R-:W4:Y:S01]  /*0550*/  @!P6 LDG.E.U8 R51, desc[UR8][R6.64+0x12] ;  /* 0x000012080633e981 */ /* 0x000f22000c1e1100 */
[----:B------:R-:W-:-:S03]  /*0560*/  P2R R49, PR, RZ, 0x10 ;  /* 0x00000010ff317803 */ /* 0x000fc60000000000 */
[----:B------:R-:W4:Y:S01]  /*0570*/  @!P4 LDG.E.U8 R48, desc[UR8][R6.64+0x10] ;  /* 0x000010080630c981 */ /* 0x000f22000c1e1100 */
[----:B------:R-:W-:Y:S01]  /*0580*/  ISETP.GE.AND P4, PT, R50, UR4, PT ;  /* 0x0000000432007c0c */ /* 0x000fe2000bf86270 */
[----:B------:R-:W-:Y:S01]  /*0590*/  IMAD.MOV.U32 R29, RZ, RZ, 0xff ;  /* 0x000000ffff1d7424 */ /* 0x000fe200078e00ff */
[----:B------:R-:W-:Y:S01]  /*05a0*/  P2R R46, PR, RZ, 0x20 ;  /* 0x00000020ff2e7803 */ /* 0x000fe20000000000 */
[----:B------:R0:W4:Y:S01]  /*05b0*/  @!P5 LDG.E.U8 R50, desc[UR8][R6.64+0x11] ;  /* 0x000011080632d981 */ /* 0x000122000c1e1100 */
[----:B------:R-:W-:Y:S01]  /*05c0*/  IMAD.MOV.U32 R33, RZ, RZ, 0xff ;  /* 0x000000ffff217424 */ /* 0x000fe200078e00ff */
[----:B------:R-:W1:Y:S01]  /*05d0*/  S2UR UR6, SR_CgaCtaId ;  /* 0x00000000000679c3 */ /* 0x000e620000008800 */
[----:B------:R-:W-:-:S07]  /*05e0*/  IMAD.MOV.U32 R30, RZ, RZ, 0xff ;  /* 0x000000ffff1e7424 */ /* 0x000fce00078e00ff */
[----:B------:R-:W-:Y:S01]  /*05f0*/  BAR.SYNC.DEFER_BLOCKING 0x0 ;  /* 0x0000000000007b1d */ /* 0x000fe20000010000 */
[----:B0-----:R-:W-:Y:S01]  /*0600*/  P2R R6, PR, RZ, 0x40 ;  /* 0x00000040ff067803 */ /* 0x001fe20000000000 */
[----:B------:R-:W-:Y:S01]  /*0610*/  IMAD.MOV.U32 R31, RZ, RZ, 0xff ;  /* 0x000000ffff1f7424 */ /* 0x000fe200078e00ff */
[----:B------:R-:W-:Y:S01]  /*0620*/  ISETP.NE.AND P6, PT, R56, RZ, PT ;  /* 0x000000ff3800720c */ /* 0x000fe20003fc5270 */
[----:B------:R-:W-:Y:S01]  /*0630*/  IMAD.MOV.U32 R32, RZ, RZ, 0xff ;  /* 0x000000ffff207424 */ /* 0x000fe200078e00ff */
[----:B------:R-:W-:Y:S01]  /*0640*/  ISETP.NE.AND P5, PT, R57, RZ, PT ;  /* 0x000000ff3900720c */ /* 0x000fe20003fa5270 */
[----:B------:R-:W0:Y:S01]  /*0650*/  LDCU.64 UR4, c[0x0][0x3a8] ;  /* 0x00007500ff0477ac */ /* 0x000e220008000a00 */
[----:B------:R-:W5:Y:S04]  /*0660*/  @!P4 LDG.E.U8 R3, desc[UR8][R4.64] ;  /* 0x000000080403c981 */ /* 0x000f68000c1e1100 */
[----:B------:R-:W5:Y:S04]  /*0670*/  @!P3 LDG.E.U8 R13, desc[UR8][R4.64+0x1] ;  /* 0x00000108040db981 */ /* 0x000f68000c1e1100 */
[----:B------:R-:W5:Y:S04]  /*0680*/  @!P2 LDG.E.U8 R15, desc[UR8][R4.64+0x2] ;  /* 0x00000208040fa981 */ /* 0x000f68000c1e1100 */
[----:B------:R-:W5:Y:S04]  /*0690*/  @!P1 LDG.E.U8 R17, desc[UR8][R4.64+0x3] ;  /* 0x0000030804119981 */ /* 0x000f68000c1e1100 */
[----:B------:R-:W5:Y:S04]  /*06a0*/  @!P0 LDG.E.U8 R19, desc[UR8][R4.64+0x4] ;  /* 0x0000040804138981 */ /* 0x000f68000c1e1100 */
[----:B------:R-:W5:Y:S04]  /*06b0*/  @!P6 LDG.E.U8 R21, desc[UR8][R4.64+0x5] ;  /* 0x000005080415e981 */ /* 0x000f68000c1e1100 */
[----:B------:R-:W5:Y:S01]  /*06c0*/  @!P5 LDG.E.U8 R23, desc[UR8][R4.64+0x6] ;  /* 0x000006080417d981 */ /* 0x000f62000c1e1100 */
[----:B0-----:R-:W-:-:S02]  /*06d0*/  UIADD3 UR7, UPT, UPT, UR4, 0x5, URZ ;  /* 0x0000000504077890 */ /* 0x001fc4000fffe0ff */
[----:B------:R-:W-:Y:S01]  /*06e0*/  UIADD3 UR5, UPT, UPT, -UR4, UR5, URZ ;  /* 0x0000000504057290 */ /* 0x000fe2000fffe1ff */
[----:B------:R-:W-:Y:S02]  /*06f0*/  IMAD.MOV.U32 R7, RZ, RZ, 0xff ;  /* 0x000000ffff077424 */ /* 0x000fe400078e00ff */
[----:B------:R-:W-:Y:S02]  /*0700*/  UMOV UR4, 0x400 ;  /* 0x0000040000047882 */ /* 0x000fe40000000000 */
[----:B-1----:R-:W-:Y:S01]  /*0710*/  ULEA UR4, UR6, UR4, 0x18 ;  /* 0x0000000406047291 */ /* 0x002fe2000f8ec0ff */
[----:B------:R-:W-:Y:S01]  /*0720*/  IMAD.MOV.U32 R47, RZ, RZ, 0xff ;  /* 0x000000ffff2f7424 */ /* 0x000fe200078e00ff */
[----:B------:R-:W-:Y:S02]  /*0730*/  SHF.R.U32.HI R108, RZ, 0x5, R0 ;  /* 0x00000005ff6c7819 */ /* 0x000fe40000011600 */
[----:B--2---:R-:W-:-:S04]  /*0740*/  @!P4 LOP3.LUT R8, R8, 0xff80, RZ, 0x3c, !PT ;  /* 0x0000ff800808c812 */ /* 0x004fc800078e3cff */
[----:B------:R-:W-:Y:S02]  /*0750*/  @!P4 PRMT R29, R8, 0x7610, R29 ;  /* 0x00007610081dc816 */ /* 0x000fe4000000001d */
[----:B------:R-:W-:Y:S02]  /*0760*/  ISETP.NE.AND P4, PT, R58, RZ, PT ;  /* 0x000000ff3a00720c */ /* 0x000fe40003f85270 */
[----:B---3--:R-:W-:-:S04]  /*0770*/  @!P3 LOP3.LUT R9, R9, 0xff80, RZ, 0x3c, !PT ;  /* 0x0000ff800909b812 */ /* 0x008fc800078e3cff */
[----:B------:R-:W-:-:S07]  /*0780*/  @!P3 PRMT R30, R9, 0x7610, R30 ;  /* 0x00007610091eb816 */ /* 0x000fce000000001e */
[----:B------:R-:W5:Y:S01]  /*0790*/  @!P4 LDG.E.U8 R25, desc[UR8][R4.64+0x7] ;  /* 0x000007080419c981 */ /* 0x000f62000c1e1100 */
[----:B------:R-:W-:Y:S02]  /*07a0*/  ISETP.NE.AND P3, PT, R59, RZ, PT ;  /* 0x000000ff3b00720c */ /* 0x000fe40003f65270 */
[----:B----4-:R-:W-:Y:S02]  /*07b0*/  @!P2 LOP3.LUT R10, R10, 0xff80, RZ, 0x3c, !PT ;  /* 0x0000ff800a0aa812 */ /* 0x010fe400078e3cff */
[----:B------:R-:W-:-:S09]  /*07c0*/  @!P0 LOP3.LUT R34, R34, 0xff80, RZ, 0x3c, !PT ;  /* 0x0000ff8022228812 */ /* 0x000fd200078e3cff */
[----:B------:R-:W5:Y:S01]  /*07d0*/  @!P3 LDG.E.U8 R27, desc[UR8][R4.64+0x8] ;  /* 0x00000808041bb981 */ /* 0x000f62000c1e1100 */
[----:B------:R-:W-:Y:S01]  /*07e0*/  @!P0 PRMT R33, R34, 0x7610, R33 ;  /* 0x0000761022218816 */ /* 0x000fe20000000021 */
[----:B------:R-:W-:Y:S01]  /*07f0*/  IMAD.MOV.U32 R34, RZ, RZ, 0xff ;  /* 0x000000ffff227424 */ /* 0x000fe200078e00ff */
[----:B------:R-:W-:Y:S02]  /*0800*/  @!P6 LOP3.LUT R35, R35, 0xff80, RZ, 0x3c, !PT ;  /* 0x0000ff802323e812 */ /* 0x000fe400078e3cff */
[----:B------:R-:W-:Y:S02]  /*0810*/  @!P5 LOP3.LUT R36, R36, 0xff80, RZ, 0x3c, !PT ;  /* 0x0000ff802424d812 */ /* 0x000fe400078e3cff */
[----:B------:R-:W-:Y:S01]  /*0820*/  @!P6 PRMT R34, R35, 0x7610, R34 ;  /* 0x000076102322e816 */ /* 0x000fe20000000022 */
[----:B------:R-:W-:Y:S01]  /*0830*/  IMAD.MOV.U32 R35, RZ, RZ, 0xff ;  /* 0x000000ffff237424 */ /* 0x000fe200078e00ff */
[----:B------:R-:W-:Y:S02]  /*0840*/  @!P2 PRMT R31, R10, 0x7610, R31 ;  /* 0x000076100a1fa816 */ /* 0x000fe4000000001f */
[----:B------:R-:W-:-:S02]  /*0850*/  ISETP.NE.AND P2, PT, R60, RZ, PT ;  /* 0x000000ff3c00720c */ /* 0x000fc40003f45270 */
[----:B------:R-:W-:Y:S01]  /*0860*/  @!P5 PRMT R35, R36, 0x7610, R35 ;  /* 0x000076102423d816 */ /* 0x000fe20000000023 */
[----:B------:R-:W-:Y:S01]  /*0870*/  IMAD.MOV.U32 R36, RZ, RZ, 0xff ;  /* 0x000000ffff247424 */ /* 0x000fe200078e00ff */
[----:B------:R-:W-:Y:S02]  /*0880*/  @!P1 LOP3.LUT R11, R11, 0xff80, RZ, 0x3c, !PT ;  /* 0x0000ff800b0b9812 */ /* 0x000fe400078e3cff */
[----:B------:R-:W-:Y:S02]  /*0890*/  @!P4 LOP3.LUT R37, R37, 0xff80, RZ, 0x3c, !PT ;  /* 0x0000ff802525c812 */ /* 0x000fe400078e3cff */
[----:B------:R-:W-:Y:S02]  /*08a0*/  @!P1 PRMT R32, R11, 0x7610, R32 ;  /* 0x000076100b209816 */ /* 0x000fe40000000020 */
[----:B------:R-:W-:Y:S01]  /*08b0*/  @!P4 PRMT R36, R37, 0x7610, R36 ;  /* 0x000076102524c816 */ /* 0x000fe20000000024 */
[----:B------:R-:W-:Y:S01]  /*08c0*/  IMAD.MOV.U32 R37, RZ, RZ, 0xff ;  /* 0x000000ffff257424 */ /* 0x000fe200078e00ff */
[----:B------:R-:W-:Y:S01]  /*08d0*/  ISETP.NE.AND P1, PT, R61, RZ, PT ;  /* 0x000000ff3d00720c */ /* 0x000fe20003f25270 */
[----:B------:R-:W5:Y:S01]  /*08e0*/  @!P2 LDG.E.U8 R28, desc[UR8][R4.64+0x9] ;  /* 0x00000908041ca981 */ /* 0x000f62000c1e1100 */
[----:B------:R-:W-:-:S02]  /*08f0*/  @!P3 LOP3.LUT R38, R38, 0xff80, RZ, 0x3c, !PT ;  /* 0x0000ff802626b812 */ /* 0x000fc400078e3cff */
[----:B------:R-:W-:Y:S02]  /*0900*/  ISETP.NE.AND P0, PT, R62, RZ, PT ;  /* 0x000000ff3e00720c */ /* 0x000fe40003f05270 */
[----:B------:R-:W-:Y:S01]  /*0910*/  @!P3 PRMT R37, R38, 0x7610, R37 ;  /* 0x000076102625b816 */ /* 0x000fe20000000025 */
[----:B------:R-:W-:Y:S01]  /*0920*/  IMAD.MOV.U32 R38, RZ, RZ, 0xff ;  /* 0x000000ffff267424 */ /* 0x000fe200078e00ff */
[----:B------:R-:W-:-:S05]  /*0930*/  @!P2 LOP3.LUT R39, R39, 0xff80, RZ, 0x3c, !PT ;  /* 0x0000ff802727a812 */ /* 0x000fca00078e3cff */
[----:B------:R-:W5:Y:S01]  /*0940*/  @!P1 LDG.E.U8 R2, desc[UR8][R4.64+0xa] ;  /* 0x00000a0804029981 */ /* 0x000f62000c1e1100 */
[----:B------:R-:W-:Y:S01]  /*0950*/  @!P2 PRMT R38, R39, 0x7610, R38 ;  /* 0x000076102726a816 */ /* 0x000fe20000000026 */
[----:B------:R-:W-:Y:S02]  /*0960*/  IMAD.MOV.U32 R39, RZ, RZ, 0xff ;  /* 0x000000ffff277424 */ /* 0x000fe400078e00ff */
[----:B------:R-:W5:Y:S01]  /*0970*/  @!P0 LDG.E.U8 R12, desc[UR8][R4.64+0xb] ;  /* 0x00000b08040c8981 */ /* 0x000f62000c1e1100 */
[----:B------:R-:W-:-:S04]  /*0980*/  @!P1 LOP3.LUT R40, R40, 0xff80, RZ, 0x3c, !PT ;  /* 0x0000ff8028289812 */ /* 0x000fc800078e3cff */
[----:B------:R-:W-:Y:S01]  /*0990*/  @!P1 PRMT R39, R40, 0x7610, R39 ;  /* 0x0000761028279816 */ /* 0x000fe20000000027 */
[----:B------:R-:W-:Y:S01]  /*09a0*/  IMAD.MOV.U32 R40, RZ, RZ, 0xff ;  /* 0x000000ffff287424 */ /* 0x000fe200078e00ff */
[----:B------:R-:W-:Y:S02]  /*09b0*/  ISETP.NE.AND P6, PT, R6, RZ, PT ;  /* 0x000000ff0600720c */ /* 0x000fe40003fc5270 */
[----:B------:R-:W-:-:S04]  /*09c0*/  @!P0 LOP3.LUT R41, R41, 0xff80, RZ, 0x3c, !PT ;  /* 0x0000ff8029298812 */ /* 0x000fc800078e3cff */
[----:B------:R-:W-:-:S07]  /*09d0*/  @!P0 PRMT R40, R41, 0x7610, R40 ;  /* 0x0000761029288816 */ /* 0x000fce0000000028 */
[----:B------:R-:W5:Y:S01]  /*09e0*/  @!P6 LDG.E.U8 R22, desc[UR8][R4.64+0x12] ;  /* 0x000012080416e981 */ /* 0x000f62000c1e1100 */
[----:B------:R-:W-:Y:S02]  /*09f0*/  ISETP.NE.AND P0, PT, R55, RZ, PT ;  /* 0x000000ff3700720c */ /* 0x000fe40003f05270 */
[----:B------:R-:W-:Y:S02]  /*0a00*/  ISETP.NE.AND P5, PT, R46, RZ, PT ;  /* 0x000000ff2e00720c */ /* 0x000fe40003fa5270 */
[----:B------:R-:W-:Y:S02]  /*0a10*/  ISETP.NE.AND P4, PT, R49, RZ, PT ;  /* 0x000000ff3100720c */ /* 0x000fe40003f85270 */
[----:B------:R-:W-:Y:S02]  /*0a20*/  ISETP.NE.AND P3, PT, R52, RZ, PT ;  /* 0x000000ff3400720c */ /* 0x000fe40003f65270 */
[----:B------:R-:W-:Y:S02]  /*0a30*/  ISETP.NE.AND P2, PT, R53, RZ, PT ;  /* 0x000000ff3500720c */ /* 0x000fe40003f45270 */
[----:B------:R-:W-:Y:S01]  /*0a40*/  ISETP.NE.AND P1, PT, R54, RZ, PT ;  /* 0x000000ff3600720c */ /* 0x000fe20003f25270 */
[----:B------:R-:W-:-:S02]  /*0a50*/  IMAD.MOV.U32 R41, RZ, RZ, 0xff ;  /* 0x000000ffff297424 */ /* 0x000fc400078e00ff */
[----:B------:R-:W-:Y:S01]  /*0a60*/  @!P0 LOP3.LUT R42, R42, 0xff80, RZ, 0x3c, !PT ;  /* 0x0000ff802a2a8812 */ /* 0x000fe200078e3cff */
[----:B------:R-:W5:Y:S04]  /*0a70*/  @!P0 LDG.E.U8 R14, desc[UR8][R4.64+0xc] ;  /* 0x00000c08040e8981 */ /* 0x000f68000c1e1100 */
[----:B------:R-:W5:Y:S01]  /*0a80*/  @!P4 LDG.E.U8 R20, desc[UR8][R4.64+0x10] ;  /* 0x000010080414c981 */ /* 0x000f62000c1e1100 */
[----:B------:R-:W-:-:S03]  /*0a90*/  @!P0 PRMT R41, R42, 0x7610, R41 ;  /* 0x000076102a298816 */ /* 0x000fc60000000029 */
[----:B------:R-:W5:Y:S01]  /*0aa0*/  @!P2 LDG.E.U8 R16, desc[UR8][R4.64+0xe] ;  /* 0x00000e080410a981 */ /* 0x000f62000c1e1100 */
[----:B------:R-:W-:-:S03]  /*0ab0*/  IMAD.MOV.U32 R42, RZ, RZ, 0xff ;  /* 0x000000ffff2a7424 */ /* 0x000fc600078e00ff */
[----:B------:R-:W5:Y:S04]  /*0ac0*/  @!P1 LDG.E.U8 R18, desc[UR8][R4.64+0xd] ;  /* 0x00000d0804129981 */ /* 0x000f68000c1e1100 */
[----:B------:R-:W5:Y:S04]  /*0ad0*/  @!P3 LDG.E.U8 R24, desc[UR8][R4.64+0xf] ;  /* 0x00000f080418b981 */ /* 0x000f68000c1e1100 */
[----:B------:R0:W5:Y:S01]  /*0ae0*/  @!P5 LDG.E.U8 R26, desc[UR8][R4.64+0x11] ;  /* 0x00001108041ad981 */ /* 0x000162000c1e1100 */
[----:B------:R-:W-:Y:S01]  /*0af0*/  @!P1 LOP3.LUT R43, R43, 0xff80, RZ, 0x3c, !PT ;  /* 0x0000ff802b2b9812 */ /* 0x000fe200078e3cff */
[----:B------:R-:W-:-:S03]  /*0b00*/  IMAD.MOV.U32 R6, RZ, RZ, 0xff ;  /* 0x000000ffff067424 */ /* 0x000fc600078e00ff */
[----:B------:R-:W-:Y:S02]  /*0b10*/  @!P1 PRMT R42, R43, 0x7610, R42 ;  /* 0x000076102b2a9816 */ /* 0x000fe4000000002a */
[----:B------:R-:W-:Y:S02]  /*0b20*/  PRMT R43, R6, 0x7610, R43 ;  /* 0x00007610062b7816 */ /* 0x000fe4000000002b */
[----:B------:R-:W-:Y:S02]  /*0b30*/  @!P2 LOP3.LUT R6, R44, 0xff80, RZ, 0x3c, !PT ;  /* 0x0000ff802c06a812 */ /* 0x000fe400078e3cff */
[----:B------:R-:W-:Y:S02]  /*0b40*/  PRMT R44, R7, 0x7610, R44 ;  /* 0x00007610072c7816 */ /* 0x000fe4000000002c */
[----:B------:R-:W-:Y:S02]  /*0b50*/  @!P3 LOP3.LUT R45, R45, 0xff80, RZ, 0x3c, !PT ;  /* 0x0000ff802d2db812 */ /* 0x000fe400078e3cff */
[----:B------:R-:W-:Y:S01]  /*0b60*/  LEA R49, R0, UR4, 0x2 ;  /* 0x0000000400317c11 */ /* 0x000fe2000f8e10ff */
[----:B------:R-:W-:Y:S01]  /*0b70*/  IMAD.MOV.U32 R46, RZ, RZ, 0xff ;  /* 0x000000ffff2e7424 */ /* 0x000fe200078e00ff */
[----:B------:R-:W-:Y:S01]  /*0b80*/  @!P3 PRMT R44, R45, 0x7610, R44 ;  /* 0x000076102d2cb816 */ /* 0x000fe2000000002c */
[----:B------:R-:W-:Y:S01]  /*0b90*/  IMAD.MOV.U32 R45, RZ, RZ, 0xff ;  /* 0x000000ffff2d7424 */ /* 0x000fe200078e00ff */
[----:B------:R-:W-:-:S02]  /*0ba0*/  @!P4 LOP3.LUT R48, R48, 0xff80, RZ, 0x3c, !PT ;  /* 0x0000ff803030c812 */ /* 0x000fc400078e3cff */
[----:B0-----:R-:W-:Y:S01]  /*0bb0*/  @!P6 LOP3.LUT R4, R51, 0xff80, RZ, 0x3c, !PT ;  /* 0x0000ff803304e812 */ /* 0x001fe200078e3cff */
[----:B------:R-:W-:Y:S01]  /*0bc0*/  IMAD R51, R0, 0x40, R49 ;  /* 0x0000004000337824 */ /* 0x000fe200078e0231 */
[----:B------:R-:W-:Y:S02]  /*0bd0*/  @!P5 LOP3.LUT R50, R50, 0xff80, RZ, 0x3c, !PT ;  /* 0x0000ff803232d812 */ /* 0x000fe400078e3cff */
[----:B------:R-:W-:Y:S01]  /*0be0*/  @!P4 PRMT R47, R48, 0x7610, R47 ;  /* 0x00007610302fc816 */ /* 0x000fe2000000002f */
[----:B------:R-:W-:Y:S01]  /*0bf0*/  IMAD R53, R0, -0x31, R51 ;  /* 0xffffffcf00357824 */ /* 0x000fe200078e0233 */
[----:B------:R-:W-:Y:S02]  /*0c00*/  @!P2 PRMT R43, R6, 0x7610, R43 ;  /* 0x00007610062ba816 */ /* 0x000fe4000000002b */
[----:B------:R-:W-:Y:S02]  /*0c10*/  @!P5 PRMT R46, R50, 0x7610, R46 ;  /* 0x00007610322ed816 */ /* 0x000fe4000000002e */
[----:B------:R-:W-:-:S02]  /*0c20*/  @!P6 PRMT R45, R4, 0x7610, R45 ;  /* 0x00007610042de816 */ /* 0x000fc4000000002d */
[----:B------:R-:W-:Y:S01]  /*0c30*/  LEA R48, R108, UR4, 0x2 ;  /* 0x000000046c307c11 */ /* 0x000fe2000f8e10ff */
[----:B------:R-:W-:Y:S06]  /*0c40*/  BAR.SYNC.DEFER_BLOCKING 0x0 ;  /* 0x0000000000007b1d */ /* 0x000fec0000010000 */
.L_x_232:
[----:B------:R-:W-:Y:S01]  /*0c50*/  UISETP.LT.AND UP0, UPT, UR5, 0x5, UPT ;  /* 0x000000050500788c */ /* 0x000fe2000bf01270 */
[----:B0-----:R-:W-:Y:S01]  /*0c60*/  LOP3.LUT R4, R29, 0xff, RZ, 0xc0, !PT ;  /* 0x000000ff1d047812 */ /* 0x001fe200078ec0ff */
[----:B------:R-:W-:Y:S01]  /*0c70*/  UIADD3 UR6, UPT, UPT, UR7, -0x5, URZ ;  /* 0xfffffffb07067890 */ /* 0x000fe2000fffe0ff */
[----:B------:R-:W-:Y:S01]  /*0c80*/  STS [R49], RZ ;  /* 0x000000ff31007388 */ /* 0x000fe20000000800 */
[----:B------:R-:W-:Y:S01]  /*0c90*/  USEL UR4, UR5, 0x5, UP0 ;  /* 0x0000000505047887 */ /* 0x000fe20008000000 */
[----:B------:R-:W-:Y:S01]  /*0ca0*/  ISETP.NE.AND P1, PT, R107, 0x1f, PT ;  /* 0x0000001f6b00780c */ /* 0x000fe20003f25270 */
[----:B------:R-:W-:Y:S01]  /*0cb0*/  UISETP.GE.AND UP0, UPT, UR7, UR10, UPT ;  /* 0x0000000a0700728c */ /* 0x000fe2000bf06270 */
[----:B------:R-:W-:Y:S01]  /*0cc0*/  STS [R49+0x400], RZ ;  /* 0x000400ff31007388 */ /* 0x000fe20000000800 */
[----:B------:R-:W-:Y:S01]  /*0cd0*/  UBMSK UR4, URZ, UR4 ;  /* 0x00000004ff04729b */ /* 0x000fe20008000000 */
[----:B------:R-:W-:Y:S02]  /*0ce0*/  SHF.R.U32.HI R4, RZ, UR6, R4 ;  /* 0x00000006ff047c19 */ /* 0x000fe40008011604 */
[----:B------:R-:W-:Y:S01]  /*0cf0*/  STS [R49+0x800], RZ ;  /* 0x000800ff31007388 */ /* 0x000fe20000000800 */
[----:B------:R-:W-:-:S02]  /*0d00*/  ISETP.NE.AND P2, PT, R108, 0x6, PT ;  /* 0x000000066c00780c */ /* 0x000fc40003f45270 */
[----:B------:R-:W-:Y:S01]  /*0d10*/  LOP3.LUT R4, R4, UR4, RZ, 0xc0, !PT ;  /* 0x0000000404047c12 */ /* 0x000fe2000f8ec0ff */
[----:B------:R-:W-:Y:S01]  /*0d20*/  STS [R49+0xc00], RZ ;  /* 0x000c00ff31007388 */ /* 0x000fe20000000800 */
[----:B------:R-:W-:-:S03]  /*0d30*/  ISETP.NE.AND P3, PT, R108, 0x7, PT ;  /* 0x000000076c00780c */ /* 0x000fc60003f65270 */
[----:B------:R-:W-:Y:S01]  /*0d40*/  IMAD.SHL.U32 R5, R4, 0x400, RZ ;  /* 0x0000040004057824 */ /* 0x000fe200078e00ff */
[----:B------:R-:W-:Y:S01]  /*0d50*/  SHF.R.U32.HI R4, RZ, 0x3, R4 ;  /* 0x00000003ff047819 */ /* 0x000fe20000011604 */
[----:B------:R-:W-:Y:S03]  /*0d60*/  STS [R49+0x1000], RZ ;  /* 0x001000ff31007388 */ /* 0x000fe60000000800 */
[----:B------:R-:W-:Y:S01]  /*0d70*/  LOP3.LUT R52, R5, 0x3c00, RZ, 0xc0, !PT ;  /* 0x00003c0005347812 */ /* 0x000fe200078ec0ff */
[----:B------:R-:W-:Y:S01]  /*0d80*/  STS [R49+0x1400], RZ ;  /* 0x001400ff31007388 */ /* 0x000fe20000000800 */
[----:B------:R-:W-:-:S03]  /*0d90*/  LOP3.LUT R4, R4, 0x1e, RZ, 0xc0, !PT ;  /* 0x0000001e04047812 */ /* 0x000fc600078ec0ff */
[----:B------:R-:W-:Y:S01]  /*0da0*/  STS [R49+0x1800], RZ ;  /* 0x001800ff31007388 */ /* 0x000fe20000000800 */
[----:B------:R-:W-:Y:S02]  /*0db0*/  IADD3 R52, PT, PT, R4, R49, R52 ;  /* 0x0000003104347210 */ /* 0x000fe40007ffe034 */
[----:B------:R-:W-:Y:S01]  /*0dc0*/  LOP3.LUT R4, R30, 0xff, RZ, 0xc0, !PT ;  /* 0x000000ff1e047812 */ /* 0x000fe200078ec0ff */
[----:B------:R-:W-:Y:S03]  /*0dd0*/  STS [R49+0x1c00], RZ ;  /* 0x001c00ff31007388 */ /* 0x000fe60000000800 */
[----:B------:R-:W-:Y:S01]  /*0de0*/  SHF.R.U32.HI R4, RZ, UR6, R4 ;  /* 0x00000006ff047c19 */ /* 0x000fe20008011604 */
[----:B------:R-:W-:Y:S03]  /*0df0*/  STS [R49+0x2000], RZ ;  /* 0x002000ff31007388 */ /* 0x000fe60000000800 */
[----:B------:R-:W-:Y:S01]  /*0e00*/  LOP3.LUT R4, R4, UR4, RZ, 0xc0, !PT ;  /* 0x0000000404047c12 */ /* 0x000fe2000f8ec0ff */
[----:B------:R-:W-:Y:S04]  /*0e10*/  STS [R49+0x2400], RZ ;  /* 0x002400ff31007388 */ /* 0x000fe80000000800 */
[----:B------:R-:W-:Y:S01]  /*0e20*/  STS [R49+0x2800], RZ ;  /* 0x002800ff31007388 */ /* 0x000fe20000000800 */
[----:B------:R-:W-:Y:S01]  /*0e30*/  IMAD.SHL.U32 R5, R4, 0x400, RZ ;  /* 0x0000040004057824 */ /* 0x000fe200078e00ff */
[----:B------:R-:W-:-:S02]  /*0e40*/  SHF.R.U32.HI R4, RZ, 0x3, R4 ;  /* 0x00000003ff047819 */ /* 0x000fc40000011604 */
[----:B------:R-:W-:Y:S02]  /*0e50*/  STS [R49+0x2c00], RZ ;  /* 0x002c00ff31007388 */ /* 0x000fe40000000800 */
[----:B------:R-:W-:Y:S02]  /*0e60*/  LOP3.LUT R56, R5, 0x3c00, RZ, 0xc0, !PT ;  /* 0x00003c0005387812 */ /* 0x000fe400078ec0ff */
        /* <DEDUP_REMOVED lines=10> */
[----:B------:R-:W0:Y:S01]  /*0f10*/  LDS.U16 R50, [R52] ;  /* 0x0000000034327984 */ /* 0x000e220000000400 */
[----:B------:R-:W-:Y:S01]  /*0f20*/  IMAD.SHL.U32 R6, R4, 0x400, RZ ;  /* 0x0000040004067824 */ /* 0x000fe200078e00ff */
[----:B------:R-:W-:-:S04]  /*0f30*/  SHF.R.U32.HI R4, RZ, 0x3, R4 ;  /* 0x00000003ff047819 */ /* 0x000fc80000011604 */
[----:B------:R-:W-:Y:S02]  /*0f40*/  LOP3.LUT R6, R6, 0x3c00, RZ, 0xc0, !PT ;  /* 0x00003c0006067812 */ /* 0x000fe400078ec0ff */
[----:B------:R-:W-:-:S04]  /*0f50*/  LOP3.LUT R4, R4, 0x1e, RZ, 0xc0, !PT ;  /* 0x0000001e04047812 */ /* 0x000fc800078ec0ff */
[----:B------:R-:W-:Y:S02]  /*0f60*/  IADD3 R58, PT, PT, R4, R49, R6 ;  /* 0x00000031043a7210 */ /* 0x000fe40007ffe006 */
[----:B------:R-:W-:-:S04]  /*0f70*/  LOP3.LUT R4, R32, 0xff, RZ, 0xc0, !PT ;  /* 0x000000ff20047812 */ /* 0x000fc800078ec0ff */
[----:B------:R-:W-:-:S04]  /*0f80*/  SHF.R.U32.HI R4, RZ, UR6, R4 ;  /* 0x00000006ff047c19 */ /* 0x000fc80008011604 */
[----:B------:R-:W-:Y:S01]  /*0f90*/  LOP3.LUT R4, R4, UR4, RZ, 0xc0, !PT ;  /* 0x0000000404047c12 */ /* 0x000fe2000f8ec0ff */
[----:B0-----:R-:W-:-:S05]  /*0fa0*/  VIADD R5, R50, 0x1 ;  /* 0x0000000132057836 */ /* 0x001fca0000000000 */
[----:B------:R0:W-:Y:S04]  /*0fb0*/  STS.U16 [R52], R5 ;  /* 0x0000000534007388 */ /* 0x0001e80000000400 */
[----:B------:R-:W1:Y:S01]  /*0fc0*/  LDS.U16 R54, [R56] ;  /* 0x0000000038367984 */ /* 0x000e620000000400 */
[----:B0-----:R-:W-:Y:S01]  /*0fd0*/  IMAD.SHL.U32 R5, R4, 0x400, RZ ;  /* 0x0000040004057824 */ /* 0x001fe200078e00ff */
[----:B------:R-:W-:-:S04]  /*0fe0*/  SHF.R.U32.HI R4, RZ, 0x3, R4 ;  /* 0x00000003ff047819 */ /* 0x000fc80000011604 */
[----:B------:R-:W-:Y:S02]  /*0ff0*/  LOP3.LUT R60, R5, 0x3c00, RZ, 0xc0, !PT ;  /* 0x00003c00053c7812 */ /* 0x000fe400078ec0ff */
[----:B------:R-:W-:-:S04]  /*1000*/  LOP3.LUT R4, R4, 0x1e, RZ, 0xc0, !PT ;  /* 0x0000001e04047812 */ /* 0x000fc800078ec0ff */
[----:B------:R-:W-:Y:S02]  /*1010*/  IADD3 R60, PT, PT, R4, R49, R60 ;  /* 0x00000031043c7210 */ /* 0x000fe40007ffe03c */
[----:B------:R-:W-:-:S04]  /*1020*/  LOP3.LUT R4, R33, 0xff, RZ, 0xc0, !PT ;  /* 0x000000ff21047812 */ /* 0x000fc800078ec0ff */
[----:B------:R-:W-:-:S04]  /*1030*/  SHF.R.U32.HI R4, RZ, UR6, R4 ;  /* 0x00000006ff047c19 */ /* 0x000fc80008011604 */
[----:B------:R-:W-:-:S05]  /*1040*/  LOP3.LUT R4, R4, UR4, RZ, 0xc0, !PT ;  /* 0x0000000404047c12 */ /* 0x000fca000f8ec0ff */
[----:B------:R-:W-:Y:S01]  /*1050*/  IMAD.SHL.U32 R6, R4, 0x400, RZ ;  /* 0x0000040004067824 */ /* 0x000fe200078e00ff */
[----:B------:R-:W-:-:S04]  /*1060*/  SHF.R.U32.HI R4, RZ, 0x3, R4 ;  /* 0x00000003ff047819 */ /* 0x000fc80000011604 */
[----:B------:R-:W-:Y:S02]  /*1070*/  LOP3.LUT R6, R6, 0x3c00, RZ, 0xc0, !PT ;  /* 0x00003c0006067812 */ /* 0x000fe400078ec0ff */
[----:B------:R-:W-:Y:S01]  /*1080*/  LOP3.LUT R4, R4, 0x1e, RZ, 0xc0, !PT ;  /* 0x0000001e04047812 */ /* 0x000fe200078ec0ff */
[----:B-1----:R-:W-:-:S03]  /*1090*/  VIADD R7, R54, 0x1 ;  /* 0x0000000136077836 */ /* 0x002fc60000000000 */
[----:B------:R-:W-:Y:S02]  /*10a0*/  IADD3 R62, PT, PT, R4, R49, R6 ;  /* 0x00000031043e7210 */ /* 0x000fe40007ffe006 */
[----:B------:R-:W-:Y:S01]  /*10b0*/  STS.U16 [R56], R7 ;  /* 0x0000000738007388 */ /* 0x000fe20000000400 */
[----:B------:R-:W-:-:S03]  /*10c0*/  LOP3.LUT R4, R34, 0xff, RZ, 0xc0, !PT ;  /* 0x000000ff22047812 */ /* 0x000fc600078ec0ff */
[----:B------:R-:W0:Y:S01]  /*10d0*/  LDS.U16 R57, [R58] ;  /* 0x000000003a397984 */ /* 0x000e220000000400 */
        /* <DEDUP_REMOVED lines=143> */
[----:B------:R-:W-:Y:S01]  /*19d0*/  SHF.R.U32.HI R4, RZ, UR6, R4 ;  /* 0x00000006ff047c19 */ /* 0x000fe20008011604 */
[----:B------:R-:W0:Y:S03]  /*19e0*/  S2UR UR6, SR_CgaCtaId ;  /* 0x00000000000679c3 */ /* 0x000e260000008800 */
[----:B------:R-:W-:Y:S01]  /*19f0*/  LOP3.LUT R4, R4, UR4, RZ, 0xc0, !PT ;  /* 0x0000000404047c12 */ /* 0x000fe2000f8ec0ff */
[----:B------:R-:W-:-:S04]  /*1a00*/  UMOV UR4, 0x400 ;  /* 0x0000040000047882 */ /* 0x000fc80000000000 */
[----:B------:R-:W-:Y:S01]  /*1a10*/  IMAD.SHL.U32 R6, R4, 0x400, RZ ;  /* 0x0000040004067824 */ /* 0x000fe200078e00ff */
[----:B------:R-:W-:-:S04]  /*1a20*/  SHF.R.U32.HI R4, RZ, 0x3, R4 ;  /* 0x00000003ff047819 */ /* 0x000fc80000011604 */
[----:B------:R-:W-:Y:S02]  /*1a30*/  LOP3.LUT R6, R6, 0x3c00, RZ, 0xc0, !PT ;  /* 0x00003c0006067812 */ /* 0x000fe400078ec0ff */
[----:B------:R-:W-:Y:S01]  /*1a40*/  LOP3.LUT R4, R4, 0x1e, RZ, 0xc0, !PT ;  /* 0x0000001e04047812 */ /* 0x000fe200078ec0ff */
[----:B-1----:R-:W-:-:S03]  /*1a50*/  VIADD R7, R83, 0x1 ;  /* 0x0000000153077836 */ /* 0x002fc60000000000 */
[----:B------:R-:W-:Y:S02]  /*1a60*/  IADD3 R90, PT, PT, R4, R49, R6 ;  /* 0x00000031045a7210 */ /* 0x000fe40007ffe006 */
[----:B------:R-:W-:Y:S01]  /*1a70*/  STS.U16 [R84], R7 ;  /* 0x0000000754007388 */ /* 0x000fe20000000400 */
[----:B0-----:R-:W-:-:S03]  /*1a80*/  ULEA UR4, UR6, UR4, 0x18 ;  /* 0x0000000406047291 */ /* 0x001fc6000f8ec0ff */
[----:B------:R-:W0:Y:S02]  /*1a90*/  LDS.U16 R85, [R86] ;  /* 0x0000000056557984 */ /* 0x000e240000000400 */
[----:B0-----:R-:W-:-:S05]  /*1aa0*/  VIADD R5, R85, 0x1 ;  /* 0x0000000155057836 */ /* 0x001fca0000000000 */
[----:B------:R-:W-:Y:S04]  /*1ab0*/  STS.U16 [R86], R5 ;  /* 0x0000000556007388 */ /* 0x000fe80000000400 */
[----:B------:R-:W0:Y:S02]  /*1ac0*/  LDS.U16 R87, [R88] ;  /* 0x0000000058577984 */ /* 0x000e240000000400 */
[----:B0-----:R-:W-:-:S05]  /*1ad0*/  VIADD R7, R87, 0x1 ;  /* 0x0000000157077836 */ /* 0x001fca0000000000 */
[----:B------:R-:W-:Y:S04]  /*1ae0*/  STS.U16 [R88], R7 ;  /* 0x0000000758007388 */ /* 0x000fe80000000400 */
[----:B------:R-:W0:Y:S02]  /*1af0*/  LDS.U16 R89, [R90] ;  /* 0x000000005a597984 */ /* 0x000e240000000400 */
[----:B0-----:R-:W-:-:S05]  /*1b00*/  VIADD R5, R89, 0x1 ;  /* 0x0000000159057836 */ /* 0x001fca0000000000 */
[----:B------:R-:W-:Y:S01]  /*1b10*/  STS.U16 [R90], R5 ;  /* 0x000000055a007388 */ /* 0x000fe20000000400 */
[----:B------:R-:W-:Y:S06]  /*1b20*/  BAR.SYNC.DEFER_BLOCKING 0x0 ;  /* 0x0000000000007b1d */ /* 0x000fec0000010000 */
[----:B------:R-:W-:Y:S04]  /*1b30*/  LDS R91, [R51] ;  /* 0x00000000335b7984 */ /* 0x000fe80000000800 */
[----:B------:R-:W0:Y:S04]  /*1b40*/  LDS R92, [R51+0x4] ;  /* 0x00000400335c7984 */ /* 0x000e280000000800 */
[----:B------:R-:W1:Y:S04]  /*1b50*/  LDS R93, [R51+0x8] ;  /* 0x00000800335d7984 */ /* 0x000e680000000800 */
[----:B------:R-:W2:Y:S04]  /*1b60*/  LDS R94, [R51+0xc] ;  /* 0x00000c00335e7984 */ /* 0x000ea80000000800 */
[----:B------:R-:W3:Y:S04]  /*1b70*/  LDS R95, [R51+0x10] ;  /* 0x00001000335f7984 */ /* 0x000ee80000000800 */
[----:B------:R-:W4:Y:S04]  /*1b80*/  LDS R96, [R51+0x14] ;  /* 0x0000140033607984 */ /* 0x000f280000000800 */
[----:B------:R-:W4:Y:S04]  /*1b90*/  LDS R97, [R51+0x18] ;  /* 0x0000180033617984 */ /* 0x000f280000000800 */
[----:B------:R-:W4:Y:S04]  /*1ba0*/  LDS R98, [R51+0x1c] ;  /* 0x00001c0033627984 */ /* 0x000f280000000800 */
[----:B------:R-:W4:Y:S04]  /*1bb0*/  LDS R99, [R51+0x20] ;  /* 0x0000200033637984 */ /* 0x000f280000000800 */
[----:B------:R-:W4:Y:S04]  /*1bc0*/  LDS R100, [R51+0x24] ;  /* 0x0000240033647984 */ /* 0x000f280000000800 */
[----:B------:R-:W4:Y:S04]  /*1bd0*/  LDS R101, [R51+0x28] ;  /* 0x0000280033657984 */ /* 0x000f280000000800 */
[----:B------:R-:W4:Y:S01]  /*1be0*/  LDS R102, [R51+0x2c] ;  /* 0x00002c0033667984 */ /* 0x000f220000000800 */
[----:B0-----:R-:W-:-:S03]  /*1bf0*/  IMAD.IADD R92, R91, 0x1, R92 ;  /* 0x000000015b5c7824 */ /* 0x001fc600078e025c */
[----:B------:R-:W0:Y:S01]  /*1c00*/  LDS R103, [R51+0x30] ;  /* 0x0000300033677984 */ /* 0x000e220000000800 */
[----:B-1----:R-:W-:-:S03]  /*1c10*/  IMAD.IADD R93, R93, 0x1, R92 ;  /* 0x000000015d5d7824 */ /* 0x002fc600078e025c */
[----:B------:R-:W1:Y:S01]  /*1c20*/  LDS R104, [R51+0x34] ;  /* 0x0000340033687984 */ /* 0x000e620000000800 */
[----:B--2---:R-:W-:-:S03]  /*1c30*/  IMAD.IADD R94, R94, 0x1, R93 ;  /* 0x000000015e5e7824 */ /* 0x004fc600078e025d */
[----:B------:R-:W2:Y:S01]  /*1c40*/  LDS R105, [R51+0x38] ;  /* 0x0000380033697984 */ /* 0x000ea20000000800 */
[----:B---3--:R-:W-:-:S03]  /*1c50*/  IMAD.IADD R95, R95, 0x1, R94 ;  /* 0x000000015f5f7824 */ /* 0x008fc600078e025e */
[----:B------:R-:W3:Y:S01]  /*1c60*/  LDS R106, [R51+0x3c] ;  /* 0x00003c00336a7984 */ /* 0x000ee20000000800 */
[----:B----4-:R-:W-:-:S03]  /*1c70*/  IMAD.IADD R96, R96, 0x1, R95 ;  /* 0x0000000160607824 */ /* 0x010fc600078e025f */
[----:B------:R-:W4:Y:S01]  /*1c80*/  LDS R5, [R51+0x40] ;  /* 0x0000400033057984 */ /* 0x000f220000000800 */
[----:B------:R-:W-:-:S04]  /*1c90*/  IMAD.IADD R97, R97, 0x1, R96 ;  /* 0x0000000161617824 */ /* 0x000fc800078e0260 */
[----:B------:R-:W-:-:S04]  /*1ca0*/  IMAD.IADD R98, R98, 0x1, R97 ;  /* 0x0000000162627824 */ /* 0x000fc800078e0261 */
[----:B------:R-:W-:-:S04]  /*1cb0*/  IMAD.IADD R99, R99, 0x1, R98 ;  /* 0x0000000163637824 */ /* 0x000fc800078e0262 */
[----:B------:R-:W-:-:S04]  /*1cc0*/  IMAD.IADD R100, R100, 0x1, R99 ;  /* 0x0000000164647824 */ /* 0x000fc800078e0263 */
[----:B------:R-:W-:-:S04]  /*1cd0*/  IMAD.IADD R101, R101, 0x1, R100 ;  /* 0x0000000165657824 */ /* 0x000fc800078e0264 */
[----:B------:R-:W-:-:S04]  /*1ce0*/  IMAD.IADD R102, R102, 0x1, R101 ;  /* 0x0000000166667824 */ /* 0x000fc800078e0265 */
[----:B0-----:R-:W-:-:S04]  /*1cf0*/  IMAD.IADD R103, R103, 0x1, R102 ;  /* 0x0000000167677824 */ /* 0x001fc800078e0266 */
[----:B-1----:R-:W-:-:S04]  /*1d00*/  IMAD.IADD R104, R104, 0x1, R103 ;  /* 0x0000000168687824 */ /* 0x002fc800078e0267 */
[----:B--2---:R-:W-:-:S04]  /*1d10*/  IMAD.IADD R105, R105, 0x1, R104 ;  /* 0x0000000169697824 */ /* 0x004fc800078e0268 */
[----:B---3--:R-:W-:-:S04]  /*1d20*/  IMAD.IADD R106, R106, 0x1, R105 ;  /* 0x000000016a6a7824 */ /* 0x008fc800078e0269 */
[----:B----4-:R-:W-:-:S05]  /*1d30*/  IMAD.IADD R109, R5, 0x1, R106 ;  /* 0x00000001056d7824 */ /* 0x010fca00078e026a */
        /* <DEDUP_REMOVED lines=8> */
[----:B------:R-:W0:Y:S02]  /*1dc0*/  SHFL.UP P0, R110, R111, 0x10, RZ ;  /* 0x060000006f6e7989 */ /* 0x000e2400000000ff */
[----:B0-----:R-:W-:Y:S01]  /*1dd0*/  @P0 IMAD.IADD R110, R111, 0x1, R110 ;  /* 0x000000016f6e0824 */ /* 0x001fe200078e026e */
[----:B------:R-:W-:-:S03]  /*1de0*/  ISETP.NE.AND P0, PT, R108, 0x1, PT ;  /* 0x000000016c00780c */ /* 0x000fc60003f05270 */
[----:B------:R-:W-:Y:S01]  /*1df0*/  IMAD.IADD R109, R110, 0x1, -R109 ;  /* 0x000000016e6d7824 */ /* 0x000fe200078e0a6d */
[----:B------:R-:W-:Y:S01]  /*1e00*/  @!P1 STS [R48+0x4400], R110 ;  /* 0x0044006e30009388 */ /* 0x000fe20000000800 */
[----:B------:R-:W-:Y:S01]  /*1e10*/  BAR.SYNC.DEFER_BLOCKING 0x0 ;  /* 0x0000000000007b1d */ /* 0x000fe20000010000 */
[----:B------:R-:W-:-:S05]  /*1e20*/  ISETP.NE.AND P1, PT, R108, 0x4, PT ;  /* 0x000000046c00780c */ /* 0x000fca0003f25270 */
[----:B------:R-:W0:Y:S04]  /*1e30*/  LDS.128 R4, [UR4+0x4400] ;  /* 0x00440004ff047984 */ /* 0x000e280008000c00 */
[----:B------:R-:W1:Y:S01]  /*1e40*/  LDS.128 R8, [UR4+0x4410] ;  /* 0x00441004ff087984 */ /* 0x000e620008000c00 */
[C---:B0-----:R-:W-:Y:S01]  /*1e50*/  SEL R55, R4.reuse, R55, !P0 ;  /* 0x0000003704377207 */ /* 0x041fe20004000000 */
[----:B------:R-:W-:Y:S01]  /*1e60*/  IMAD.IADD R5, R4, 0x1, R5 ;  /* 0x0000000104057824 */ /* 0x000fe200078e0205 */
[----:B------:R-:W-:-:S03]  /*1e70*/  ISETP.NE.AND P0, PT, R108, 0x2, PT ;  /* 0x000000026c00780c */ /* 0x000fc60003f05270 */
[----:B------:R-:W-:Y:S01]  /*1e80*/  IMAD.IADD R6, R6, 0x1, R5 ;  /* 0x0000000106067824 */ /* 0x000fe200078e0205 */
[----:B------:R-:W-:Y:S02]  /*1e90*/  SEL R55, R5, R55, !P0 ;  /* 0x0000003705377207 */ /* 0x000fe40004000000 */
[----:B------:R-:W-:Y:S01]  /*1ea0*/  ISETP.NE.AND P0, PT, R108, 0x3, PT ;  /* 0x000000036c00780c */ /* 0x000fe20003f05270 */
[----:B------:R-:W-:-:S03]  /*1eb0*/  IMAD.IADD R7, R7, 0x1, R6 ;  /* 0x0000000107077824 */ /* 0x000fc600078e0206 */
[----:B------:R-:W-:Y:S01]  /*1ec0*/  SEL R55, R6, R55, !P0 ;  /* 0x0000003706377207 */ /* 0x000fe20004000000 */
[C---:B-1----:R-:W-:Y:S01]  /*1ed0*/  IMAD.IADD R8, R7.reuse, 0x1, R8 ;  /* 0x0000000107087824 */ /* 0x042fe200078e0208 */
[----:B------:R-:W-:Y:S02]  /*1ee0*/  ISETP.NE.AND P0, PT, R108, 0x5, PT ;  /* 0x000000056c00780c */ /* 0x000fe40003f05270 */
[----:B------:R-:W-:Y:S01]  /*1ef0*/  SEL R55, R7, R55, !P1 ;  /* 0x0000003707377207 */ /* 0x000fe20004800000 */
[----:B------:R-:W-:Y:S01]  /*1f00*/  IMAD.IADD R9, R9, 0x1, R8 ;  /* 0x0000000109097824 */ /* 0x000fe200078e0208 */
[----:B------:R-:W-:Y:S02]  /*1f10*/  ISETP.NE.AND P1, PT, R107, RZ, PT ;  /* 0x000000ff6b00720c */ /* 0x000fe40003f25270 */
[----:B------:R-:W-:Y:S01]  /*1f20*/  SEL R55, R8, R55, !P0 ;  /* 0x0000003708377207 */ /* 0x000fe20004000000 */
[----:B------:R-:W-:Y:S01]  /*1f30*/  IMAD.IADD R10, R10, 0x1, R9 ;  /* 0x000000010a0a7824 */ /* 0x000fe200078e0209 */
[----:B------:R-:W-:-:S02]  /*1f40*/  ISETP.GT.U32.AND P0, PT, R0, 0x1f, PT ;  /* 0x0000001f0000780c */ /* 0x000fc40003f04070 */
[----:B------:R-:W-:Y:S01]  /*1f50*/  SEL R55, R9, R55, !P2 ;  /* 0x0000003709377207 */ /* 0x000fe20005000000 */
[----:B------:R-:W-:Y:S01]  /*1f60*/  IMAD.IADD R11, R11, 0x1, R10 ;  /* 0x000000010b0b7824 */ /* 0x000fe200078e020a */
[----:B------:R-:W-:Y:S02]  /*1f70*/  ISETP.GT.U32.OR P2, PT, R0, 0x1f, P1 ;  /* 0x0000001f0000780c */ /* 0x000fe40000f44470 */
[----:B------:R-:W-:Y:S02]  /*1f80*/  SEL R4, R109, RZ, P1 ;  /* 0x000000ff6d047207 */ /* 0x000fe40000800000 */
[----:B------:R-:W-:-:S05]  /*1f90*/  SEL R55, R10, R55, !P3 ;  /* 0x000000370a377207 */ /* 0x000fca0005800000 */
[----:B------:R-:W-:Y:S01]  /*1fa0*/  @P0 IMAD.IADD R109, R55, 0x1, R4 ;  /* 0x00000001376d0824 */ /* 0x000fe200078e0204 */
[----:B------:R-:W-:-:S03]  /*1fb0*/  ISETP.NE.AND P0, PT, R0, RZ, PT ;  /* 0x000000ff0000720c */ /* 0x000fc60003f05270 */
[----:B------:R-:W-:-:S05]  /*1fc0*/  @!P2 IMAD.U32 R109, R11, 0x10000, RZ ;  /* 0x000100000b6da824 */ /* 0x000fca00078e00ff */
[----:B------:R-:W-:Y:S01]  /*1fd0*/  @!P2 STS [UR4+0x4428], R109 ;  /* 0x0044286dff00a988 */ /* 0x000fe20008000804 */
[----:B------:R-:W-:Y:S06]  /*1fe0*/  BAR.SYNC.DEFER_BLOCKING 0x0 ;  /* 0x0000000000007b1d */ /* 0x000fec0000010000 */
[----:B------:R-:W0:Y:S02]  /*1ff0*/  LDS R4, [UR4+0x4428] ;  /* 0x00442804ff047984 */ /* 0x000e240008000800 */
[----:B0-----:R-:W-:-:S05]  /*2000*/  SEL R4, R4, RZ, P0 ;  /* 0x000000ff04047207 */ /* 0x001fca0000000000 */
[----:B------:R-:W-:-:S04]  /*2010*/  IMAD.IADD R4, R4, 0x1, R109 ;  /* 0x0000000104047824 */ /* 0x000fc800078e026d */
[--C-:B------:R-:W-:Y:S01]  /*2020*/  IMAD.IADD R6, R91, 0x1, R4.reuse ;  /* 0x000000015b067824 */ /* 0x100fe200078e0204 */
[----:B------:R-:W-:Y:S01]  /*2030*/  STS [R51], R4 ;  /* 0x0000000433007388 */ /* 0x000fe20000000800 */
[--C-:B------:R-:W-:Y:S02]  /*2040*/  IMAD.IADD R92, R92, 0x1, R4.reuse ;  /* 0x000000015c5c7824 */ /* 0x100fe400078e0204 */
[--C-:B------:R-:W-:Y:S01]  /*2050*/  IMAD.IADD R8, R93, 0x1, R4.reuse ;  /* 0x000000015d087824 */ /* 0x100fe200078e0204 */
[----:B------:R-:W-:Y:S01]  /*2060*/  STS [R51+0x4], R6 ;  /* 0x0000040633007388 */ /* 0x000fe20000000800 */
[--C-:B------:R-:W-:Y:S02]  /*2070*/  IMAD.IADD R94, R94, 0x1, R4.reuse ;  /* 0x000000015e5e7824 */ /* 0x100fe400078e0204 */
[--C-:B------:R-:W-:Y:S01]  /*2080*/  IMAD.IADD R10, R95, 0x1, R4.reuse ;  /* 0x000000015f0a7824 */ /* 0x100fe200078e0204 */
[----:B------:R-:W-:Y:S01]  /*2090*/  STS [R51+0x8], R92 ;  /* 0x0000085c33007388 */ /* 0x000fe20000000800 */
[----:B------:R-:W-:-:S02]  /*20a0*/  IMAD.IADD R96, R96, 0x1, R4 ;  /* 0x0000000160607824 */ /* 0x000fc400078e0204 */
[--C-:B------:R-:W-:Y:S01]  /*20b0*/  IMAD.IADD R110, R97, 0x1, R4.reuse ;  /* 0x00000001616e7824 */ /* 0x100fe200078e0204 */
[----:B------:R-:W-:Y:S01]  /*20c0*/  STS [R51+0xc], R8 ;  /* 0x00000c0833007388 */ /* 0x000fe20000000800 */
        /* <DEDUP_REMOVED lines=12> */
[----:B------:R-:W-:-:S03]  /*2190*/  IMAD.IADD R106, R106, 0x1, R4 ;  /* 0x000000016a6a7824 */ /* 0x000fc600078e0204 */
[----:B------:R-:W-:Y:S04]  /*21a0*/  STS [R51+0x20], R98 ;  /* 0x0000206233007388 */ /* 0x000fe80000000800 */
[----:B------:R-:W-:Y:S04]  /*21b0*/  STS [R51+0x24], R112 ;  /* 0x0000247033007388 */ /* 0x000fe80000000800 */
[----:B------:R-:W-:Y:S04]  /*21c0*/  STS [R51+0x28], R100 ;  /* 0x0000286433007388 */ /* 0x000fe80000000800 */
[----:B------:R-:W-:Y:S04]  /*21d0*/  STS [R51+0x2c], R114 ;  /* 0x00002c7233007388 */ /* 0x000fe80000000800 */
[----:B------:R-:W-:Y:S04]  /*21e0*/  STS [R51+0x30], R102 ;  /* 0x0000306633007388 */ /* 0x000fe80000000800 */
[----:B------:R-:W-:Y:S04]  /*21f0*/  STS [R51+0x34], R116 ;  /* 0x0000347433007388 */ /* 0x000fe80000000800 */
[----:B------:R-:W-:Y:S04]  /*2200*/  STS [R51+0x38], R104 ;  /* 0x0000386833007388 */ /* 0x000fe80000000800 */
[----:B------:R-:W-:Y:S04]  /*2210*/  STS [R51+0x3c], R118 ;  /* 0x00003c7633007388 */ /* 0x000fe80000000800 */
[----:B------:R-:W-:Y:S01]  /*2220*/  STS [R51+0x40], R106 ;  /* 0x0000406a33007388 */ /* 0x000fe20000000800 */
[----:B------:R-:W-:Y:S06]  /*2230*/  BAR.SYNC.DEFER_BLOCKING 0x0 ;  /* 0x0000000000007b1d */ /* 0x000fec0000010000 */
[----:B------:R-:W0:Y:S04]  /*2240*/  LDS.U16 R5, [R52] ;  /* 0x0000000034057984 */ /* 0x000e280000000400 */
[----:B------:R-:W1:Y:S04]  /*2250*/  LDS.U16 R7, [R56] ;  /* 0x0000000038077984 */ /* 0x000e680000000400 */
[----:B------:R-:W2:Y:S04]  /*2260*/  LDS.U16 R4, [R58] ;  /* 0x000000003a047984 */ /* 0x000ea80000000400 */
[----:B------:R-:W3:Y:S04]  /*2270*/  LDS.U16 R60, [R60] ;  /* 0x000000003c3c7984 */ /* 0x000ee80000000400 */
[----:B------:R-:W4:Y:S04]  /*2280*/  LDS.U16 R6, [R62] ;  /* 0x000000003e067984 */ /* 0x000f280000000400 */
[----:B------:R-:W4:Y:S04]  /*2290*/  LDS.U16 R64, [R64] ;  /* 0x0000000040407984 */ /* 0x000f280000000400 */
[----:B------:R-:W4:Y:S04]  /*22a0*/  LDS.U16 R8, [R66] ;  /* 0x0000000042087984 */ /* 0x000f280000000400 */
[----:B------:R-:W4:Y:S04]  /*22b0*/  LDS.U16 R68, [R68] ;  /* 0x0000000044447984 */ /* 0x000f280000000400 */
[----:B------:R-:W4:Y:S04]  /*22c0*/  LDS.U16 R70, [R70] ;  /* 0x0000000046467984 */ /* 0x000f280000000400 */
[----:B------:R-:W4:Y:S04]  /*22d0*/  LDS.U16 R72, [R72] ;  /* 0x0000000048487984 */ /* 0x000f280000000400 */
[----:B------:R-:W4:Y:S01]  /*22e0*/  LDS.U16 R74, [R74] ;  /* 0x000000004a4a7984 */ /* 0x000f220000000400 */
[----:B0-----:R-:W-:-:S03]  /*22f0*/  IMAD.IADD R50, R50, 0x1, R5 ;  /* 0x0000000132327824 */ /* 0x001fc600078e0205 */
[----:B------:R-:W0:Y:S01]  /*2300*/  LDS.U16 R76, [R76] ;  /* 0x000000004c4c7984 */ /* 0x000e220000000400 */
[----:B-1----:R-:W-:-:S03]  /*2310*/  IMAD.IADD R54, R54, 0x1, R7 ;  /* 0x0000000136367824 */ /* 0x002fc600078e0207 */
[----:B------:R-:W1:Y:S01]  /*2320*/  LDS.U16 R78, [R78] ;  /* 0x000000004e4e7984 */ /* 0x000e620000000400 */
[----:B--2---:R-:W-:-:S03]  /*2330*/  IMAD.IADD R4, R57, 0x1, R4 ;  /* 0x0000000139047824 */ /* 0x004fc600078e0204 */
[----:B------:R-:W2:Y:S01]  /*2340*/  LDS.U16 R80, [R80] ;  /* 0x0000000050507984 */ /* 0x000ea20000000400 */
[----:B---3--:R-:W-:-:S03]  /*2350*/  IMAD.IADD R59, R59, 0x1, R60 ;  /* 0x000000013b3b7824 */ /* 0x008fc600078e023c */
[----:B------:R-:W3:Y:S01]  /*2360*/  LDS.U16 R82, [R82] ;  /* 0x0000000052527984 */ /* 0x000ee20000000400 */
[----:B----4-:R-:W-:-:S03]  /*2370*/  IMAD.IADD R6, R61, 0x1, R6 ;  /* 0x000000013d067824 */ /* 0x010fc600078e0206 */
[----:B------:R-:W4:Y:S01]  /*2380*/  LDS.U16 R84, [R84] ;  /* 0x0000000054547984 */ /* 0x000f220000000400 */
[----:B------:R-:W-:-:S03]  /*2390*/  IMAD.IADD R63, R63, 0x1, R64 ;  /* 0x000000013f3f7824 */ /* 0x000fc600078e0240 */
[----:B------:R-:W4:Y:S01]  /*23a0*/  LDS.U16 R86, [R86] ;  /* 0x0000000056567984 */ /* 0x000f220000000400 */
[----:B------:R-:W-:-:S03]  /*23b0*/  IMAD.IADD R8, R65, 0x1, R8 ;  /* 0x0000000141087824 */ /* 0x000fc600078e0208 */
[----:B------:R-:W4:Y:S01]  /*23c0*/  LDS.U16 R88, [R88] ;  /* 0x0000000058587984 */ /* 0x000f220000000400 */
[----:B------:R-:W-:-:S03]  /*23d0*/  IMAD.IADD R67, R67, 0x1, R68 ;  /* 0x0000000143437824 */ /* 0x000fc600078e0244 */
[----:B------:R-:W4:Y:S01]  /*23e0*/  LDS.U16 R90, [R90] ;  /* 0x000000005a5a7984 */ /* 0x000f220000000400 */
[----:B------:R-:W-:Y:S02]  /*23f0*/  IMAD.IADD R70, R69, 0x1, R70 ;  /* 0x0000000145467824 */ /* 0x000fe400078e0246 */
[----:B------:R-:W-:Y:S02]  /*2400*/  IMAD.IADD R71, R71, 0x1, R72 ;  /* 0x0000000147477824 */ /* 0x000fe400078e0248 */
[----:B------:R-:W-:Y:S02]  /*2410*/  IMAD.IADD R74, R73, 0x1, R74 ;  /* 0x00000001494a7824 */ /* 0x000fe400078e024a */
[----:B0-----:R-:W-:Y:S02]  /*2420*/  IMAD.IADD R75, R75, 0x1, R76 ;  /* 0x000000014b4b7824 */ /* 0x001fe400078e024c */
[----:B-1----:R-:W-:Y:S02]  /*2430*/  IMAD.IADD R78, R77, 0x1, R78 ;  /* 0x000000014d4e7824 */ /* 0x002fe400078e024e */
[----:B--2---:R-:W-:-:S02]  /*2440*/  IMAD.IADD R79, R79, 0x1, R80 ;  /* 0x000000014f4f7824 */ /* 0x004fc400078e0250 */
[----:B---3--:R-:W-:Y:S02]  /*2450*/  IMAD.IADD R82, R81, 0x1, R82 ;  /* 0x0000000151527824 */ /* 0x008fe400078e0252 */
[----:B----4-:R-:W-:Y:S02]  /*2460*/  IMAD.IADD R83, R83, 0x1, R84 ;  /* 0x0000000153537824 */ /* 0x010fe400078e0254 */
[----:B------:R-:W-:Y:S02]  /*2470*/  IMAD.IADD R86, R85, 0x1, R86 ;  /* 0x0000000155567824 */ /* 0x000fe400078e0256 */
[----:B------:R-:W-:Y:S02]  /*2480*/  IMAD.IADD R87, R87, 0x1, R88 ;  /* 0x0000000157577824 */ /* 0x000fe400078e0258 */
[----:B------:R-:W-:Y:S01]  /*2490*/  IMAD.IADD R90, R89, 0x1, R90 ;  /* 0x00000001595a7824 */ /* 0x000fe200078e025a */
[----:B------:R-:W-:Y:S06]  /*24a0*/  BAR.SYNC.DEFER_BLOCKING 0x0 ;  /* 0x0000000000007b1d */ /* 0x000fec0000010000 */
[----:B------:R-:W-:Y:S05]  /*24b0*/  BRA.U UP0, `(.L_x_231) ;  /* 0x00000005004c7547 */ /* 0x000fea000b800000 */
[----:B------:R0:W-:Y:S01]  /*24c0*/  STS.U8 [R50+UR4], R29 ;  /* 0x0000001d32007988 */ /* 0x0001e20008000004 */
[----:B------:R-:W-:Y:S02]  /*24d0*/  UIADD3 UR7, UPT, UPT, UR7, 0x5, URZ ;  /* 0x0000000507077890 */ /* 0x000fe4000fffe0ff */
[----:B------:R-:W-:Y:S01]  /*24e0*/  UIADD3 UR5, UPT, UPT, UR5, -0x5, URZ ;  /* 0xfffffffb05057890 */ /* 0x000fe2000fffe0ff */
[----:B------:R0:W-:Y:S04]  /*24f0*/  STS.U8 [R54+UR4], R30 ;  /* 0x0000001e36007988 */ /* 0x0001e80008000004 */
        /* <DEDUP_REMOVED lines=16> */
[----:B------:R0:W-:Y:S01]  /*2600*/  STS.U8 [R90+UR4], R45 ;  /* 0x0000002d5a007988 */ /* 0x0001e20008000004 */
[----:B------:R-:W-:Y:S06]  /*2610*/  BAR.SYNC.DEFER_BLOCKING 0x0 ;  /* 0x0000000000007b1d */ /* 0x000fec0000010000 */
[----:B------:R0:W1:Y:S04]  /*2620*/  LDS.U8 R29, [R53] ;  /* 0x00000000351d7984 */ /* 0x0000680000000000 */
[----:B------:R0:W2:Y:S04]  /*2630*/  LDS.U8 R30, [R53+0x1] ;  /* 0x00000100351e7984 */ /* 0x0000a80000000000 */
[----:B------:R0:W3:Y:S04]  /*2640*/  LDS.U8 R31, [R53+0x2] ;  /* 0x00000200351f7984 */ /* 0x0000e80000000000 */
[----:B------:R0:W4:Y:S04]  /*2650*/  LDS.U8 R32, [R53+0x3] ;  /* 0x0000030035207984 */ /* 0x0001280000000000 */
[----:B------:R0:W0:Y:S04]  /*2660*/  LDS.U8 R33, [R53+0x4] ;  /* 0x0000040035217984 */ /* 0x0000280000000000 */
        /* <DEDUP_REMOVED lines=13> */
[----:B------:R0:W0:Y:S01]  /*2740*/  LDS.U8 R45, [R53+0x12] ;  /* 0x00001200352d7984 */ /* 0x0000220000000000 */
[----:B------:R-:W-:Y:S06]  /*2750*/  BAR.SYNC.DEFER_BLOCKING 0x0 ;  /* 0x0000000000007b1d */ /* 0x000fec0000010000 */
[----:B-----5:R0:W-:Y:S04]  /*2760*/  STS.U8 [R50+UR4], R3 ;  /* 0x0000000332007988 */ /* 0x0201e80008000004 */
        /* <DEDUP_REMOVED lines=19> */
[----:B------:R0:W0:Y:S04]  /*28a0*/  LDS.U8 R3, [R53] ;  /* 0x0000000035037984 */ /* 0x0000280000000000 */
        /* <DEDUP_REMOVED lines=19> */
[----:B-1234-:R-:W-:Y:S05]  /*29e0*/  BRA `(.L_x_232) ;  /* 0xffffffe000987947 */ /* 0x01efea000383ffff */
.L_x_231:
[----:B------:R-:W-:Y:S01]  /*29f0*/  STS.U8 [R50+UR4], R29 ;  /* 0x0000001d32007988 */ /* 0x000fe20008000004 */
[----:B------:R-:W0:Y:S01]  /*2a00*/  LDCU.64 UR12, c[0x0][0x3a0] ;  /* 0x00007400ff0c77ac */ /* 0x000e220008000a00 */
[----:B------:R-:W-:Y:S02]  /*2a10*/  IMAD R53, R0, -0x12, R53 ;  /* 0xffffffee00357824 */ /* 0x000fe400078e0235 */
[----:B------:R-:W-:Y:S01]  /*2a20*/  STS.U8 [R54+UR4], R30 ;  /* 0x0000001e36007988 */ /* 0x000fe20008000004 */
[----:B------:R-:W1:Y:S03]  /*2a30*/  LDCU.64 UR6, c[0x0][0x398] ;  /* 0x00007300ff0677ac */ /* 0x000e660008000a00 */
[----:B------:R-:W-:Y:S04]  /*2a40*/  STS.U8 [R4+UR4], R31 ;  /* 0x0000001f04007988 */ /* 0x000fe80008000004 */
[----:B------:R-:W-:Y:S04]  /*2a50*/  STS.U8 [R59+UR4], R32 ;  /* 0x000000203b007988 */ /* 0x000fe80008000004 */
[----:B------:R-:W-:Y:S01]  /*2a60*/  STS.U8 [R6+UR4], R33 ;  /* 0x0000002106007988 */ /* 0x000fe20008000004 */
[----:B0-----:R-:W-:-:S03]  /*2a70*/  IMAD.U32 R5, RZ, RZ, UR13 ;  /* 0x0000000dff057e24 */ /* 0x001fc6000f8e00ff */
[----:B------:R-:W-:Y:S01]  /*2a80*/  STS.U8 [R63+UR4], R34 ;  /* 0x000000223f007988 */ /* 0x000fe20008000004 */
[----:B------:R-:W-:-:S03]  /*2a90*/  ISETP.LT.U32.AND P2, PT, R0, UR12, PT ;  /* 0x0000000c00007c0c */ /* 0x000fc6000bf41070 */
[----:B------:R-:W-:Y:S01]  /*2aa0*/  STS.U8 [R8+UR4], R35 ;  /* 0x0000002308007988 */ /* 0x000fe20008000004 */
[----:B------:R-:W-:-:S03]  /*2ab0*/  ISETP.GT.U32.AND.EX P2, PT, R5, RZ, PT, P2 ;  /* 0x000000ff0500720c */ /* 0x000fc60003f44120 */
[----:B------:R-:W-:Y:S04]  /*2ac0*/  STS.U8 [R67+UR4], R36 ;  /* 0x0000002443007988 */ /* 0x000fe80008000004 */
        /* <DEDUP_REMOVED lines=10> */
[----:B------:R-:W-:Y:S01]  /*2b70*/  STS.U8 [R90+UR4], R45 ;  /* 0x0000002d5a007988 */ /* 0x000fe20008000004 */
[----:B------:R-:W-:Y:S06]  /*2b80*/  BAR.SYNC.DEFER_BLOCKING 0x0 ;  /* 0x0000000000007b1d */ /* 0x000fec0000010000 */
[----:B------:R-:W0:Y:S04]  /*2b90*/  LDS.U8 R5, [R53] ;  /* 0x0000000035057984 */ /* 0x000e280000000000 */
[----:B------:R-:W-:Y:S04]  /*2ba0*/  LDS.U8 R32, [R53+0x100] ;  /* 0x0001000035207984 */ /* 0x000fe80000000000 */
[----:B------:R-:W2:Y:S04]  /*2bb0*/  LDS.U8 R33, [R53+0x200] ;  /* 0x0002000035217984 */ /* 0x000ea80000000000 */
[----:B------:R-:W3:Y:S04]  /*2bc0*/  LDS.U8 R34, [R53+0x300] ;  /* 0x0003000035227984 */ /* 0x000ee80000000000 */
[----:B------:R-:W-:Y:S04]  /*2bd0*/  LDS.U8 R35, [R53+0x400] ;  /* 0x0004000035237984 */ /* 0x000fe80000000000 */
[----:B------:R-:W-:Y:S04]  /*2be0*/  LDS.U8 R36, [R53+0x500] ;  /* 0x0005000035247984 */ /* 0x000fe80000000000 */
[----:B------:R-:W4:Y:S04]  /*2bf0*/  LDS.U8 R37, [R53+0x600] ;  /* 0x0006000035257984 */ /* 0x000f280000000000 */
[----:B------:R-:W-:Y:S04]  /*2c00*/  LDS.U8 R38, [R53+0x700] ;  /* 0x0007000035267984 */ /* 0x000fe80000000000 */
        /* <DEDUP_REMOVED lines=10> */
[----:B------:R-:W-:Y:S01]  /*2cb0*/  LDS.U8 R7, [R53+0x1200] ;  /* 0x0012000035077984 */ /* 0x000fe20000000000 */
[----:B------:R-:W-:Y:S06]  /*2cc0*/  BAR.SYNC.DEFER_BLOCKING 0x0 ;  /* 0x0000000000007b1d */ /* 0x000fec0000010000 */
[----:B-----5:R1:W-:Y:S04]  /*2cd0*/  STS.U8 [R50+UR4], R3 ;  /* 0x0000000332007988 */ /* 0x0203e80008000004 */
[----:B------:R-:W-:Y:S04]  /*2ce0*/  STS.U8 [R54+UR4], R13 ;  /* 0x0000000d36007988 */ /* 0x000fe80008000004 */
[----:B------:R0:W-:Y:S01]  /*2cf0*/  STS.U8 [R4+UR4], R15 ;  /* 0x0000000f04007988 */ /* 0x0001e20008000004 */
[----:B-1----:R-:W-:-:S03]  /*2d00*/  VIADD R3, R0, 0x200 ;  /* 0x0000020000037836 */ /* 0x002fc60000000000 */
[----:B------:R-:W-:Y:S02]  /*2d10*/  STS.U8 [R59+UR4], R17 ;  /* 0x000000113b007988 */ /* 0x000fe40008000004 */
[----:B------:R-:W-:Y:S02]  /*2d20*/  ISETP.LT.U32.AND P3, PT, R3, UR12, PT ;  /* 0x0000000c03007c0c */ /* 0x000fe4000bf61070 */
[----:B------:R1:W-:Y:S01]  /*2d30*/  STS.U8 [R6+UR4], R19 ;  /* 0x0000001306007988 */ /* 0x0003e20008000004 */
[C---:B------:R-:W-:Y:S01]  /*2d40*/  LOP3.LUT R3, R0.reuse, 0x400, RZ, 0xfc, !PT ;  /* 0x0000040000037812 */ /* 0x040fe200078efcff */
[----:B0-----:R-:W-:Y:S02]  /*2d50*/  VIADD R4, R0, 0x300 ;  /* 0x0000030000047836 */ /* 0x001fe40000000000 */
[----:B------:R-:W-:Y:S01]  /*2d60*/  STS.U8 [R63+UR4], R21 ;  /* 0x000000153f007988 */ /* 0x000fe20008000004 */
[----:B------:R-:W-:Y:S02]  /*2d70*/  ISETP.LT.U32.AND P0, PT, R3, UR12, PT ;  /* 0x0000000c03007c0c */ /* 0x000fe4000bf01070 */
[----:B------:R-:W-:Y:S01]  /*2d80*/  ISETP.LT.U32.AND P5, PT, R4, UR12, PT ;  /* 0x0000000c04007c0c */ /* 0x000fe2000bfa1070 */
[----:B------:R0:W-:Y:S01]  /*2d90*/  STS.U8 [R8+UR4], R23 ;  /* 0x0000001708007988 */ /* 0x0001e20008000004 */
[----:B------:R-:W-:-:S02]  /*2da0*/  VIADD R4, R0, 0x500 ;  /* 0x0000050000047836 */ /* 0x000fc40000000000 */
[----:B-1----:R-:W-:Y:S01]  /*2db0*/  IMAD.U32 R6, RZ, RZ, UR13 ;  /* 0x0000000dff067e24 */ /* 0x002fe2000f8e00ff */
[----:B------:R-:W-:Y:S02]  /*2dc0*/  STS.U8 [R67+UR4], R25 ;  /* 0x0000001943007988 */ /* 0x000fe40008000004 */
[----:B------:R-:W-:Y:S02]  /*2dd0*/  ISETP.LT.U32.AND P1, PT, R4, UR12, PT ;  /* 0x0000000c04007c0c */ /* 0x000fe4000bf21070 */
[----:B------:R-:W-:Y:S01]  /*2de0*/  STS.U8 [R70+UR4], R27 ;  /* 0x0000001b46007988 */ /* 0x000fe20008000004 */
[----:B0-----:R-:W-:Y:S01]  /*2df0*/  IMAD.U32 R8, RZ, RZ, UR13 ;  /* 0x0000000dff087e24 */ /* 0x001fe2000f8e00ff */
[----:B------:R-:W-:Y:S02]  /*2e00*/  @P2 LOP3.LUT R23, R5, 0x80, RZ, 0x3c, !PT ;  /* 0x0000008005172812 */ /* 0x000fe400078e3cff */
[----:B------:R-:W-:Y:S02]  /*2e10*/  STS.U8 [R71+UR4], R28 ;  /* 0x0000001c47007988 */ /* 0x000fe40008000004 */
[----:B------:R-:W-:-:S02]  /*2e20*/  ISETP.GT.U32.AND.EX P3, PT, R8, RZ, PT, P3 ;  /* 0x000000ff0800720c */ /* 0x000fc40003f64130 */
[----:B------:R0:W-:Y:S01]  /*2e30*/  STS.U8 [R74+UR4], R2 ;  /* 0x000000024a007988 */ /* 0x0001e20008000004 */
[C---:B------:R-:W-:Y:S02]  /*2e40*/  ISETP.GT.U32.AND.EX P5, PT, R8.reuse, RZ, PT, P5 ;  /* 0x000000ff0800720c */ /* 0x040fe40003fa4150 */
[----:B------:R-:W-:Y:S01]  /*2e50*/  ISETP.GT.U32.AND.EX P1, PT, R8, RZ, PT, P1 ;  /* 0x000000ff0800720c */ /* 0x000fe20003f24110 */
[----:B------:R1:W-:Y:S04]  /*2e60*/  STS.U8 [R75+UR4], R12 ;  /* 0x0000000c4b007988 */ /* 0x0003e80008000004 */
[----:B------:R4:W-:Y:S01]  /*2e70*/  STS.U8 [R78+UR4], R14 ;  /* 0x0000000e4e007988 */ /* 0x0009e20008000004 */
[----:B0-----:R-:W-:-:S03]  /*2e80*/  VIADD R2, R0, 0x100 ;  /* 0x0000010000027836 */ /* 0x001fc60000000000 */
[----:B------:R-:W-:Y:S01]  /*2e90*/  STS.U8 [R79+UR4], R18 ;  /* 0x000000124f007988 */ /* 0x000fe20008000004 */
[----:B--2---:R-:W-:Y:S01]  /*2ea0*/  @P3 LOP3.LUT R33, R33, 0x80, RZ, 0x3c, !PT ;  /* 0x0000008021213812 */ /* 0x004fe200078e3cff */
[----:B-1----:R-:W-:Y:S01]  /*2eb0*/  IMAD.U32 R12, RZ, RZ, UR13 ;  /* 0x0000000dff0c7e24 */ /* 0x002fe2000f8e00ff */
[----:B------:R-:W-:Y:S01]  /*2ec0*/  ISETP.LT.U32.AND P4, PT, R2, UR12, PT ;  /* 0x0000000c02007c0c */ /* 0x000fe2000bf81070 */
[----:B------:R-:W-:Y:S01]  /*2ed0*/  STS.U8 [R82+UR4], R16 ;  /* 0x0000001052007988 */ /* 0x000fe20008000004 */
[----:B---3--:R-:W-:Y:S01]  /*2ee0*/  @P5 LOP3.LUT R43, R34, 0x80, RZ, 0x3c, !PT ;  /* 0x00000080222b5812 */ /* 0x008fe200078e3cff */
[----:B----4-:R-:W-:Y:S01]  /*2ef0*/  IMAD.U32 R14, RZ, RZ, UR13 ;  /* 0x0000000dff0e7e24 */ /* 0x010fe2000f8e00ff */
[----:B------:R-:W-:Y:S01]  /*2f00*/  ISETP.GT.U32.AND.EX P4, PT, R6, RZ, PT, P4 ;  /* 0x000000ff0600720c */ /* 0x000fe20003f84140 */
[----:B------:R-:W-:Y:S01]  /*2f10*/  STS.U8 [R83+UR4], R24 ;  /* 0x0000001853007988 */ /* 0x000fe20008000004 */
[----:B------:R-:W-:-:S03]  /*2f20*/  VIADD R6, R0, 0x600 ;  /* 0x0000060000067836 */ /* 0x000fc60000000000 */
[----:B------:R-:W-:Y:S04]  /*2f30*/  STS.U8 [R86+UR4], R20 ;  /* 0x0000001456007988 */ /* 0x000fe80008000004 */
[----:B------:R-:W-:Y:S04]  /*2f40*/  STS.U8 [R87+UR4], R26 ;  /* 0x0000001a57007988 */ /* 0x000fe80008000004 */
[----:B------:R-:W-:Y:S01]  /*2f50*/  STS.U8 [R90+UR4], R22 ;  /* 0x000000165a007988 */ /* 0x000fe20008000004 */
[----:B------:R-:W0:Y:S01]  /*2f60*/  LDCU.64 UR4, c[0x0][0x388] ;  /* 0x00007100ff0477ac */ /* 0x000e220008000a00 */
[----:B------:R-:W-:Y:S01]  /*2f70*/  @P4 LOP3.LUT R27, R32, 0x80, RZ, 0x3c, !PT ;  /* 0x00000080201b4812 */ /* 0x000fe200078e3cff */
[----:B------:R-:W-:Y:S01]  /*2f80*/  BAR.SYNC.DEFER_BLOCKING 0x0 ;  /* 0x0000000000007b1d */ /* 0x000fe20000010000 */
[----:B0-----:R-:W-:-:S05]  /*2f90*/  IADD3 R2, P6, PT, R0, UR4, RZ ;  /* 0x0000000400027c10 */ /* 0x001fca000ffde0ff */
[----:B------:R-:W-:Y:S01]  /*2fa0*/  IMAD.X R3, RZ, RZ, UR5, P6 ;  /* 0x00000005ff037e24 */ /* 0x000fe2000b0e06ff */
[----:B------:R-:W-:Y:S01]  /*2fb0*/  IADD3 R4, P6, PT, R0, UR6, RZ ;  /* 0x0000000600047c10 */ /* 0x000fe2000ffde0ff */
[----:B------:R-:W0:Y:S04]  /*2fc0*/  @P2 LDS.U8 R25, [R53] ;  /* 0x0000000035192984 */ /* 0x000e280000000000 */
[----:B------:R-:W-:Y:S01]  /*2fd0*/  IMAD.X R5, RZ, RZ, UR7, P6 ;  /* 0x00000007ff057e24 */ /* 0x000fe2000b0e06ff */
[----:B------:R-:W-:Y:S01]  /*2fe0*/  ISETP.LT.U32.AND P6, PT, R6, UR12, PT ;  /* 0x0000000c06007c0c */ /* 0x000fe2000bfc1070 */
[----:B------:R-:W1:Y:S01]  /*2ff0*/  LDS.U8 R13, [R53+0x100] ;  /* 0x00010000350d7984 */ /* 0x000e620000000000 */
[----:B------:R-:W-:Y:S02]  /*3000*/  VIADD R6, R0, 0x700 ;  /* 0x0000070000067836 */ /* 0x000fe40000000000 */
[----:B------:R-:W-:Y:S01]  /*3010*/  ISETP.GT.U32.AND.EX P6, PT, R8, RZ, PT, P6 ;  /* 0x000000ff0800720c */ /* 0x000fe20003fc4160 */
[----:B------:R-:W2:Y:S04]  /*3020*/  LDS.U8 R15, [R53+0x200] ;  /* 0x00020000350f7984 */ /* 0x000ea80000000000 */
[----:B------:R-:W3:Y:S04]  /*3030*/  LDS.U8 R17, [R53+0x300] ;  /* 0x0003000035117984 */ /* 0x000ee80000000000 */
[----:B------:R-:W4:Y:S04]  /*3040*/  LDS.U8 R19, [R53+0x400] ;  /* 0x0004000035137984 */ /* 0x000f280000000000 */
[----:B------:R-:W-:Y:S01]  /*3050*/  @P2 STG.E.U8 desc[UR8][R2.64], R23 ;  /* 0x0000001702002986 */ /* 0x000fe2000c101108 */
[----:B------:R-:W-:-:S03]  /*3060*/  @P6 LOP3.LUT R37, R37, 0x80, RZ, 0x3c, !PT ;  /* 0x0000008025256812 */ /* 0x000fc600078e3cff */
[----:B------:R-:W4:Y:S04]  /*3070*/  LDS.U8 R21, [R53+0x500] ;  /* 0x0005000035157984 */ /* 0x000f280000000000 */
[----:B------:R-:W4:Y:S04]  /*3080*/  LDS.U8 R23, [R53+0x600] ;  /* 0x0006000035177984 */ /* 0x000f280000000000 */
[----:B0-----:R-:W-:Y:S01]  /*3090*/  @P2 STG.E.U8 desc[UR8][R4.64], R25 ;  /* 0x0000001904002986 */ /* 0x001fe2000c101108 */
[----:B------:R-:W-:Y:S01]  /*30a0*/  ISETP.LT.U32.AND P2, PT, R6, UR12, PT ;  /* 0x0000000c06007c0c */ /* 0x000fe2000bf41070 */
[----:B------:R-:W-:-:S02]  /*30b0*/  IMAD.U32 R6, RZ, RZ, UR13 ;  /* 0x0000000dff067e24 */ /* 0x000fc4000f8e00ff */
[----:B------:R0:W-:Y:S01]  /*30c0*/  @P4 STG.E.U8 desc[UR8][R2.64+0x100], R27 ;  /* 0x0001001b02004986 */ /* 0x0001e2000c101108 */
[----:B------:R-:W-:Y:S02]  /*30d0*/  ISETP.GT.U32.AND.EX P2, PT, R8, RZ, PT, P2 ;  /* 0x000000ff0800720c */ /* 0x000fe40003f44120 */
[----:B------:R-:W-:Y:S01]  /*30e0*/  ISETP.GT.U32.AND.EX P0, PT, R6, RZ, PT, P0 ;  /* 0x000000ff0600720c */ /* 0x000fe20003f04100 */
[----:B-1----:R-:W-:Y:S01]  /*30f0*/  @P4 STG.E.U8 desc[UR8][R4.64+0x100], R13 ;  /* 0x0001000d04004986 */ /* 0x002fe2000c101108 */
[----:B------:R-:W-:-:S03]  /*3100*/  LOP3.LUT R6, R0, 0x800, RZ, 0xfc, !PT ;  /* 0x0000080000067812 */ /* 0x000fc600078efcff */
[----:B------:R-:W1:Y:S01]  /*3110*/  LDS.U8 R25, [R53+0x700] ;  /* 0x0007000035197984 */ /* 0x000e620000000000 */
[----:B------:R-:W-:Y:S01]  /*3120*/  ISETP.LT.U32.AND P4, PT, R6, UR12, PT ;  /* 0x0000000c06007c0c */ /* 0x000fe2000bf81070 */
[----:B------:R-:W-:Y:S02]  /*3130*/  VIADD R6, R0, 0x900 ;  /* 0x0000090000067836 */ /* 0x000fe40000000000 */
[----:B------:R-:W1:Y:S01]  /*3140*/  LDS.U8 R13, [R53+0x800] ;  /* 0x00080000350d7984 */ /* 0x000e620000000000 */
[----:B0-----:R-:W-:-:S03]  /*3150*/  @P1 LOP3.LUT R27, R36, 0x80, RZ, 0x3c, !PT ;  /* 0x00000080241b1812 */ /* 0x001fc600078e3cff */
[----:B------:R0:W-:Y:S01]  /*3160*/  @P3 STG.E.U8 desc[UR8][R2.64+0x200], R33 ;  /* 0x0002002102003986 */ /* 0x0001e2000c101108 */
[----:B------:R-:W-:-:S03]  /*3170*/  @P0 LOP3.LUT R35, R35, 0x80, RZ, 0x3c, !PT ;  /* 0x0000008023230812 */ /* 0x000fc600078e3cff */
[----:B--2---:R-:W-:Y:S01]  /*3180*/  @P3 STG.E.U8 desc[UR8][R4.64+0x200], R15 ;  /* 0x0002000f04003986 */ /* 0x004fe2000c101108 */
[----:B------:R-:W-:Y:S01]  /*3190*/  ISETP.LT.U32.AND P3, PT, R6, UR12, PT ;  /* 0x0000000c06007c0c */ /* 0x000fe2000bf61070 */
[----:B------:R-:W-:Y:S02]  /*31a0*/  VIADD R6, R0, 0xa00 ;  /* 0x00000a0000067836 */ /* 0x000fe40000000000 */
[----:B------:R-:W-:Y:S01]  /*31b0*/  @P5 STG.E.U8 desc[UR8][R2.64+0x300], R43 ;  /* 0x0003002b02005986 */ /* 0x000fe2000c101108 */
[----:B------:R-:W-:-:S03]  /*31c0*/  ISETP.GT.U32.AND.EX P3, PT, R8, RZ, PT, P3 ;  /* 0x000000ff0800720c */ /* 0x000fc60003f64130 */
[----:B---3--:R-:W-:Y:S01]  /*31d0*/  @P5 STG.E.U8 desc[UR8][R4.64+0x300], R17 ;  /* 0x0003001104005986 */ /* 0x008fe2000c101108 */
[----:B------:R-:W-:Y:S01]  /*31e0*/  ISETP.LT.U32.AND P5, PT, R6, UR12, PT ;  /* 0x0000000c06007c0c */ /* 0x000fe2000bfa1070 */
[----:B------:R-:W-:Y:S01]  /*31f0*/  VIADD R6, R0, 0xb00 ;  /* 0x00000b0000067836 */ /* 0x000fe20000000000 */
[----:B0-----:R-:W-:Y:S01]  /*3200*/  @P2 LOP3.LUT R33, R38, 0x80, RZ, 0x3c, !PT ;  /* 0x0000008026212812 */ /* 0x001fe200078e3cff */
[----:B------:R-:W0:Y:S01]  /*3210*/  LDS.U8 R15, [R53+0x900] ;  /* 0x00090000350f7984 */ /* 0x000e220000000000 */
[----:B------:R-:W-:-:S03]  /*3220*/  ISETP.GT.U32.AND.EX P5, PT, R8, RZ, PT, P5 ;  /* 0x000000ff0800720c */ /* 0x000fc60003fa4150 */
[----:B------:R2:W-:Y:S04]  /*3230*/  @P0 STG.E.U8 desc[UR8][R2.64+0x400], R35 ;  /* 0x0004002302000986 */ /* 0x0005e8000c101108 */
[----:B----4-:R-:W-:Y:S01]  /*3240*/  @P0 STG.E.U8 desc[UR8][R4.64+0x400], R19 ;  /* 0x0004001304000986 */ /* 0x010fe2000c101108 */
[----:B------:R-:W-:Y:S01]  /*3250*/  ISETP.LT.U32.AND P0, PT, R6, UR12, PT ;  /* 0x0000000c06007c0c */ /* 0x000fe2000bf01070 */
[----:B------:R-:W-:Y:S02]  /*3260*/  IMAD.U32 R6, RZ, RZ, UR13 ;  /* 0x0000000dff067e24 */ /* 0x000fe4000f8e00ff */
[----:B------:R-:W3:Y:S01]  /*3270*/  LDS.U8 R17, [R53+0xa00] ;  /* 0x000a000035117984 */ /* 0x000ee20000000000 */
[----:B------:R-:W-:Y:S02]  /*3280*/  ISETP.GT.U32.AND.EX P0, PT, R8, RZ, PT, P0 ;  /* 0x000000ff0800720c */ /* 0x000fe40003f04100 */
[----:B------:R-:W-:Y:S01]  /*3290*/  ISETP.GT.U32.AND.EX P4, PT, R6, RZ, PT, P4 ;  /* 0x000000ff0600720c */ /* 0x000fe20003f84140 */
[----:B------:R-:W4:Y:S01]  /*32a0*/  LDS.U8 R19, [R53+0xb00] ;  /* 0x000b000035137984 */ /* 0x000f220000000000 */
[----:B------:R-:W-:-:S02]  /*32b0*/  LOP3.LUT R6, R0, 0xc00, RZ, 0xfc, !PT ;  /* 0x00000c0000067812 */ /* 0x000fc400078efcff */
[----:B--2---:R-:W-:Y:S01]  /*32c0*/  @P3 LOP3.LUT R35, R40, 0x80, RZ, 0x3c, !PT ;  /* 0x0000008028233812 */ /* 0x004fe200078e3cff */
[----:B------:R-:W-:Y:S01]  /*32d0*/  @P1 STG.E.U8 desc[UR8][R2.64+0x500], R27 ;  /* 0x0005001b02001986 */ /* 0x000fe2000c101108 */
[----:B------:R-:W-:-:S03]  /*32e0*/  @P5 LOP3.LUT R41, R41, 0x80, RZ, 0x3c, !PT ;  /* 0x0000008029295812 */ /* 0x000fc600078e3cff */
[----:B------:R-:W-:Y:S01]  /*32f0*/  @P1 STG.E.U8 desc[UR8][R4.64+0x500], R21 ;  /* 0x0005001504001986 */ /* 0x000fe2000c101108 */
[----:B------:R-:W-:Y:S01]  /*3300*/  ISETP.LT.U32.AND P1, PT, R6, UR12, PT ;  /* 0x0000000c06007c0c */ /* 0x000fe2000bf21070 */
[----:B------:R-:W-:Y:S02]  /*3310*/  VIADD R6, R0, 0xd00 ;  /* 0x00000d0000067836 */ /* 0x000fe40000000000 */
[----:B------:R-:W-:Y:S01]  /*3320*/  @P6 STG.E.U8 desc[UR8][R2.64+0x600], R37 ;  /* 0x0006002502006986 */ /* 0x000fe2000c101108 */
[----:B------:R-:W-:Y:S02]  /*3330*/  @P4 LOP3.LUT R39, R39, 0x80, RZ, 0x3c, !PT ;  /* 0x0000008027274812 */ /* 0x000fe400078e3cff */
[----:B------:R-:W-:Y:S01]  /*3340*/  ISETP.GT.U32.AND.EX P1, PT, R8, RZ, PT, P1 ;  /* 0x000000ff0800720c */ /* 0x000fe20003f24110 */
[----:B------:R-:W-:Y:S01]  /*3350*/  @P6 STG.E.U8 desc[UR8][R4.64+0x600], R23 ;  /* 0x0006001704006986 */ /* 0x000fe2000c101108 */
[----:B------:R-:W-:Y:S01]  /*3360*/  ISETP.LT.U32.AND P6, PT, R6, UR12, PT ;  /* 0x0000000c06007c0c */ /* 0x000fe2000bfc1070 */
[----:B------:R-:W-:-:S02]  /*3370*/  VIADD R6, R0, 0xe00 ;  /* 0x00000e0000067836 */ /* 0x000fc40000000000 */
[----:B------:R-:W2:Y:S01]  /*3380*/  LDS.U8 R21, [R53+0xc00] ;  /* 0x000c000035157984 */ /* 0x000ea20000000000 */
[----:B------:R-:W-:-:S03]  /*3390*/  ISETP.GT.U32.AND.EX P6, PT, R12, RZ, PT, P6 ;  /* 0x000000ff0c00720c */ /* 0x000fc60003fc4160 */
[----:B------:R-:W-:Y:S04]  /*33a0*/  @P2 STG.E.U8 desc[UR8][R2.64+0x700], R33 ;  /* 0x0007002102002986 */ /* 0x000fe8000c101108 */
[----:B------:R-:W2:Y:S01]  /*33b0*/  LDS.U8 R23, [R53+0xd00] ;  /* 0x000d000035177984 */ /* 0x000ea20000000000 */
[----:B------:R-:W-:-:S03]  /*33c0*/  @P1 LOP3.LUT R31, R31, 0x80, RZ, 0x3c, !PT ;  /* 0x000000801f1f1812 */ /* 0x000fc600078e3cff */
[----:B-1----:R-:W-:Y:S01]  /*33d0*/  @P2 STG.E.U8 desc[UR8][R4.64+0x700], R25 ;  /* 0x0007001904002986 */ /* 0x002fe2000c101108 */
[----:B------:R-:W-:Y:S01]  /*33e0*/  ISETP.LT.U32.AND P2, PT, R6, UR12, PT ;  /* 0x0000000c06007c0c */ /* 0x000fe2000bf41070 */
[----:B------:R-:W-:Y:S02]  /*33f0*/  VIADD R6, R0, 0xf00 ;  /* 0x00000f0000067836 */ /* 0x000fe40000000000 */
[----:B------:R-:W-:Y:S01]  /*3400*/  @P4 STG.E.U8 desc[UR8][R2.64+0x800], R39 ;  /* 0x0008002702004986 */ /* 0x000fe2000c101108 */
[----:B------:R-:W-:-:S03]  /*3410*/  ISETP.GT.U32.AND.EX P2, PT, R14, RZ, PT, P2 ;  /* 0x000000ff0e00720c */ /* 0x000fc60003f44120 */
[----:B------:R-:W1:Y:S04]  /*3420*/  LDS.U8 R25, [R53+0xe00] ;  /* 0x000e000035197984 */ /* 0x000e680000000000 */
[----:B------:R-:W-:Y:S01]  /*3430*/  @P4 STG.E.U8 desc[UR8][R4.64+0x800], R13 ;  /* 0x0008000d04004986 */ /* 0x000fe2000c101108 */
[----:B------:R-:W-:Y:S02]  /*3440*/  ISETP.LT.U32.AND P4, PT, R6, UR12, PT ;  /* 0x0000000c06007c0c */ /* 0x000fe4000bf81070 */
[----:B------:R-:W-:Y:S01]  /*3450*/  LOP3.LUT R6, R0, 0x1000, RZ, 0xfc, !PT ;  /* 0x0000100000067812 */ /* 0x000fe200078efcff */
[----:B------:R-:W1:Y:S02]  /*3460*/  LDS.U8 R13, [R53+0xf00] ;  /* 0x000f0000350d7984 */ /* 0x000e640000000000 */
[----:B------:R-:W-:-:S02]  /*3470*/  @P2 LOP3.LUT R29, R29, 0x80, RZ, 0x3c, !PT ;  /* 0x000000801d1d2812 */ /* 0x000fc400078e3cff */
[----:B------:R-:W1:Y:S04]  /*3480*/  LDS.U8 R27, [R53+0x1000] ;  /* 0x00100000351b7984 */ /* 0x000e680000000000 */
[----:B------:R-:W1:Y:S04]  /*3490*/  LDS.U8 R33, [R53+0x1100] ;  /* 0x0011000035217984 */ /* 0x000e680000000000 */
[----:B------:R-:W-:Y:S04]  /*34a0*/  @P3 STG.E.U8 desc[UR8][R2.64+0x900], R35 ;  /* 0x0009002302003986 */ /* 0x000fe8000c101108 */
[----:B0-----:R0:W-:Y:S01]  /*34b0*/  @P3 STG.E.U8 desc[UR8][R4.64+0x900], R15 ;  /* 0x0009000f04003986 */ /* 0x0011e2000c101108 */
[----:B------:R-:W-:Y:S01]  /*34c0*/  ISETP.LT.U32.AND P3, PT, R6, UR12, PT ;  /* 0x0000000c06007c0c */ /* 0x000fe2000bf61070 */
[----:B------:R-:W-:-:S02]  /*34d0*/  VIADD R6, R0, 0x1100 ;  /* 0x0000110000067836 */ /* 0x000fc40000000000 */
[----:B------:R-:W-:Y:S01]  /*34e0*/  @P5 STG.E.U8 desc[UR8][R2.64+0xa00], R41 ;  /* 0x000a002902005986 */ /* 0x000fe2000c101108 */
[----:B------:R-:W-:Y:S01]  /*34f0*/  VIADD R0, R0, 0x1200 ;  /* 0x0000120000007836 */ /* 0x000fe20000000000 */
[----:B------:R-:W-:Y:S02]  /*3500*/  ISETP.GT.U32.AND.EX P3, PT, R8, RZ, PT, P3 ;  /* 0x000000ff0800720c */ /* 0x000fe40003f64130 */
[----:B---3--:R3:W-:Y:S01]  /*3510*/  @P5 STG.E.U8 desc[UR8][R4.64+0xa00], R17 ;  /* 0x000a001104005986 */ /* 0x0087e2000c101108 */
[----:B------:R-:W-:Y:S01]  /*3520*/  ISETP.LT.U32.AND P5, PT, R6, UR12, PT ;  /* 0x0000000c06007c0c */ /* 0x000fe2000bfa1070 */
[----:B------:R-:W-:Y:S01]  /*3530*/  IMAD.U32 R6, RZ, RZ, UR13 ;  /* 0x0000000dff067e24 */ /* 0x000fe2000f8e00ff */
[----:B0-----:R-:W-:-:S04]  /*3540*/  @P0 LOP3.LUT R15, R42, 0x80, RZ, 0x3c, !PT ;  /* 0x000000802a0f0812 */ /* 0x001fc800078e3cff */
[----:B------:R-:W-:Y:S01]  /*3550*/  ISETP.GT.U32.AND.EX P4, PT, R6, RZ, PT, P4 ;  /* 0x000000ff0600720c */ /* 0x000fe20003f84140 */
[----:B------:R0:W-:Y:S03]  /*3560*/  @P0 STG.E.U8 desc[UR8][R2.64+0xb00], R15 ;  /* 0x000b000f02000986 */ /* 0x0001e6000c101108 */
[----:B---3--:R-:W-:Y:S01]  /*3570*/  @P3 LOP3.LUT R17, R10, 0x80, RZ, 0x3c, !PT ;  /* 0x000000800a113812 */ /* 0x008fe200078e3cff */
[----:B----4-:R3:W-:Y:S01]  /*3580*/  @P0 STG.E.U8 desc[UR8][R4.64+0xb00], R19 ;  /* 0x000b001304000986 */ /* 0x0107e2000c101108 */
[----:B------:R-:W-:Y:S01]  /*3590*/  ISETP.LT.U32.AND P0, PT, R0, UR12, PT ;  /* 0x0000000c00007c0c */ /* 0x000fe2000bf01070 */
[----:B------:R-:W-:Y:S02]  /*35a0*/  IMAD.U32 R0, RZ, RZ, UR13 ;  /* 0x0000000dff007e24 */ /* 0x000fe4000f8e00ff */
[----:B------:R3:W-:Y:S01]  /*35b0*/  @P1 STG.E.U8 desc[UR8][R2.64+0xc00], R31 ;  /* 0x000c001f02001986 */ /* 0x0007e2000c101108 */
[----:B------:R-:W-:-:S02]  /*35c0*/  ISETP.GT.U32.AND.EX P0, PT, R6, RZ, PT, P0 ;  /* 0x000000ff0600720c */ /* 0x000fc40003f04100 */
[----:B------:R-:W-:Y:S01]  /*35d0*/  ISETP.GT.U32.AND.EX P5, PT, R0, RZ, PT, P5 ;  /* 0x000000ff0000720c */ /* 0x000fe20003fa4150 */
[----:B--2---:R3:W-:Y:S01]  /*35e0*/  @P1 STG.E.U8 desc[UR8][R4.64+0xc00], R21 ;  /* 0x000c001504001986 */ /* 0x0047e2000c101108 */
[----:B0-----:R-:W-:Y:S02]  /*35f0*/  @P6 LOP3.LUT R15, R30, 0x80, RZ, 0x3c, !PT ;  /* 0x000000801e0f6812 */ /* 0x001fe400078e3cff */
[----:B------:R-:W-:-:S03]  /*3600*/  @P4 LOP3.LUT R11, R11, 0x80, RZ, 0x3c, !PT ;  /* 0x000000800b0b4812 */ /* 0x000fc600078e3cff */
[----:B------:R3:W-:Y:S04]  /*3610*/  @P6 STG.E.U8 desc[UR8][R2.64+0xd00], R15 ;  /* 0x000d000f02006986 */ /* 0x0007e8000c101108 */
[----:B------:R3:W-:Y:S02]  /*3620*/  @P6 STG.E.U8 desc[UR8][R4.64+0xd00], R23 ;  /* 0x000d001704006986 */ /* 0x0007e4000c101108 */
[----:B------:R-:W-:Y:S02]  /*3630*/  @P5 LOP3.LUT R9, R9, 0x80, RZ, 0x3c, !PT ;  /* 0x0000008009095812 */ /* 0x000fe400078e3cff */
[----:B------:R3:W-:Y:S04]  /*3640*/  @P2 STG.E.U8 desc[UR8][R2.64+0xe00], R29 ;  /* 0x000e001d02002986 */ /* 0x0007e8000c101108 */
[----:B-1----:R3:W-:Y:S04]  /*3650*/  @P2 STG.E.U8 desc[UR8][R4.64+0xe00], R25 ;  /* 0x000e001904002986 */ /* 0x0027e8000c101108 */
[----:B------:R3:W-:Y:S04]  /*3660*/  @P4 STG.E.U8 desc[UR8][R2.64+0xf00], R11 ;  /* 0x000f000b02004986 */ /* 0x0007e8000c101108 */
[----:B------:R3:W-:Y:S04]  /*3670*/  @P4 STG.E.U8 desc[UR8][R4.64+0xf00], R13 ;  /* 0x000f000d04004986 */ /* 0x0007e8000c101108 */
[----:B------:R3:W-:Y:S04]  /*3680*/  @P3 STG.E.U8 desc[UR8][R2.64+0x1000], R17 ;  /* 0x0010001102003986 */ /* 0x0007e8000c101108 */
[----:B------:R3:W-:Y:S04]  /*3690*/  @P3 STG.E.U8 desc[UR8][R4.64+0x1000], R27 ;  /* 0x0010001b04003986 */ /* 0x0007e8000c101108 */
[----:B------:R3:W-:Y:S04]  /*36a0*/  @P5 STG.E.U8 desc[UR8][R2.64+0x1100], R9 ;  /* 0x0011000902005986 */ /* 0x0007e8000c101108 */
[----:B------:R3:W-:Y:S01]  /*36b0*/  @P5 STG.E.U8 desc[UR8][R4.64+0x1100], R33 ;  /* 0x0011002104005986 */ /* 0x0007e2000c101108 */
[----:B------:R-:W-:Y:S05]  /*36c0*/  @!P0 EXIT ;  /* 0x000000000000894d */ /* 0x000fea0003800000 */
[----:B------:R-:W0:Y:S01]  /*36d0*/  LDS.U8 R53, [R53+0x1200] ;  /* 0x0012000035357984 */ /* 0x000e220000000000 */
[----:B------:R-:W-:-:S05]  /*36e0*/  LOP3.LUT R7, R7, 0x80, RZ, 0x3c, !PT ;  /* 0x0000008007077812 */ /* 0x000fca00078e3cff */
[----:B------:R-:W-:Y:S04]  /*36f0*/  STG.E.U8 desc[UR8][R2.64+0x1200], R7 ;  /* 0x0012000702007986 */ /* 0x000fe8000c101108 */
[----:B0-----:R-:W-:Y:S01]  /*3700*/  STG.E.U8 desc[UR8][R4.64+0x1200], R53 ;  /* 0x0012003504007986 */ /* 0x001fe2000c101108 */
[----:B------:R-:W-:Y:S05]  /*3710*/  EXIT ;  /* 0x000000000000794d */ /* 0x000fea0003800000 */
.L_x_233:
        /* <DEDUP_REMOVED lines=14> */
.L_x_482:


//--------------------- .text._ZN3cub18CUB_300001_SM_10006detail10radix_sort29DeviceRadixSortOnesweepKernelINS1_5radix10policy_hubIciyE10Policy1000ELNS0_9SortOrderE0EciyiiNS1_21identity_decomposer_tEEEvPT5_SB_PT3_PKSC_PT1_PKSG_PT2_PKSK_T4_iiT6_ --------------------------
	.section	.text._ZN3cub18CUB_300001_SM_10006detail10radix_sort29DeviceRadixSortOnesweepKernelINS1_5radix10policy_hubIciyE10Policy1000ELNS0_9SortOrderE0EciyiiNS1_21identity_decomposer_tEEEvPT5_SB_PT3_PKSC_PT1_PKSG_PT2_PKSK_T4_iiT6_,"ax",@progbits
	.align	128
        .global         _ZN3cub18CUB_300001_SM_10006detail10radix_sort29DeviceRadixSortOnesweepKernelINS1_5radix10policy_hubIciyE10Policy1000ELNS0_9SortOrderE0EciyiiNS1_21identity_decomposer_tEEEvPT5_SB_PT3_PKSC_PT1_PKSG_PT2_PKSK_T4_iiT6_
        .type           _ZN3cub18CUB_300001_SM_10006detail10radix_sort29DeviceRadixSortOnesweepKernelINS1_5radix10policy_hubIciyE10Policy1000ELNS0_9SortOrderE0EciyiiNS1_21identity_decomposer_tEEEvPT5_SB_PT3_PKSC_PT1_PKSG_PT2_PKSK_T4_iiT6_,@function
        .size           _ZN3cub18CUB_300001_SM_10006detail10radix_sort29DeviceRadixSortOnesweepKernelINS1_5radix10policy_hubIciyE10Policy1000ELNS0_9SortOrderE0EciyiiNS1_21identity_decomposer_tEEEvPT5_SB_PT3_PKSC_PT1_PKSG_PT2_PKSK_T4_iiT6_,(.L_x_483 - _ZN3cub18CUB_300001_SM_10006detail10radix_sort29DeviceRadixSortOnesweepKernelINS1_5radix10policy_hubIciyE10Policy1000ELNS0_9SortOrderE0EciyiiNS1_21identity_decomposer_tEEEvPT5_SB_PT3_PKSC_PT1_PKSG_PT2_PKSK_T4_iiT6_)
        .other          _ZN3cub18CUB_300001_SM_10006detail10radix_sort29DeviceRadixSortOnesweepKernelINS1_5radix10policy_hubIciyE10Policy1000ELNS0_9SortOrderE0EciyiiNS1_21identity_decomposer_tEEEvPT5_SB_PT3_PKSC_PT1_PKSG_PT2_PKSK_T4_iiT6_,@"STO_CUDA_ENTRY STV_DEFAULT"
_ZN3cub18CUB_300001_SM_10006detail10radix_sort29DeviceRadixSortOnesweepKernelINS1_5radix10policy_hubIciyE10Policy1000ELNS0_9SortOrderE0EciyiiNS1_21identity_decomposer_tEEEvPT5_SB_PT3_PKSC_PT1_PKSG_PT2_PKSK_T4_iiT6_:
.text._ZN3cub18CUB_300001_SM_10006detail10radix_sort29DeviceRadixSortOnesweepKernelINS1_5radix10policy_hubIciyE10Policy1000ELNS0_9SortOrderE0EciyiiNS1_21identity_decomposer_tEEEvPT5_SB_PT3_PKSC_PT1_PKSG_PT2_PKSK_T4_iiT6_:
[----:B------:R-:W-:Y:S01]  /*0000*/  LDC R1, c[0x0][0x37c] ;  /* 0x0000df00ff017b82 */ /* 0x000fe20000000800 */
[----:B------:R-:W0:Y:S01]  /*0010*/  S2R R5, SR_TID.X ;  /* 0x0000000000057919 */ /* 0x000e220000002100 */
[----:B------:R-:W1:Y:S01]  /*0020*/  LDCU.64 UR8, c[0x0][0x358] ;  /* 0x00006b00ff0877ac */ /* 0x000e620008000a00 */
[----:B------:R-:W-:Y:S01]  /*0030*/  BSSY.RECONVERGENT B0, `(.L_x_234) ;  /* 0x000000a000007945 */ /* 0x000fe20003800200 */
[----:B0-----:R-:W-:-:S13]  /*0040*/  ISETP.NE.AND P0, PT, R5, RZ, PT ;  /* 0x000000ff0500720c */ /* 0x001fda0003f05270 */
[----:B-1----:R-:W-:Y:S05]  /*0050*/  @P0 BRA `(.L_x_235) ;  /* 0x00000000001c0947 */ /* 0x002fea0003800000 */
[----:B------:R-:W0:Y:S01]  /*0060*/  LDC.64 R2, c[0x0][0x388] ;  /* 0x0000e200ff027b82 */ /* 0x000e220000000a00 */
[----:B------:R-:W-:-:S05]  /*0070*/  IMAD.MOV.U32 R7, RZ, RZ, 0x1 ;  /* 0x00000001ff077424 */ /* 0x000fca00078e00ff */
[----:B0-----:R-:W2:Y:S02]  /*0080*/  ATOMG.E.ADD.STRONG.GPU PT, R2, desc[UR8][R2.64], R7 ;  /* 0x80000007020279a8 */ /* 0x001ea400081ef108 */
[----:B------:R-:W0:Y:S01]  /*0090*/  S2UR UR5, SR_CgaCtaId ;  /* 0x00000000000579c3 */ /* 0x000e220000008800 */
[----:B------:R-:W-:Y:S02]  /*00a0*/  UMOV UR4, 0x400 ;  /* 0x0000040000047882 */ /* 0x000fe40000000000 */
[----:B0-----:R-:W-:-:S09]  /*00b0*/  ULEA UR4, UR5, UR4, 0x18 ;  /* 0x0000000405047291 */ /* 0x001fd2000f8ec0ff */
[----:B--2---:R0:W-:Y:S03]  /*00c0*/  STS [UR4+0x5a00], R2 ;  /* 0x005a0002ff007988 */ /* 0x0041e60008000804 */
.L_x_235:
[----:B------:R-:W-:Y:S05]  /*00d0*/  BSYNC.RECONVERGENT B0 ;  /* 0x0000000000007941 */ /* 0x000fea0003800200 */
.L_x_234:
[----:B------:R-:W1:Y:S08]  /*00e0*/  S2UR UR5, SR_CgaCtaId ;  /* 0x00000000000579c3 */ /* 0x000e700000008800 */
[----:B------:R-:W-:Y:S06]  /*00f0*/  BAR.SYNC.DEFER_BLOCKING 0x0 ;  /* 0x0000000000007b1d */ /* 0x000fec0000010000 */
[----:B------:R-:W-:Y:S01]  /*0100*/  UMOV UR4, 0x400 ;  /* 0x0000040000047882 */ /* 0x000fe20000000000 */
[----:B------:R-:W2:Y:S01]  /*0110*/  S2R R47, SR_LANEID ;  /* 0x00000000002f7919 */ /* 0x000ea20000000000 */
[----:B-1----:R-:W-:-:S02]  /*0120*/  ULEA UR6, UR5, UR4, 0x18 ;  /* 0x0000000405067291 */ /* 0x002fc4000f8ec0ff */
[----:B------:R-:W1:Y:S07]  /*0130*/  LDCU UR4, c[0x0][0x3c0] ;  /* 0x00007800ff0477ac */ /* 0x000e6e0008000800 */
[----:B------:R-:W3:Y:S02]  /*0140*/  LDS R49, [UR6+0x5a00] ;  /* 0x005a0006ff317984 */ /* 0x000ee40008000800 */
[----:B---3--:R-:W-:-:S04]  /*0150*/  IMAD R45, R49, 0x1680, RZ ;  /* 0x00001680312d7824 */ /* 0x008fc800078e02ff */
[----:B------:R-:W-:Y:S01]  /*0160*/  VIADD R22, R45, 0x1680 ;  /* 0x000016802d167836 */ /* 0x000fe20000000000 */
[----:B------:R-:W-:-:S04]  /*0170*/  SHF.R.S32.HI R25, RZ, 0x1f, R45 ;  /* 0x0000001fff197819 */ /* 0x000fc8000001142d */
[----:B-1----:R-:W-:-:S13]  /*0180*/  ISETP.GT.AND P0, PT, R22, UR4, PT ;  /* 0x0000000416007c0c */ /* 0x002fda000bf04270 */
[----:B--2---:R-:W-:Y:S05]  /*0190*/  @P0 BRA `(.L_x_236) ;  /* 0x0000000000580947 */ /* 0x004fea0003800000 */
[----:B------:R-:W0:Y:S01]  /*01a0*/  LDCU.64 UR4, c[0x0][0x3a8] ;  /* 0x00007500ff0477ac */ /* 0x000e220008000a00 */
[C---:B------:R-:W-:Y:S02]  /*01b0*/  LOP3.LUT R42, R5.reuse, 0x1f, RZ, 0xc0, !PT ;  /* 0x0000001f052a7812 */ /* 0x040fe400078ec0ff */
[----:B------:R-:W-:-:S05]  /*01c0*/  LOP3.LUT R3, R5, 0x3e0, RZ, 0xc0, !PT ;  /* 0x000003e005037812 */ /* 0x000fca00078ec0ff */
[----:B------:R-:W-:-:S05]  /*01d0*/  IMAD R42, R3, 0xf, R42 ;  /* 0x0000000f032a7824 */ /* 0x000fca00078e022a */
[----:B0-----:R-:W-:-:S04]  /*01e0*/  IADD3 R2, P0, P1, R42, UR4, R45 ;  /* 0x000000042a027c10 */ /* 0x001fc8000f91e02d */
        /* <DEDUP_REMOVED lines=17> */
.L_x_236:
[C---:B------:R-:W-:Y:S01]  /*0300*/  LOP3.LUT R42, R5.reuse, 0x1f, RZ, 0xc0, !PT ;  /* 0x0000001f052a7812 */ /* 0x040fe200078ec0ff */
[----:B------:R-:W1:Y:S01]  /*0310*/  LDCU.64 UR10, c[0x0][0x3a8] ;  /* 0x00007500ff0a77ac */ /* 0x000e620008000a00 */
[----:B------:R-:W-:Y:S01]  /*0320*/  LOP3.LUT R3, R5, 0x3e0, RZ, 0xc0, !PT ;  /* 0x000003e005037812 */ /* 0x000fe200078ec0ff */
[----:B------:R-:W-:Y:S01]  /*0330*/  IMAD.MOV.U32 R21, RZ, RZ, 0x7f ;  /* 0x0000007fff157424 */ /* 0x000fe200078e00ff */
[----:B------:R-:W-:Y:S01]  /*0340*/  IADD3 R7, PT, PT, -R45, UR4, RZ ;  /* 0x000000042d077c10 */ /* 0x000fe2000fffe1ff */
[----:B------:R-:W-:Y:S02]  /*0350*/  IMAD.MOV.U32 R20, RZ, RZ, 0x7f ;  /* 0x0000007fff147424 */ /* 0x000fe400078e00ff */
[----:B------:R-:W-:-:S04]  /*0360*/  IMAD R42, R3, 0xf, R42 ;  /* 0x0000000f032a7824 */ /* 0x000fc800078e022a */
[C---:B------:R-:W-:Y:S01]  /*0370*/  VIADD R0, R42.reuse, 0x20 ;  /* 0x000000202a007836 */ /* 0x040fe20000000000 */
[CC--:B------:R-:W-:Y:S01]  /*0380*/  ISETP.GE.AND P3, PT, R42.reuse, R7.reuse, PT ;  /* 0x000000072a00720c */ /* 0x0c0fe20003f66270 */
[C---:B0-----:R-:W-:Y:S02]  /*0390*/  VIADD R2, R42.reuse, 0x40 ;  /* 0x000000402a027836 */ /* 0x041fe40000000000 */
[----:B------:R-:W-:Y:S01]  /*03a0*/  VIADD R6, R42, 0x80 ;  /* 0x000000802a067836 */ /* 0x000fe20000000000 */
[-C--:B------:R-:W-:Y:S01]  /*03b0*/  ISETP.GE.AND P4, PT, R0, R7.reuse, PT ;  /* 0x000000070000720c */ /* 0x080fe20003f86270 */
[----:B------:R-:W-:Y:S01]  /*03c0*/  VIADD R0, R42, 0x60 ;  /* 0x000000602a007836 */ /* 0x000fe20000000000 */
[-C--:B------:R-:W-:Y:S02]  /*03d0*/  ISETP.GE.AND P5, PT, R2, R7.reuse, PT ;  /* 0x000000070200720c */ /* 0x080fe40003fa6270 */
[----:B-1----:R-:W-:Y:S02]  /*03e0*/  IADD3 R2, P1, P2, R42, UR10, R45 ;  /* 0x0000000a2a027c10 */ /* 0x002fe4000fa3e02d */
[-C--:B------:R-:W-:Y:S01]  /*03f0*/  ISETP.GE.AND P6, PT, R0, R7.reuse, PT ;  /* 0x000000070000720c */ /* 0x080fe20003fc6270 */
[----:B------:R-:W-:Y:S01]  /*0400*/  VIADD R0, R42, 0xa0 ;  /* 0x000000a02a007836 */ /* 0x000fe20000000000 */
[----:B------:R-:W-:Y:S01]  /*0410*/  IADD3.X R3, PT, PT, RZ, UR11, R25, P1, P2 ;  /* 0x0000000bff037c10 */ /* 0x000fe20008fe4419 */
[----:B------:R-:W-:Y:S01]  /*0420*/  IMAD.MOV.U32 R19, RZ, RZ, 0x7f ;  /* 0x0000007fff137424 */ /* 0x000fe200078e00ff */
[-C--:B------:R-:W-:Y:S01]  /*0430*/  ISETP.GE.AND P0, PT, R6, R7.reuse, PT ;  /* 0x000000070600720c */ /* 0x080fe20003f06270 */
[----:B------:R-:W-:Y:S01]  /*0440*/  VIADD R6, R42, 0xc0 ;  /* 0x000000c02a067836 */ /* 0x000fe20000000000 */
[-C--:B------:R-:W-:Y:S01]  /*0450*/  ISETP.GE.AND P1, PT, R0, R7.reuse, PT ;  /* 0x000000070000720c */ /* 0x080fe20003f26270 */
[----:B------:R-:W-:Y:S01]  /*0460*/  VIADD R0, R42, 0xe0 ;  /* 0x000000e02a007836 */ /* 0x000fe20000000000 */
[----:B------:R1:W5:Y:S01]  /*0470*/  @!P3 LDG.E.U8 R21, desc[UR8][R2.64] ;  /* 0x000000080215b981 */ /* 0x000362000c1e1100 */
[----:B------:R-:W-:Y:S01]  /*0480*/  IMAD.MOV.U32 R17, RZ, RZ, 0x7f ;  /* 0x0000007fff117424 */ /* 0x000fe200078e00ff */
[-C--:B------:R-:W-:Y:S01]  /*0490*/  ISETP.GE.AND P2, PT, R6, R7.reuse, PT ;  /* 0x000000070600720c */ /* 0x080fe20003f46270 */
[----:B------:R-:W-:Y:S01]  /*04a0*/  VIADD R6, R42, 0x100 ;  /* 0x000001002a067836 */ /* 0x000fe20000000000 */
[-C--:B------:R-:W-:Y:S01]  /*04b0*/  ISETP.GE.AND P3, PT, R0, R7.reuse, PT ;  /* 0x000000070000720c */ /* 0x080fe20003f66270 */
[----:B------:R-:W-:Y:S01]  /*04c0*/  VIADD R0, R42, 0x120 ;  /* 0x000001202a007836 */ /* 0x000fe20000000000 */
[----:B------:R1:W5:Y:S04]  /*04d0*/  @!P5 LDG.E.U8 R19, desc[UR8][R2.64+0x40] ;  /* 0x000040080213d981 */ /* 0x000368000c1e1100 */
[-C--:B------:R-:W-:Y:S01]  /*04e0*/  ISETP.GE.AND P5, PT, R0, R7.reuse, PT ;  /* 0x000000070000720c */ /* 0x080fe20003fa6270 */
[----:B------:R-:W-:Y:S01]  /*04f0*/  VIADD R0, R42, 0x160 ;  /* 0x000001602a007836 */ /* 0x000fe20000000000 */
[----:B------:R1:W5:Y:S01]  /*0500*/  @!P4 LDG.E.U8 R20, desc[UR8][R2.64+0x20] ;  /* 0x000020080214c981 */ /* 0x000362000c1e1100 */
[----:B------:R-:W-:Y:S01]  /*0510*/  IMAD.MOV.U32 R18, RZ, RZ, 0x7f ;  /* 0x0000007fff127424 */ /* 0x000fe200078e00ff */
[-C--:B------:R-:W-:Y:S01]  /*0520*/  ISETP.GE.AND P4, PT, R6, R7.reuse, PT ;  /* 0x000000070600720c */ /* 0x080fe20003f86270 */
[----:B------:R-:W-:Y:S01]  /*0530*/  IMAD.MOV.U32 R16, RZ, RZ, 0x7f ;  /* 0x0000007fff107424 */ /* 0x000fe200078e00ff */
[----:B------:R1:W5:Y:S01]  /*0540*/  @!P0 LDG.E.U8 R17, desc[UR8][R2.64+0x80] ;  /* 0x0000800802118981 */ /* 0x000362000c1e1100 */
        /* <DEDUP_REMOVED lines=11> */
[----:B------:R1:W5:Y:S02]  /*0600*/  @!P2 LDG.E.U8 R15, desc[UR8][R2.64+0xc0] ;  /* 0x0000c008020fa981 */ /* 0x000364000c1e1100 */
[----:B------:R-:W-:-:S02]  /*0610*/  ISETP.GE.AND P2, PT, R6, R7, PT ;  /* 0x000000070600720c */ /* 0x000fc40003f46270 */
[----:B------:R1:W5:Y:S01]  /*0620*/  @!P3 LDG.E.U8 R14, desc[UR8][R2.64+0xe0] ;  /* 0x0000e008020eb981 */ /* 0x000362000c1e1100 */
[----:B------:R-:W-:Y:S01]  /*0630*/  ISETP.GE.AND P3, PT, R0, R7, PT ;  /* 0x000000070000720c */ /* 0x000fe20003f66270 */
[----:B------:R-:W-:Y:S02]  /*0640*/  IMAD.MOV.U32 R12, RZ, RZ, 0x7f ;  /* 0x0000007fff0c7424 */ /* 0x000fe400078e00ff */
[----:B------:R-:W-:Y:S02]  /*0650*/  IMAD.MOV.U32 R11, RZ, RZ, 0x7f ;  /* 0x0000007fff0b7424 */ /* 0x000fe400078e00ff */
[----:B------:R-:W-:Y:S02]  /*0660*/  IMAD.MOV.U32 R10, RZ, RZ, 0x7f ;  /* 0x0000007fff0a7424 */ /* 0x000fe400078e00ff */
[----:B------:R-:W-:Y:S01]  /*0670*/  IMAD.MOV.U32 R9, RZ, RZ, 0x7f ;  /* 0x0000007fff097424 */ /* 0x000fe200078e00ff */
[----:B------:R1:W5:Y:S01]  /*0680*/  @!P4 LDG.E.U8 R12, desc[UR8][R2.64+0x100] ;  /* 0x00010008020cc981 */ /* 0x000362000c1e1100 */
[----:B------:R-:W-:-:S02]  /*0690*/  IMAD.MOV.U32 R8, RZ, RZ, 0x7f ;  /* 0x0000007fff087424 */ /* 0x000fc400078e00ff */
        /* <DEDUP_REMOVED lines=8> */
.L_x_237:
[----:B01----:R-:W-:Y:S01]  /*0720*/  VIMNMX R2, PT, PT, R47, 0xe0, !PT ;  /* 0x000000e02f027848 */ /* 0x003fe20007fe0100 */
[----:B------:R-:W0:Y:S01]  /*0730*/  LDCU UR4, c[0x0][0x3c8] ;  /* 0x00007900ff0477ac */ /* 0x000e220008000800 */
[----:B------:R-:W-:Y:S01]  /*0740*/  BSSY.RECONVERGENT B0, `(.L_x_238) ;  /* 0x0000027000007945 */ /* 0x000fe20003800200 */
[--C-:B------:R-:W-:Y:S01]  /*0750*/  IMAD.MOV.U32 R7, RZ, RZ, R47.reuse ;  /* 0x000000ffff077224 */ /* 0x100fe200078e002f */
[----:B------:R-:W-:Y:S01]  /*0760*/  IADD3 R2, PT, PT, R2, 0x1f, -R47 ;  /* 0x0000001f02027810 */ /* 0x000fe20007ffe82f */
[----:B------:R-:W-:-:S03]  /*0770*/  UMOV UR5, 0xffffffff ;  /* 0xffffffff00057882 */ /* 0x000fc60000000000 */
[C---:B------:R-:W-:Y:S02]  /*0780*/  ISETP.GE.U32.AND P0, PT, R2.reuse, 0x1e0, PT ;  /* 0x000001e00200780c */ /* 0x040fe40003f06070 */
[----:B------:R-:W-:Y:S02]  /*0790*/  LEA.HI R3, R2, 0x1, RZ, 0x1b ;  /* 0x0000000102037811 */ /* 0x000fe400078fd8ff */
[----:B------:R-:W-:Y:S02]  /*07a0*/  SHF.R.U32.HI R2, RZ, 0x5, R5 ;  /* 0x00000005ff027819 */ /* 0x000fe40000011605 */
[----:B------:R-:W-:-:S03]  /*07b0*/  LOP3.LUT R26, R3, 0xf, RZ, 0xc0, !PT ;  /* 0x0000000f031a7812 */ /* 0x000fc600078ec0ff */
[----:B------:R-:W-:Y:S01]  /*07c0*/  IMAD.SHL.U32 R6, R2, 0x400, RZ ;  /* 0x0000040002067824 */ /* 0x000fe200078e00ff */
[----:B------:R-:W-:Y:S01]  /*07d0*/  ISETP.NE.AND P1, PT, R26, RZ, PT ;  /* 0x000000ff1a00720c */ /* 0x000fe20003f25270 */
[----:B0-----:R-:W-:Y:S02]  /*07e0*/  USHF.L.U32 UR4, UR5, UR4, URZ ;  /* 0x0000000405047299 */ /* 0x001fe400080006ff */
[----:B------:R-:W-:Y:S10]  /*07f0*/  @!P0 BRA `(.L_x_239) ;  /* 0x00000000006c8947 */ /* 0x000ff40003800000 */
[----:B------:R-:W-:Y:S01]  /*0800*/  IMAD R23, R47, 0x4, R6 ;  /* 0x000000042f177824 */ /* 0x000fe200078e0206 */
[----:B------:R-:W-:Y:S01]  /*0810*/  LOP3.LUT R2, R3, 0xffffff0, RZ, 0xc0, !PT ;  /* 0x0ffffff003027812 */ /* 0x000fe200078ec0ff */
[----:B------:R-:W-:Y:S02]  /*0820*/  IMAD.U32 R24, RZ, RZ, UR6 ;  /* 0x00000006ff187e24 */ /* 0x000fe4000f8e00ff */
[----:B------:R-:W-:Y:S02]  /*0830*/  IMAD.MOV.U32 R7, RZ, RZ, R47 ;  /* 0x000000ffff077224 */ /* 0x000fe400078e002f */
[----:B------:R-:W-:Y:S01]  /*0840*/  IMAD.MOV R2, RZ, RZ, -R2 ;  /* 0x000000ffff027224 */ /* 0x000fe200078e0a02 */
[----:B------:R-:W-:-:S07]  /*0850*/  IADD3 R23, PT, PT, R23, 0x400, R24 ;  /* 0x0000040017177810 */ /* 0x000fce0007ffe018 */
.L_x_240:
        /* <DEDUP_REMOVED lines=21> */
.L_x_239:
[----:B------:R-:W-:Y:S05]  /*09b0*/  BSYNC.RECONVERGENT B0 ;  /* 0x0000000000007941 */ /* 0x000fea0003800200 */
.L_x_238:
[----:B------:R-:W-:Y:S01]  /*09c0*/  BSSY.RECONVERGENT B0, `(.L_x_241) ;  /* 0x0000026000007945 */ /* 0x000fe20003800200 */
[----:B------:R-:W-:-:S03]  /*09d0*/  VIADD R2, R6, UR6 ;  /* 0x0000000606027c36 */ /* 0x000fc60008000000 */
        /* <DEDUP_REMOVED lines=16> */
.L_x_244:
[----:B------:R-:W-:Y:S05]  /*0ae0*/  BSYNC.RECONVERGENT B1 ;  /* 0x0000000000017941 */ /* 0x000fea0003800200 */
.L_x_243:
        /* <DEDUP_REMOVED lines=13> */
[----:B------:R-:W-:-:S07]  /*0bc0*/  VIADD R6, R6, UR6 ;  /* 0x0000000606067c36 */ /* 0x000fce0008000000 */
.L_x_245:
[----:B------:R-:W-:Y:S01]  /*0bd0*/  VIADD R3, R3, 0x1 ;  /* 0x0000000103037836 */ /* 0x000fe20000000000 */
[----:B------:R0:W-:Y:S04]  /*0be0*/  STS [R6], RZ ;  /* 0x000000ff06007388 */ /* 0x0001e80000000800 */
[----:B------:R-:W-:Y:S01]  /*0bf0*/  ISETP.NE.AND P0, PT, R3, RZ, PT ;  /* 0x000000ff0300720c */ /* 0x000fe20003f05270 */
[----:B0-----:R-:W-:-:S12]  /*0c00*/  VIADD R6, R6, 0x80 ;  /* 0x0000008006067836 */ /* 0x001fd80000000000 */
[----:B------:R-:W-:Y:S05]  /*0c10*/  @P0 BRA `(.L_x_245) ;  /* 0xfffffffc00ec0947 */ /* 0x000fea000383ffff */
.L_x_242:
[----:B------:R-:W-:Y:S05]  /*0c20*/  BSYNC.RECONVERGENT B0 ;  /* 0x0000000000007941 */ /* 0x000fea0003800200 */
.L_x_241:
[----:B------:R-:W2:Y:S01]  /*0c30*/  LDCU UR5, c[0x0][0x3c4] ;  /* 0x00007880ff0577ac */ /* 0x000ea20008000800 */
[----:B-----5:R-:W-:Y:S01]  /*0c40*/  LOP3.LUT R3, R21, 0x80, RZ, 0x3c, !PT ;  /* 0x0000008015037812 */ /* 0x020fe200078e3cff */
[----:B------:R-:W-:Y:S01]  /*0c50*/  BSSY.RECONVERGENT B0, `(.L_x_246) ;  /* 0x0000086000007945 */ /* 0x000fe20003800200 */
[----:B------:R-:W-:Y:S02]  /*0c60*/  LOP3.LUT R6, R20, 0x80, RZ, 0x3c, !PT ;  /* 0x0000008014067812 */ /* 0x000fe400078e3cff */
[----:B------:R-:W-:Y:S02]  /*0c70*/  LOP3.LUT R7, R19, 0x80, RZ, 0x3c, !PT ;  /* 0x0000008013077812 */ /* 0x000fe400078e3cff */
[----:B01----:R-:W-:Y:S02]  /*0c80*/  LOP3.LUT R23, R18, 0x80, RZ, 0x3c, !PT ;  /* 0x0000008012177812 */ /* 0x003fe400078e3cff */
[----:B------:R-:W-:Y:S02]  /*0c90*/  LOP3.LUT R24, R17, 0x80, RZ, 0x3c, !PT ;  /* 0x0000008011187812 */ /* 0x000fe400078e3cff */
        /* <DEDUP_REMOVED lines=26> */
[----:B------:R-:W-:Y:S02]  /*0e40*/  SHF.R.U32.HI R3, RZ, UR5, R3 ;  /* 0x00000005ff037c19 */ /* 0x000fe40008011603 */
[----:B------:R-:W-:Y:S02]  /*0e50*/  SHF.R.U32.HI R6, RZ, UR5, R6 ;  /* 0x00000005ff067c19 */ /* 0x000fe40008011606 */
[----:B------:R-:W-:Y:S02]  /*0e60*/  SHF.R.U32.HI R7, RZ, UR5, R7 ;  /* 0x00000005ff077c19 */ /* 0x000fe40008011607 */
[----:B------:R-:W-:Y:S02]  /*0e70*/  SHF.R.U32.HI R24, RZ, UR5, R23 ;  /* 0x00000005ff187c19 */ /* 0x000fe40008011617 */
[----:B------:R-:W-:Y:S02]  /*0e80*/  SHF.R.U32.HI R26, RZ, UR5, R26 ;  /* 0x00000005ff1a7c19 */ /* 0x000fe4000801161a */
[----:B------:R-:W-:-:S02]  /*0e90*/  SHF.R.U32.HI R28, RZ, UR5, R27 ;  /* 0x00000005ff1c7c19 */ /* 0x000fc4000801161b */
        /* <DEDUP_REMOVED lines=9> */
[----:B------:R-:W-:Y:S02]  /*0f30*/  LOP3.LUT R23, R3, UR4, RZ, 0x30, !PT ;  /* 0x0000000403177c12 */ /* 0x000fe4000f8e30ff */
[----:B------:R-:W-:Y:S02]  /*0f40*/  LOP3.LUT R3, R6, UR4, RZ, 0x30, !PT ;  /* 0x0000000406037c12 */ /* 0x000fe4000f8e30ff */
[----:B------:R-:W-:-:S02]  /*0f50*/  LOP3.LUT R7, R7, UR4, RZ, 0x30, !PT ;  /* 0x0000000407077c12 */ /* 0x000fc4000f8e30ff */
[----:B------:R-:W-:Y:S01]  /*0f60*/  LOP3.LUT R27, R24, UR4, RZ, 0x30, !PT ;  /* 0x00000004181b7c12 */ /* 0x000fe2000f8e30ff */
[--C-:B------:R-:W-:Y:S01]  /*0f70*/  IMAD R3, R3, 0x4, R2.reuse ;  /* 0x0000000403037824 */ /* 0x100fe200078e0202 */
        /* <DEDUP_REMOVED lines=22> */
[----:B------:R-:W0:Y:S01]  /*10e0*/  LDC.64 R6, c[0x0][0x380] ;  /* 0x0000e000ff067b82 */ /* 0x000e220000000a00 */
[--C-:B------:R-:W-:Y:S01]  /*10f0*/  IMAD R53, R53, 0x4, R2.reuse ;  /* 0x0000000435357824 */ /* 0x100fe200078e0202 */
[----:B------:R-:W-:Y:S01]  /*1100*/  ISETP.GT.U32.AND P2, PT, R5, 0xff, PT ;  /* 0x000000ff0500780c */ /* 0x000fe20003f44070 */
[----:B------:R-:W-:-:S02]  /*1110*/  IMAD R48, R48, 0x4, R2 ;  /* 0x0000000430307824 */ /* 0x000fc400078e0202 */
[----:B------:R-:W-:Y:S01]  /*1120*/  IMAD R2, R23, 0x4, R2 ;  /* 0x0000000417027824 */ /* 0x000fe200078e0202 */
[----:B------:R-:W-:-:S04]  /*1130*/  NOP ;  /* 0x0000000000007918 */ /* 0x000fc80000000000 */
[----:B------:R-:W-:Y:S01]  /*1140*/  ATOMS.POPC.INC.32 RZ, [R2+URZ] ;  /* 0x0000000002ff7f8c */ /* 0x000fe2000d8000ff */
[----:B------:R-:W-:Y:S01]  /*1150*/  P2R R50, PR, RZ, 0x4 ;  /* 0x00000004ff327803 */ /* 0x000fe20000000000 */
[----:B------:R-:W-:Y:S02]  /*1160*/  IMAD.MOV.U32 R43, RZ, RZ, RZ ;  /* 0x000000ffff2b7224 */ /* 0x000fe400078e00ff */
[----:B------:R-:W-:Y:S04]  /*1170*/  ATOMS.POPC.INC.32 RZ, [R3+URZ] ;  /* 0x0000000003ff7f8c */ /* 0x000fe8000d8000ff */
[----:B------:R1:W-:Y:S04]  /*1180*/  ATOMS.POPC.INC.32 RZ, [R24+URZ] ;  /* 0x0000000018ff7f8c */ /* 0x0003e8000d8000ff */
[----:B------:R2:W-:Y:S04]  /*1190*/  ATOMS.POPC.INC.32 RZ, [R27+URZ] ;  /* 0x000000001bff7f8c */ /* 0x0005e8000d8000ff */
[----:B------:R2:W-:Y:S01]  /*11a0*/  ATOMS.POPC.INC.32 RZ, [R29+URZ] ;  /* 0x000000001dff7f8c */ /* 0x0005e2000d8000ff */
[----:B-1----:R-:W-:-:S03]  /*11b0*/  LEA R24, R5, UR6, 0x2 ;  /* 0x0000000605187c11 */ /* 0x002fc6000f8e10ff */
[----:B------:R2:W-:Y:S04]  /*11c0*/  ATOMS.POPC.INC.32 RZ, [R31+URZ] ;  /* 0x000000001fff7f8c */ /* 0x0005e8000d8000ff */
        /* <DEDUP_REMOVED lines=8> */
[----:B------:R2:W-:Y:S01]  /*1250*/  ATOMS.POPC.INC.32 RZ, [R48+URZ] ;  /* 0x0000000030ff7f8c */ /* 0x0005e2000d8000ff */
[----:B------:R-:W-:Y:S06]  /*1260*/  BAR.SYNC.DEFER_BLOCKING 0x0 ;  /* 0x0000000000007b1d */ /* 0x000fec0000010000 */
[----:B0-----:R-:W-:Y:S05]  /*1270*/  @P2 BRA `(.L_x_247) ;  /* 0x00000000008c2947 */ /* 0x001fea0003800000 */
[----:B------:R-:W-:Y:S04]  /*1280*/  LDS R3, [R24] ;  /* 0x0000000018037984 */ /* 0x000fe80000000800 */
[----:B------:R-:W0:Y:S04]  /*1290*/  LDS R2, [R24+0x400] ;  /* 0x0004000018027984 */ /* 0x000e280000000800 */
[----:B--2---:R-:W1:Y:S04]  /*12a0*/  LDS R26, [R24+0x800] ;  /* 0x00080000181a7984 */ /* 0x004e680000000800 */
        /* <DEDUP_REMOVED lines=11> */
[----:B------:R-:W0:Y:S01]  /*1360*/  LDS R2, [R24+0x2c00] ;  /* 0x002c000018027984 */ /* 0x000e220000000800 */
[----:B--2---:R-:W-:-:S03]  /*1370*/  IMAD.IADD R31, R29, 0x1, R28 ;  /* 0x000000011d1f7824 */ /* 0x004fc600078e021c */
[----:B------:R1:W-:Y:S01]  /*1380*/  STS [R24+0x800], R27 ;  /* 0x0008001b18007388 */ /* 0x0003e20000000800 */
        /* <DEDUP_REMOVED lines=15> */
[----:B------:R1:W-:Y:S01]  /*1480*/  STS [R24], RZ ;  /* 0x000000ff18007388 */ /* 0x0003e20000000800 */
[----:B0-----:R-:W-:-:S03]  /*1490*/  IMAD.IADD R43, R53, 0x1, R2 ;  /* 0x00000001352b7824 */ /* 0x001fc600078e0202 */
[----:B------:R1:W-:Y:S04]  /*14a0*/  STS [R24+0x2c00], R53 ;  /* 0x002c003518007388 */ /* 0x0003e80000000800 */
.L_x_247:
[----:B------:R-:W-:Y:S05]  /*14b0*/  BSYNC.RECONVERGENT B0 ;  /* 0x0000000000007941 */ /* 0x000fea0003800200 */
.L_x_246:
[----:B------:R-:W-:Y:S01]  /*14c0*/  ISETP.NE.AND P0, PT, R43, 0x1680, PT ;  /* 0x000016802b00780c */ /* 0x000fe20003f05270 */
[----:B------:R-:W-:Y:S01]  /*14d0*/  IMAD R3, R49, 0x100, R5 ;  /* 0x0000010031037824 */ /* 0x000fe200078e0205 */
[----:B-12---:R-:W-:Y:S01]  /*14e0*/  @!P2 LOP3.LUT R27, R43, 0x40000000, RZ, 0xfc, !PT ;  /* 0x400000002b1ba812 */ /* 0x006fe200078efcff */
[----:B------:R-:W0:Y:S01]  /*14f0*/  LDCU.64 UR10, c[0x0][0x3b8] ;  /* 0x00007700ff0a77ac */ /* 0x000e220008000a00 */
[----:B------:R-:W-:Y:S01]  /*1500*/  ISETP.LT.U32.AND P0, PT, R5, 0x100, !P0 ;  /* 0x000001000500780c */ /* 0x000fe20004701070 */
[----:B------:R-:W-:Y:S01]  /*1510*/  IMAD.WIDE R6, R3, 0x4, R6 ;  /* 0x0000000403067825 */ /* 0x000fe200078e0206 */
[----:B------:R-:W-:Y:S02]  /*1520*/  IADD3 R3, P1, PT, R45, R42, RZ ;  /* 0x0000002a2d037210 */ /* 0x000fe40007f3e0ff */
[----:B------:R-:W-:Y:S02]  /*1530*/  LOP3.LUT R40, R15, 0xff80, RZ, 0x3c, !PT ;  /* 0x0000ff800f287812 */ /* 0x000fe400078e3cff */
[----:B------:R1:W-:Y:S01]  /*1540*/  @!P2 STG.E.STRONG.SYS desc[UR8][R6.64], R27 ;  /* 0x0000001b0600a986 */ /* 0x0003e2000c115908 */
[----:B------:R-:W-:Y:S01]  /*1550*/  IMAD.X R26, RZ, RZ, R25, P1 ;  /* 0x000000ffff1a7224 */ /* 0x000fe200008e0619 */
[----:B------:R-:W-:-:S02]  /*1560*/  LOP3.LUT R41, R16, 0xff80, RZ, 0x3c, !PT ;  /* 0x0000ff8010297812 */ /* 0x000fc400078e3cff */
[----:B------:R-:W-:Y:S02]  /*1570*/  LOP3.LUT R39, R17, 0xff80, RZ, 0x3c, !PT ;  /* 0x0000ff8011277812 */ /* 0x000fe400078e3cff */
[----:B------:R-:W-:Y:S02]  /*1580*/  LOP3.LUT R38, R12, 0xff80, RZ, 0x3c, !PT ;  /* 0x0000ff800c267812 */ /* 0x000fe400078e3cff */
[----:B------:R-:W-:Y:S02]  /*1590*/  LOP3.LUT R37, R10, 0xff80, RZ, 0x3c, !PT ;  /* 0x0000ff800a257812 */ /* 0x000fe400078e3cff */
[----:B------:R-:W-:Y:S02]  /*15a0*/  LOP3.LUT R36, R11, 0xff80, RZ, 0x3c, !PT ;  /* 0x0000ff800b247812 */ /* 0x000fe400078e3cff */
[----:B0-----:R-:W-:Y:S02]  /*15b0*/  LEA R2, P1, R3, UR10, 0x2 ;  /* 0x0000000a03027c11 */ /* 0x001fe4000f8210ff */
[----:B------:R-:W-:-:S02]  /*15c0*/  LOP3.LUT R35, R14, 0xff80, RZ, 0x3c, !PT ;  /* 0x0000ff800e237812 */ /* 0x000fc400078e3cff */
[----:B------:R-:W-:Y:S02]  /*15d0*/  LEA.HI.X R3, R3, UR11, R26, 0x2, P1 ;  /* 0x0000000b03037c11 */ /* 0x000fe400088f141a */
[----:B------:R-:W-:Y:S02]  /*15e0*/  LOP3.LUT R34, R18, 0xff80, RZ, 0x3c, !PT ;  /* 0x0000ff8012227812 */ /* 0x000fe400078e3cff */
[----:B------:R-:W-:Y:S02]  /*15f0*/  LOP3.LUT R33, R8, 0xff80, RZ, 0x3c, !PT ;  /* 0x0000ff8008217812 */ /* 0x000fe400078e3cff */
[----:B------:R-:W-:Y:S02]  /*1600*/  LOP3.LUT R32, R9, 0xff80, RZ, 0x3c, !PT ;  /* 0x0000ff8009207812 */ /* 0x000fe400078e3cff */
[----:B------:R-:W-:Y:S02]  /*1610*/  LOP3.LUT R31, R0, 0xff80, RZ, 0x3c, !PT ;  /* 0x0000ff80001f7812 */ /* 0x000fe400078e3cff */
[----:B------:R-:W-:-:S02]  /*1620*/  LOP3.LUT R30, R13, 0xff80, RZ, 0x3c, !PT ;  /* 0x0000ff800d1e7812 */ /* 0x000fc400078e3cff */
[----:B------:R-:W-:Y:S02]  /*1630*/  LOP3.LUT R28, R20, 0xff80, RZ, 0x3c, !PT ;  /* 0x0000ff80141c7812 */ /* 0x000fe400078e3cff */
[----:B------:R-:W-:Y:S02]  /*1640*/  LOP3.LUT R29, R21, 0xff80, RZ, 0x3c, !PT ;  /* 0x0000ff80151d7812 */ /* 0x000fe400078e3cff */
[----:B-1----:R-:W-:Y:S01]  /*1650*/  LOP3.LUT R27, R19, 0xff80, RZ, 0x3c, !PT ;  /* 0x0000ff80131b7812 */ /* 0x002fe200078e3cff */
[----:B------:R-:W-:Y:S06]  /*1660*/  BAR.RED.OR.DEFER_BLOCKING 0x0, P0 ;  /* 0x0000000000007b1d */ /* 0x000fec0000014800 */
[----:B------:R-:W0:Y:S02]  /*1670*/  B2R.RESULT RZ, P0 ;  /* 0x0000000000ff731c */ /* 0x000e240000004000 */
[----:B0-----:R-:W-:Y:S05]  /*1680*/  @!P0 BRA `(.L_x_248) ;  /* 0x0000001000448947 */ /* 0x001fea0003800000 */
[----:B------:R-:W-:Y:S01]  /*1690*/  BSSY B1, `(.L_x_249) ;  /* 0x000002f000017945 */ /* 0x000fe20003800000 */
[----:B------:R-:W-:-:S03]  /*16a0*/  LEA R27, R5, UR6, 0x3 ;  /* 0x00000006051b7c11 */ /* 0x000fc6000f8e18ff */
[----:B------:R-:W-:Y:S05]  /*16b0*/  @P2 BRA `(.L_x_250) ;  /* 0x0000000000b02947 */ /* 0x000fea0003800000 */
[----:B------:R-:W0:Y:S02]  /*16c0*/  LDC.64 R28, c[0x0][0x398] ;  /* 0x0000e600ff1c7b82 */ /* 0x000e240000000a00 */
[----:B0-----:R-:W-:-:S06]  /*16d0*/  IMAD.WIDE.U32 R28, R5, 0x8, R28 ;  /* 0x00000008051c7825 */ /* 0x001fcc00078e001c */
[----:B------:R-:W2:Y:S01]  /*16e0*/  LDG.E.64 R28, desc[UR8][R28.64] ;  /* 0x000000081c1c7981 */ /* 0x000ea2000c1e1b00 */
[----:B------:R-:W-:Y:S01]  /*16f0*/  ISETP.GT.U32.AND P0, PT, R5, R23, PT ;  /* 0x000000170500720c */ /* 0x000fe20003f04070 */
[----:B------:R-:W-:-:S03]  /*1700*/  IMAD.MOV.U32 R26, RZ, RZ, R43 ;  /* 0x000000ffff1a7224 */ /* 0x000fc600078e002b */
[----:B------:R-:W-:-:S04]  /*1710*/  SEL R25, RZ, 0x1680, !P0 ;  /* 0x00001680ff197807 */ /* 0x000fc80004000000 */
[----:B--2---:R-:W-:-:S04]  /*1720*/  IADD3 R24, P0, PT, R28, -R25, RZ ;  /* 0x800000191c187210 */ /* 0x004fc80007f1e0ff */
        /* <DEDUP_REMOVED lines=8> */
.L_x_256:
[----:B0-----:R-:W0:Y:S01]  /*17b0*/  LDC.64 R24, c[0x0][0x380] ;  /* 0x0000e000ff187b82 */ /* 0x001e220000000a00 */
[----:B------:R-:W-:Y:S01]  /*17c0*/  VIADD R33, R29, 0xffffffff ;  /* 0xffffffff1d217836 */ /* 0x000fe20000000000 */
[----:B------:R-:W-:Y:S03]  /*17d0*/  BSSY B2, `(.L_x_253) ;  /* 0x0000008000027945 */ /* 0x000fe60003800000 */
[----:B------:R-:W-:-:S04]  /*17e0*/  IMAD R31, R33, 0x100, R5 ;  /* 0x00000100211f7824 */ /* 0x000fc800078e0205 */
[----:B0-----:R-:W-:-:S07]  /*17f0*/  IMAD.WIDE R24, R31, 0x4, R24 ;  /* 0x000000041f187825 */ /* 0x001fce00078e0218 */
.L_x_254:
[----:B------:R-:W-:Y:S05]  /*1800*/  YIELD ;  /* 0x0000000000007946 */ /* 0x000fea0003800000 */
[----:B------:R0:W-:Y:S06]  /*1810*/  MEMBAR.SC.CTA ;  /* 0x0000000000007992 */ /* 0x0001ec0000000000 */
[----:B0-----:R-:W2:Y:S02]  /*1820*/  LDG.E.STRONG.SYS R30, desc[UR8][R24.64] ;  /* 0x00000008181e7981 */ /* 0x001ea4000c1f5900 */
[----:B--2---:R-:W-:-:S13]  /*1830*/  ISETP.NE.AND P0, PT, R30, RZ, PT ;  /* 0x000000ff1e00720c */ /* 0x004fda0003f05270 */
[----:B------:R-:W-:Y:S05]  /*1840*/  @!P0 BRA `(.L_x_254) ;  /* 0xfffffffc00ec8947 */ /* 0x000fea000383ffff */
[----:B------:R-:W-:Y:S05]  /*1850*/  BSYNC B2 ;  /* 0x0000000000027941 */ /* 0x000fea0003800000 */
.L_x_253:
[----:B------:R-:W-:Y:S01]  /*1860*/  BSSY.RECONVERGENT B2, `(.L_x_255) ;  /* 0x0000006000027945 */ /* 0x000fe20003800200 */
[C---:B------:R-:W-:Y:S02]  /*1870*/  ISETP.GT.AND P0, PT, R30.reuse, -0x1, PT ;  /* 0xffffffff1e00780c */ /* 0x040fe40003f04270 */
[----:B------:R-:W-:Y:S01]  /*1880*/  LOP3.LUT R25, R30, 0x3fffffff, RZ, 0xc0, !PT ;  /* 0x3fffffff1e197812 */ /* 0x000fe200078ec0ff */
[----:B------:R-:W-:Y:S05]  /*1890*/  WARPSYNC.EXCLUSIVE R28 ;  /* 0x000000001c007348 */ /* 0x000fea0003a00000 */
[----:B------:R-:W-:-:S05]  /*18a0*/  IMAD.IADD R26, R25, 0x1, R26 ;  /* 0x00000001191a7824 */ /* 0x000fca00078e021a */
[----:B------:R-:W-:-:S07]  /*18b0*/  VOTE.ANY R28, PT, P0 ;  /* 0x00000000001c7806 */ /* 0x000fce00000e0100 */
[----:B------:R-:W-:Y:S05]  /*18c0*/  BSYNC.RECONVERGENT B2 ;  /* 0x0000000000027941 */ /* 0x000fea0003800200 */
.L_x_255:
[----:B------:R-:W-:Y:S01]  /*18d0*/  ISETP.GT.U32.AND P1, PT, R29, 0x1, PT ;  /* 0x000000011d00780c */ /* 0x000fe20003f24070 */
[----:B------:R-:W-:-:S12]  /*18e0*/  IMAD.MOV.U32 R29, RZ, RZ, R33 ;  /* 0x000000ffff1d7224 */ /* 0x000fd800078e0021 */
[----:B------:R-:W-:Y:S05]  /*18f0*/  @P0 BRA P1, `(.L_x_256) ;  /* 0xfffffffc00ac0947 */ /* 0x000fea000083ffff */
[----:B------:R-:W-:Y:S05]  /*1900*/  BSYNC B0 ;  /* 0x0000000000007941 */ /* 0x000fea0003800000 */
.L_x_252:
[----:B------:R1:W2:Y:S02]  /*1910*/  LDS.64 R24, [R27+0x5a00] ;  /* 0x005a00001b187984 */ /* 0x0002a40000000a00 */
.L_x_251:
[C---:B------:R-:W-:Y:S01]  /*1920*/  IMAD.IADD R31, R26.reuse, 0x1, -R43 ;  /* 0x000000011a1f7824 */ /* 0x040fe200078e0a2b */
[----:B------:R-:W-:-:S04]  /*1930*/  LOP3.LUT R29, R26, 0x80000000, RZ, 0xfc, !PT ;  /* 0x800000001a1d7812 */ /* 0x000fc800078efcff */
[C---:B0-2---:R-:W-:Y:S01]  /*1940*/  IADD3 R24, P0, PT, R31.reuse, R24, RZ ;  /* 0x000000181f187210 */ /* 0x045fe20007f1e0ff */
[----:B------:R0:W-:Y:S03]  /*1950*/  STG.E.STRONG.SYS desc[UR8][R6.64], R29 ;  /* 0x0000001d06007986 */ /* 0x0001e6000c115908 */
[----:B------:R-:W-:-:S05]  /*1960*/  LEA.HI.X.SX32 R25, R31, R25, 0x1, P0 ;  /* 0x000000191f197211 */ /* 0x000fca00000f0eff */
[----:B------:R0:W-:Y:S04]  /*1970*/  STS.64 [R27+0x5a00], R24 ;  /* 0x005a00181b007388 */ /* 0x0001e80000000a00 */
.L_x_250:
[----:B------:R-:W-:Y:S05]  /*1980*/  BSYNC B1 ;  /* 0x0000000000017941 */ /* 0x000fea0003800000 */
.L_x_249:
[----:B0-----:R-:W0:Y:S01]  /*1990*/  LDC R24, c[0x0][0x3c0] ;  /* 0x0000f000ff187b82 */ /* 0x001e220000000800 */
[----:B------:R-:W-:-:S07]  /*19a0*/  LEA R25, R23, UR6, 0x3 ;  /* 0x0000000617197c11 */ /* 0x000fce000f8e18ff */
[----:B------:R-:W2:Y:S01]  /*19b0*/  LDC.64 R6, c[0x0][0x390] ;  /* 0x0000e400ff067b82 */ /* 0x000ea20000000a00 */
[----:B0-----:R-:W-:Y:S02]  /*19c0*/  ISETP.GE.AND P0, PT, R22, R24, PT ;  /* 0x000000181600720c */ /* 0x001fe40003f06270 */
[----:B--2---:R-:W-:-:S04]  /*19d0*/  ISETP.EQ.U32.AND P1, PT, R6, RZ, PT ;  /* 0x000000ff0600720c */ /* 0x004fc80003f22070 */
[----:B------:R-:W-:-:S04]  /*19e0*/  ISETP.EQ.OR.EX P0, PT, R7, RZ, !P0, P1 ;  /* 0x000000ff0700720c */ /* 0x000fc80004702710 */
[----:B------:R-:W-:-:S13]  /*19f0*/  ISETP.GT.U32.OR P0, PT, R5, 0xff, P0 ;  /* 0x000000ff0500780c */ /* 0x000fda0000704470 */
[----:B------:R-:W-:Y:S05]  /*1a00*/  @P0 BRA `(.L_x_257) ;  /* 0x0000000000240947 */ /* 0x000fea0003800000 */
[----:B-1----:R-:W0:Y:S01]  /*1a10*/  LDS.64 R26, [R27+0x5a00] ;  /* 0x005a00001b1a7984 */ /* 0x002e220000000a00 */
[C---:B------:R-:W-:Y:S02]  /*1a20*/  ISETP.GT.U32.AND P0, PT, R5.reuse, R23, PT ;  /* 0x000000170500720c */ /* 0x040fe40003f04070 */
[C---:B------:R-:W-:Y:S02]  /*1a30*/  LEA R6, P2, R5.reuse, R6, 0x3 ;  /* 0x0000000605067211 */ /* 0x040fe400078418ff */
[----:B------:R-:W-:Y:S02]  /*1a40*/  SEL R4, RZ, 0x1680, !P0 ;  /* 0x00001680ff047807 */ /* 0x000fe40004000000 */
[--C-:B------:R-:W-:Y:S02]  /*1a50*/  SHF.R.S32.HI R23, RZ, 0x1f, R43.reuse ;  /* 0x0000001fff177819 */ /* 0x100fe4000001142b */
[----:B------:R-:W-:Y:S02]  /*1a60*/  LEA.HI.X R7, R5, R7, RZ, 0x3, P2 ;  /* 0x0000000705077211 */ /* 0x000fe400010f1cff */
[----:B0-----:R-:W-:-:S04]  /*1a70*/  IADD3 R4, P0, P1, R26, R4, R43 ;  /* 0x000000041a047210 */ /* 0x001fc8000791e02b */
[----:B------:R-:W-:-:S05]  /*1a80*/  IADD3.X R5, PT, PT, R27, RZ, R23, P0, P1 ;  /* 0x000000ff1b057210 */ /* 0x000fca00007e2417 */
[----:B------:R0:W-:Y:S04]  /*1a90*/  STG.E.64 desc[UR8][R6.64], R4 ;  /* 0x0000000406007986 */ /* 0x0001e8000c101b08 */
.L_x_257:
[----:B------:R-:W-:Y:S05]  /*1aa0*/  WARPSYNC.ALL ;  /* 0x0000000000007948 */ /* 0x000fea0003800000 */
[----:B------:R-:W-:Y:S01]  /*1ab0*/  BAR.SYNC.DEFER_BLOCKING 0x0 ;  /* 0x0000000000007b1d */ /* 0x000fe20000010000 */
[----:B------:R-:W-:-:S05]  /*1ac0*/  ISETP.GT.AND P0, PT, R22, R24, PT ;  /* 0x000000181600720c */ /* 0x000fca0003f04270 */
[----:B0-----:R0:W2:Y:S08]  /*1ad0*/  LDS.64 R4, [R25+0x5a00] ;  /* 0x005a000019047984 */ /* 0x0010b00000000a00 */
        /* <DEDUP_REMOVED lines=20> */
.L_x_258:
        /* <DEDUP_REMOVED lines=13> */
[----:B------:R-:W-:Y:S02]  /*1cf0*/  IADD3.X R7, PT, PT, R5, UR5, RZ, P1, P5 ;  /* 0x0000000505077c10 */ /* 0x000fe40008fea4ff */
[-C--:B------:R-:W-:Y:S01]  /*1d00*/  ISETP.GE.AND P1, PT, R22, R23.reuse, PT ;  /* 0x000000171600720c */ /* 0x080fe20003f26270 */
[----:B------:R-:W-:Y:S01]  /*1d10*/  VIADD R22, R42, 0xc0 ;  /* 0x000000c02a167836 */ /* 0x000fe20000000000 */
[-C--:B------:R-:W-:Y:S01]  /*1d20*/  ISETP.GE.AND P5, PT, R28, R23.reuse, PT ;  /* 0x000000171c00720c */ /* 0x080fe20003fa6270 */
[----:B------:R-:W-:Y:S03]  /*1d30*/  @!P4 STG.E.U8 desc[UR8][R6.64], R21 ;  /* 0x000000150600c986 */ /* 0x000fe6000c101108 */
[-C--:B------:R-:W-:Y:S01]  /*1d40*/  ISETP.GE.AND P4, PT, R22, R23.reuse, PT ;  /* 0x000000171600720c */ /* 0x080fe20003f86270 */
[----:B------:R-:W-:Y:S01]  /*1d50*/  VIADD R22, R42, 0x100 ;  /* 0x000001002a167836 */ /* 0x000fe20000000000 */
[----:B------:R0:W-:Y:S01]  /*1d60*/  @!P3 STG.E.U8 desc[UR8][R6.64+0x20], R20 ;  /* 0x000020140600b986 */ /* 0x0001e2000c101108 */
        /* <DEDUP_REMOVED lines=10> */
[----:B0-----:R-:W-:-:S02]  /*1e10*/  VIADD R20, R42, 0x180 ;  /* 0x000001802a147836 */ /* 0x001fc40000000000 */
[----:B------:R-:W-:Y:S01]  /*1e20*/  VIADD R22, R42, 0x1a0 ;  /* 0x000001a02a167836 */ /* 0x000fe20000000000 */
[----:B------:R3:W-:Y:S01]  /*1e30*/  @!P5 STG.E.U8 desc[UR8][R6.64+0xa0], R16 ;  /* 0x0000a0100600d986 */ /* 0x0007e2000c101108 */
[-C--:B------:R-:W-:Y:S01]  /*1e40*/  ISETP.GE.AND P5, PT, R26, R23.reuse, PT ;  /* 0x000000171a00720c */ /* 0x080fe20003fa6270 */
[----:B--2---:R-:W-:Y:S02]  /*1e50*/  VIADD R18, R42, 0x1c0 ;  /* 0x000001c02a127836 */ /* 0x004fe40000000000 */
        /* <DEDUP_REMOVED lines=12> */
.L_x_259:
[----:B------:R-:W-:Y:S05]  /*1f20*/  @P0 BRA `(.L_x_260) ;  /* 0x0000000000400947 */ /* 0x000fea0003800000 */
[----:B0-----:R0:W5:Y:S04]  /*1f30*/  LDG.E R19, desc[UR8][R2.64] ;  /* 0x0000000802137981 */ /* 0x001168000c1e1900 */
[----:B---3--:R0:W5:Y:S04]  /*1f40*/  LDG.E R17, desc[UR8][R2.64+0x80] ;  /* 0x0000800802117981 */ /* 0x008168000c1e1900 */
[----:B------:R0:W5:Y:S04]  /*1f50*/  LDG.E R16, desc[UR8][R2.64+0x100] ;  /* 0x0001000802107981 */ /* 0x000168000c1e1900 */
        /* <DEDUP_REMOVED lines=11> */
[----:B------:R0:W5:Y:S01]  /*2010*/  LDG.E R18, desc[UR8][R2.64+0x700] ;  /* 0x0007000802127981 */ /* 0x000162000c1e1900 */
[----:B------:R-:W-:Y:S05]  /*2020*/  BRA `(.L_x_261) ;  /* 0x0000000000b47947 */ /* 0x000fea0003800000 */
.L_x_260:
[----:B0-----:R-:W-:Y:S02]  /*2030*/  IMAD R21, R49, -0x1680, R24 ;  /* 0xffffe98031157824 */ /* 0x001fe400078e0218 */
        /* <DEDUP_REMOVED lines=13> */
[----:B------:R2:W5:Y:S01]  /*2110*/  @!P4 LDG.E R19, desc[UR8][R2.64] ;  /* 0x000000080213c981 */ /* 0x000562000c1e1900 */
[-C--:B------:R-:W-:Y:S01]  /*2120*/  ISETP.GE.AND P4, PT, R20, R21.reuse, PT ;  /* 0x000000151400720c */ /* 0x080fe20003f86270 */
[----:B------:R-:W-:Y:S02]  /*2130*/  VIADD R20, R42, 0x100 ;  /* 0x000001002a147836 */ /* 0x000fe40000000000 */
[----:B---3--:R2:W5:Y:S01]  /*2140*/  @!P3 LDG.E R17, desc[UR8][R2.64+0x80] ;  /* 0x000080080211b981 */ /* 0x008562000c1e1900 */
[----:B------:R-:W-:Y:S01]  /*2150*/  ISETP.GE.AND P3, PT, R22, R21, PT ;  /* 0x000000151600720c */ /* 0x000fe20003f66270 */
[----:B------:R-:W-:-:S02]  /*2160*/  VIADD R22, R42, 0x120 ;  /* 0x000001202a167836 */ /* 0x000fc40000000000 */
[----:B------:R2:W5:Y:S01]  /*2170*/  @!P2 LDG.E R16, desc[UR8][R2.64+0x100] ;  /* 0x000100080210a981 */ /* 0x000562000c1e1900 */
[-C--:B------:R-:W-:Y:S01]  /*2180*/  ISETP.GE.AND P2, PT, R20, R21.reuse, PT ;  /* 0x000000151400720c */ /* 0x080fe20003f46270 */
[----:B------:R-:W-:Y:S02]  /*2190*/  VIADD R20, R42, 0x140 ;  /* 0x000001402a147836 */ /* 0x000fe40000000000 */
[----:B------:R2:W5:Y:S01]  /*21a0*/  @!P1 LDG.E R15, desc[UR8][R2.64+0x180] ;  /* 0x00018008020f9981 */ /* 0x000562000c1e1900 */
[-C--:B------:R-:W-:Y:S01]  /*21b0*/  ISETP.GE.AND P1, PT, R22, R21.reuse, PT ;  /* 0x000000151600720c */ /* 0x080fe20003f26270 */
[----:B------:R-:W-:Y:S02]  /*21c0*/  VIADD R22, R42, 0x160 ;  /* 0x000001602a167836 */ /* 0x000fe40000000000 */
[----:B------:R2:W5:Y:S01]  /*21d0*/  @!P6 LDG.E R14, desc[UR8][R2.64+0x200] ;  /* 0x00020008020ee981 */ /* 0x000562000c1e1900 */
        /* <DEDUP_REMOVED lines=9> */
[----:B------:R-:W-:-:S03]  /*2270*/  ISETP.GE.AND P3, PT, R22, R21, PT ;  /* 0x000000151600720c */ /* 0x000fc60003f66270 */
[----:B------:R2:W5:Y:S01]  /*2280*/  @!P2 LDG.E R10, desc[UR8][R2.64+0x400] ;  /* 0x00040008020aa981 */ /* 0x000562000c1e1900 */
[----:B------:R-:W-:-:S03]  /*2290*/  ISETP.GE.AND P2, PT, R20, R21, PT ;  /* 0x000000151400720c */ /* 0x000fc60003f46270 */
[----:B------:R2:W5:Y:S04]  /*22a0*/  @!P1 LDG.E R9, desc[UR8][R2.64+0x480] ;  /* 0x0004800802099981 */ /* 0x000568000c1e1900 */
[----:B------:R2:W5:Y:S04]  /*22b0*/  @!P6 LDG.E R8, desc[UR8][R2.64+0x500] ;  /* 0x000500080208e981 */ /* 0x000568000c1e1900 */
[----:B------:R2:W5:Y:S04]  /*22c0*/  @!P5 LDG.E R7, desc[UR8][R2.64+0x580] ;  /* 0x000580080207d981 */ /* 0x000568000c1e1900 */
[----:B------:R2:W5:Y:S04]  /*22d0*/  @!P4 LDG.E R6, desc[UR8][R2.64+0x600] ;  /* 0x000600080206c981 */ /* 0x000568000c1e1900 */
[----:B------:R2:W5:Y:S04]  /*22e0*/  @!P3 LDG.E R0, desc[UR8][R2.64+0x680] ;  /* 0x000680080200b981 */ /* 0x000568000c1e1900 */
[----:B------:R2:W5:Y:S02]  /*22f0*/  @!P2 LDG.E R18, desc[UR8][R2.64+0x700] ;  /* 0x000700080212a981 */ /* 0x000564000c1e1900 */
.L_x_261:
[----:B------:R-:W-:Y:S05]  /*2300*/  @P0 BRA `(.L_x_262) ;  /* 0x0000000000540947 */ /* 0x000fea0003800000 */
[----:B------:R-:W0:Y:S01]  /*2310*/  LDCU.64 UR4, c[0x0][0x3b0] ;  /* 0x00007600ff0477ac */ /* 0x000e220008000a00 */
[----:B------:R-:W-:-:S05]  /*2320*/  IADD3 R42, P0, PT, R42, R4, RZ ;  /* 0x000000042a2a7210 */ /* 0x000fca0007f1e0ff */
[----:B------:R-:W-:Y:S01]  /*2330*/  IMAD.X R5, RZ, RZ, R5, P0 ;  /* 0x000000ffff057224 */ /* 0x000fe200000e0605 */
[----:B0-2---:R-:W-:-:S04]  /*2340*/  LEA R2, P0, R42, UR4, 0x2 ;  /* 0x000000042a027c11 */ /* 0x005fc8000f8010ff */
[----:B------:R-:W-:-:S05]  /*2350*/  LEA.HI.X R3, R42, UR5, R5, 0x2, P0 ;  /* 0x000000052a037c11 */ /* 0x000fca00080f1405 */
[----:B-----5:R-:W-:Y:S04]  /*2360*/  STG.E desc[UR8][R2.64], R19 ;  /* 0x0000001302007986 */ /* 0x020fe8000c101908 */
[----:B------:R-:W-:Y:S04]  /*2370*/  STG.E desc[UR8][R2.64+0x80], R17 ;  /* 0x0000801102007986 */ /* 0x000fe8000c101908 */
        /* <DEDUP_REMOVED lines=12> */
[----:B------:R-:W-:Y:S01]  /*2440*/  STG.E desc[UR8][R2.64+0x700], R18 ;  /* 0x0007001202007986 */ /* 0x000fe2000c101908 */
[----:B------:R-:W-:Y:S05]  /*2450*/  EXIT ;  /* 0x000000000000794d */ /* 0x000fea0003800000 */
.L_x_262:
[----:B------:R-:W3:Y:S01]  /*2460*/  LDCU.64 UR4, c[0x0][0x3b0] ;  /* 0x00007600ff0477ac */ /* 0x000ee20008000a00 */
[----:B------:R-:W-:Y:S01]  /*2470*/  IMAD R49, R49, -0x1680, R24 ;  /* 0xffffe98031317824 */ /* 0x000fe200078e0218 */
[C---:B0-2---:R-:W-:Y:S01]  /*2480*/  IADD3 R3, P0, PT, R42.reuse, R4, RZ ;  /* 0x000000042a037210 */ /* 0x045fe20007f1e0ff */
[C---:B------:R-:W-:Y:S02]  /*2490*/  VIADD R2, R42.reuse, 0x20 ;  /* 0x000000202a027836 */ /* 0x040fe40000000000 */
[C---:B------:R-:W-:Y:S01]  /*24a0*/  VIADD R20, R42.reuse, 0x40 ;  /* 0x000000402a147836 */ /* 0x040fe20000000000 */
[-C--:B------:R-:W-:Y:S01]  /*24b0*/  ISETP.GE.AND P1, PT, R42, R49.reuse, PT ;  /* 0x000000312a00720c */ /* 0x080fe20003f26270 */
[----:B------:R-:W-:Y:S01]  /*24c0*/  IMAD.X R4, RZ, RZ, R5, P0 ;  /* 0x000000ffff047224 */ /* 0x000fe200000e0605 */
[-C--:B------:R-:W-:Y:S01]  /*24d0*/  ISETP.GE.AND P0, PT, R2, R49.reuse, PT ;  /* 0x000000310200720c */ /* 0x080fe20003f06270 */
[----:B------:R-:W-:Y:S01]  /*24e0*/  VIADD R22, R42, 0x60 ;  /* 0x000000602a167836 */ /* 0x000fe20000000000 */
[----:B------:R-:W-:Y:S01]  /*24f0*/  ISETP.GE.AND P4, PT, R20, R49, PT ;  /* 0x000000311400720c */ /* 0x000fe20003f86270 */
[----:B------:R-:W-:-:S02]  /*2500*/  VIADD R20, R42, 0x80 ;  /* 0x000000802a147836 */ /* 0x000fc40000000000 */
[----:B------:R-:W-:Y:S01]  /*2510*/  VIADD R24, R42, 0xc0 ;  /* 0x000000c02a187836 */ /* 0x000fe20000000000 */
[-C--:B------:R-:W-:Y:S01]  /*2520*/  ISETP.GE.AND P6, PT, R22, R49.reuse, PT ;  /* 0x000000311600720c */ /* 0x080fe20003fc6270 */
[----:B------:R-:W-:Y:S01]  /*2530*/  VIADD R22, R42, 0xa0 ;  /* 0x000000a02a167836 */ /* 0x000fe20000000000 */
[-C--:B------:R-:W-:Y:S01]  /*2540*/  ISETP.GE.AND P5, PT, R20, R49.reuse, PT ;  /* 0x000000311400720c */ /* 0x080fe20003fa6270 */
[----:B------:R-:W-:Y:S01]  /*2550*/  VIADD R20, R42, 0x100 ;  /* 0x000001002a147836 */ /* 0x000fe20000000000 */
[C---:B---3--:R-:W-:Y:S02]  /*2560*/  LEA R2, P2, R3.reuse, UR4, 0x2 ;  /* 0x0000000403027c11 */ /* 0x048fe4000f8410ff */
[-C--:B------:R-:W-:Y:S02]  /*2570*/  ISETP.GE.AND P3, PT, R22, R49.reuse, PT ;  /* 0x000000311600720c */ /* 0x080fe40003f66270 */
[----:B------:R-:W-:Y:S01]  /*2580*/  LEA.HI.X R3, R3, UR5, R4, 0x2, P2 ;  /* 0x0000000503037c11 */ /* 0x000fe200090f1404 */
[----:B------:R-:W-:Y:S01]  /*2590*/  VIADD R4, R42, 0xe0 ;  /* 0x000000e02a047836 */ /* 0x000fe20000000000 */
[----:B------:R-:W-:-:S03]  /*25a0*/  ISETP.GE.AND P2, PT, R24, R49, PT ;  /* 0x000000311800720c */ /* 0x000fc60003f46270 */
[----:B-----5:R0:W-:Y:S01]  /*25b0*/  @!P1 STG.E desc[UR8][R2.64], R19 ;  /* 0x0000001302009986 */ /* 0x0201e2000c101908 */
[-C--:B------:R-:W-:Y:S01]  /*25c0*/  ISETP.GE.AND P1, PT, R4, R49.reuse, PT ;  /* 0x000000310400720c */ /* 0x080fe20003f26270 */
[----:B------:R-:W-:Y:S02]  /*25d0*/  VIADD R4, R42, 0x120 ;  /* 0x000001202a047836 */ /* 0x000fe40000000000 */
[----:B------:R0:W-:Y:S01]  /*25e0*/  @!P0 STG.E desc[UR8][R2.64+0x80], R17 ;  /* 0x0000801102008986 */ /* 0x0001e2000c101908 */
[-C--:B------:R-:W-:Y:S01]  /*25f0*/  ISETP.GE.AND P0, PT, R20, R49.reuse, PT ;  /* 0x000000311400720c */ /* 0x080fe20003f06270 */
[----:B------:R-:W-:Y:S02]  /*2600*/  VIADD R20, R42, 0x140 ;  /* 0x000001402a147836 */ /* 0x000fe40000000000 */
[----:B------:R0:W-:Y:S01]  /*2610*/  @!P4 STG.E desc[UR8][R2.64+0x100], R16 ;  /* 0x000100100200c986 */ /* 0x0001e2000c101908 */
[----:B------:R-:W-:Y:S01]  /*2620*/  ISETP.GE.AND P4, PT, R4, R49, PT ;  /* 0x000000310400720c */ /* 0x000fe20003f86270 */
[----:B------:R-:W-:-:S02]  /*2630*/  VIADD R4, R42, 0x160 ;  /* 0x000001602a047836 */ /* 0x000fc40000000000 */
[----:B------:R0:W-:Y:S01]  /*2640*/  @!P6 STG.E desc[UR8][R2.64+0x180], R15 ;  /* 0x0001800f0200e986 */ /* 0x0001e2000c101908 */
[-C--:B------:R-:W-:Y:S01]  /*2650*/  ISETP.GE.AND P6, PT, R20, R49.reuse, PT ;  /* 0x000000311400720c */ /* 0x080fe20003fc6270 */
[----:B------:R-:W-:Y:S02]  /*2660*/  VIADD R20, R42, 0x180 ;  /* 0x000001802a147836 */ /* 0x000fe40000000000 */
[----:B------:R0:W-:Y:S01]  /*2670*/  @!P5 STG.E desc[UR8][R2.64+0x200], R14 ;  /* 0x0002000e0200d986 */ /* 0x0001e2000c101908 */
[-C--:B------:R-:W-:Y:S01]  /*2680*/  ISETP.GE.AND P5, PT, R4, R49.reuse, PT ;  /* 0x000000310400720c */ /* 0x080fe20003fa6270 */
[C---:B------:R-:W-:Y:S02]  /*2690*/  VIADD R4, R42.reuse, 0x1a0 ;  /* 0x000001a02a047836 */ /* 0x040fe40000000000 */
[----:B------:R-:W-:Y:S01]  /*26a0*/  VIADD R42, R42, 0x1c0 ;  /* 0x000001c02a2a7836 */ /* 0x000fe20000000000 */
[----:B------:R0:W-:Y:S01]  /*26b0*/  @!P3 STG.E desc[UR8][R2.64+0x280], R12 ;  /* 0x0002800c0200b986 */ /* 0x0001e2000c101908 */
[----:B------:R-:W-:-:S03]  /*26c0*/  ISETP.GE.AND P3, PT, R20, R49, PT ;  /* 0x000000311400720c */ /* 0x000fc60003f66270 */
[----:B------:R0:W-:Y:S01]  /*26d0*/  @!P2 STG.E desc[UR8][R2.64+0x300], R13 ;  /* 0x0003000d0200a986 */ /* 0x0001e2000c101908 */
[----:B------:R-:W-:-:S03]  /*26e0*/  ISETP.GE.AND P2, PT, R4, R49, PT ;  /* 0x000000310400720c */ /* 0x000fc60003f46270 */
[----:B------:R0:W-:Y:S01]  /*26f0*/  @!P1 STG.E desc[UR8][R2.64+0x380], R11 ;  /* 0x0003800b02009986 */ /* 0x0001e2000c101908 */
[----:B------:R-:W-:-:S03]  /*2700*/  ISETP.GE.AND P1, PT, R42, R49, PT ;  /* 0x000000312a00720c */ /* 0x000fc60003f26270 */
[----:B------:R0:W-:Y:S04]  /*2710*/  @!P0 STG.E desc[UR8][R2.64+0x400], R10 ;  /* 0x0004000a02008986 */ /* 0x0001e8000c101908 */
[----:B------:R0:W-:Y:S04]  /*2720*/  @!P4 STG.E desc[UR8][R2.64+0x480], R9 ;  /* 0x000480090200c986 */ /* 0x0001e8000c101908 */
[----:B------:R0:W-:Y:S04]  /*2730*/  @!P6 STG.E desc[UR8][R2.64+0x500], R8 ;  /* 0x000500080200e986 */ /* 0x0001e8000c101908 */
[----:B------:R0:W-:Y:S04]  /*2740*/  @!P5 STG.E desc[UR8][R2.64+0x580], R7 ;  /* 0x000580070200d986 */ /* 0x0001e8000c101908 */
[----:B------:R0:W-:Y:S04]  /*2750*/  @!P3 STG.E desc[UR8][R2.64+0x600], R6 ;  /* 0x000600060200b986 */ /* 0x0001e8000c101908 */
[----:B------:R0:W-:Y:S01]  /*2760*/  @!P2 STG.E desc[UR8][R2.64+0x680], R0 ;  /* 0x000680000200a986 */ /* 0x0001e2000c101908 */
[----:B------:R-:W-:Y:S05]  /*2770*/  @P1 EXIT ;  /* 0x000000000000194d */ /* 0x000fea0003800000 */
[----:B------:R-:W-:Y:S01]  /*2780*/  STG.E desc[UR8][R2.64+0x700], R18 ;  /* 0x0007001202007986 */ /* 0x000fe2000c101908 */
[----:B------:R-:W-:Y:S05]  /*2790*/  EXIT ;  /* 0x000000000000794d */ /* 0x000fea0003800000 */
.L_x_248:
[----:B------:R-:W-:Y:S01]  /*27a0*/  IMAD.MOV.U32 R4, RZ, RZ, RZ ;  /* 0x000000ffff047224 */ /* 0x000fe200078e00ff */
[C---:B------:R-:W-:Y:S01]  /*27b0*/  ISETP.GT.U32.AND P0, PT, R5.reuse, 0x1f, PT ;  /* 0x0000001f0500780c */ /* 0x040fe20003f04070 */
[----:B------:R-:W-:Y:S05]  /*27c0*/  WARPSYNC.ALL ;  /* 0x0000000000007948 */ /* 0x000fea0003800000 */
[----:B------:R-:W-:-:S05]  /*27d0*/  IMAD.HI.U32 R26, R5, 0x15555556, R4 ;  /* 0x15555556051a7827 */ /* 0x000fca00078e0004 */
[----:B------:R-:W-:-:S05]  /*27e0*/  LEA R26, R26, UR6, 0x2 ;  /* 0x000000061a1a7c11 */ /* 0x000fca000f8e10ff */
[----:B------:R0:W-:Y:S01]  /*27f0*/  STS [R26+0x3410], R43 ;  /* 0x0034102b1a007388 */ /* 0x0001e20000000800 */
[----:B------:R-:W-:Y:S06]  /*2800*/  BAR.SYNC.DEFER_BLOCKING 0x0 ;  /* 0x0000000000007b1d */ /* 0x000fec0000010000 */
[----:B------:R-:W-:Y:S05]  /*2810*/  @P0 BRA `(.L_x_263) ;  /* 0x0000000000e00947 */ /* 0x000fea0003800000 */
[----:B------:R-:W-:Y:S01]  /*2820*/  IMAD.U32 R7, RZ, RZ, UR6 ;  /* 0x00000006ff077e24 */ /* 0x000fe2000f8e00ff */
[----:B------:R-:W-:-:S03]  /*2830*/  UMOV UR7, 0xffffffff ;  /* 0xffffffff00077882 */ /* 0x000fc60000000000 */
[----:B------:R-:W-:-:S05]  /*2840*/  IMAD R6, R5, 0x34, R7 ;  /* 0x0000003405067824 */ /* 0x000fca00078e0207 */
        /* <DEDUP_REMOVED lines=28> */
.L_x_373:
        /* <DEDUP_REMOVED lines=22> */
[----:B0-----:R-:W-:Y:S01]  /*2b70*/  IMAD.IADD R21, R8, 0x1, R11 ;  /* 0x0000000108157824 */ /* 0x001fe200078e020b */
[----:B------:R1:W-:Y:S04]  /*2b80*/  STS [R6+0x3438], R11 ;  /* 0x0034380b06007388 */ /* 0x0003e80000000800 */
[----:B------:R1:W-:Y:S02]  /*2b90*/  STS [R6+0x343c], R21 ;  /* 0x00343c1506007388 */ /* 0x0003e40000000800 */
.L_x_263:
[----:B------:R-:W-:Y:S05]  /*2ba0*/  WARPSYNC.ALL ;  /* 0x0000000000007948 */ /* 0x000fea0003800000 */
[----:B------:R-:W-:Y:S01]  /*2bb0*/  BAR.SYNC.DEFER_BLOCKING 0x0 ;  /* 0x0000000000007b1d */ /* 0x000fe20000010000 */
[----:B------:R-:W-:Y:S02]  /*2bc0*/  ISETP.NE.AND P0, PT, R50, RZ, PT ;  /* 0x000000ff3200720c */ /* 0x000fe40003f05270 */
[----:B-1----:R-:W-:-:S03]  /*2bd0*/  LOP3.LUT R0, R29, 0xff, RZ, 0xc0, !PT ;  /* 0x000000ff1d007812 */ /* 0x002fc600078ec0ff */
[----:B------:R-:W-:Y:S01]  /*2be0*/  BSSY.RECONVERGENT B0, `(.L_x_265) ;  /* 0x0000029000007945 */ /* 0x000fe20003800200 */
[----:B------:R-:W-:-:S04]  /*2bf0*/  SHF.R.U32.HI R0, RZ, UR5, R0 ;  /* 0x00000005ff007c19 */ /* 0x000fc80008011600 */
[----:B------:R-:W-:Y:S01]  /*2c00*/  LOP3.LUT R0, R0, UR4, RZ, 0x30, !PT ;  /* 0x0000000400007c12 */ /* 0x000fe2000f8e30ff */
[----:B0-----:R-:W0:Y:S02]  /*2c10*/  LDS R26, [R26+0x3410] ;  /* 0x003410001a1a7984 */ /* 0x001e240000000800 */
[----:B------:R-:W-:Y:S05]  /*2c20*/  @P0 BRA `(.L_x_266) ;  /* 0x0000000000900947 */ /* 0x000fea0003800000 */
[----:B------:R-:W0:Y:S04]  /*2c30*/  LDS R7, [R24] ;  /* 0x0000000018077984 */ /* 0x000e280000000800 */
        /* <DEDUP_REMOVED lines=8> */
[----:B------:R-:W5:Y:S04]  /*2cc0*/  LDS R25, [R24+0x2400] ;  /* 0x0024000018197984 */ /* 0x000f680000000800 */
[----:B------:R-:W5:Y:S01]  /*2cd0*/  LDS R51, [R24+0x2800] ;  /* 0x0028000018337984 */ /* 0x000f620000000800 */
[----:B0-----:R-:W-:-:S03]  /*2ce0*/  IMAD.IADD R7, R26, 0x1, R7 ;  /* 0x000000011a077824 */ /* 0x001fc600078e0207 */
[----:B------:R-:W0:Y:S01]  /*2cf0*/  LDS R53, [R24+0x2c00] ;  /* 0x002c000018357984 */ /* 0x000e220000000800 */
[C---:B-1----:R-:W-:Y:S02]  /*2d00*/  IMAD.IADD R9, R26.reuse, 0x1, R9 ;  /* 0x000000011a097824 */ /* 0x042fe400078e0209 */
[C---:B--2---:R-:W-:Y:S01]  /*2d10*/  IMAD.IADD R11, R26.reuse, 0x1, R11 ;  /* 0x000000011a0b7824 */ /* 0x044fe200078e020b */
[----:B------:R1:W-:Y:S01]  /*2d20*/  STS [R24], R7 ;  /* 0x0000000718007388 */ /* 0x0003e20000000800 */
        /* <DEDUP_REMOVED lines=20> */
.L_x_266:
[----:B------:R-:W-:Y:S05]  /*2e70*/  BSYNC.RECONVERGENT B0 ;  /* 0x0000000000007941 */ /* 0x000fea0003800200 */
.L_x_265:
[----:B------:R-:W-:Y:S01]  /*2e80*/  BAR.SYNC.DEFER_BLOCKING 0x0 ;  /* 0x0000000000007b1d */ /* 0x000fe20000010000 */
[----:B------:R-:W-:-:S05]  /*2e90*/  R2P PR, R0, 0x7f ;  /* 0x0000007f00007804 */ /* 0x000fca0000000000 */
[----:B------:R-:W-:Y:S01]  /*2ea0*/  BSSY.RECONVERGENT B0, `(.L_x_267) ;  /* 0x0000028000007945 */ /* 0x000fe20003800200 */
[----:B-1----:R-:W1:Y:S07]  /*2eb0*/  S2R R25, SR_LEMASK ;  /* 0x0000000000197919 */ /* 0x002e6e0000003a00 */
[----:B------:R-:W-:Y:S02]  /*2ec0*/  VOTE.ANY R6, PT, P0 ;  /* 0x0000000000067806 */ /* 0x000fe400000e0100 */
        /* <DEDUP_REMOVED lines=21> */
[----:B------:R-:W-:Y:S02]  /*3020*/  LOP3.LUT R6, R7, R6, RZ, 0xc0, !PT ;  /* 0x0000000607067212 */ /* 0x000fe400078ec0ff */
[----:B------:R-:W-:Y:S02]  /*3030*/  LOP3.LUT R7, R28, 0xff, RZ, 0xc0, !PT ;  /* 0x000000ff1c077812 */ /* 0x000fe400078ec0ff */
[----:B------:R-:W-:Y:S01]  /*3040*/  LOP3.LUT R8, R9, R6, RZ, 0xc0, !PT ;  /* 0x0000000609087212 */ /* 0x000fe200078ec0ff */
[----:B------:R-:W-:Y:S01]  /*3050*/  IMAD.SHL.U32 R6, R5, 0x20, RZ ;  /* 0x0000002005067824 */ /* 0x000fe200078e00ff */
[----:B------:R-:W-:Y:S01]  /*3060*/  SHF.R.U32.HI R9, RZ, UR5, R7 ;  /* 0x00000005ff097c19 */ /* 0x000fe20008011607 */
[----:B------:R-:W-:Y:S01]  /*3070*/  IMAD.MOV.U32 R7, RZ, RZ, RZ ;  /* 0x000000ffff077224 */ /* 0x000fe200078e00ff */
[----:B------:R-:W2:Y:S01]  /*3080*/  FLO.U32 R16, R8 ;  /* 0x0000000800107300 */ /* 0x000ea200000e0000 */
[----:B-1----:R-:W-:-:S02]  /*3090*/  LOP3.LUT R18, R25, R8, RZ, 0xc0, !PT ;  /* 0x0000000819127212 */ /* 0x002fc400078ec0ff */
[----:B------:R-:W-:-:S05]  /*30a0*/  LOP3.LUT R6, R6, 0x7c00, RZ, 0xc0, !PT ;  /* 0x00007c0006067812 */ /* 0x000fca00078ec0ff */
[----:B------:R-:W1:Y:S01]  /*30b0*/  POPC R18, R18 ;  /* 0x0000001200127309 */ /* 0x000e620000000000 */
[----:B------:R-:W-:Y:S01]  /*30c0*/  VIADD R23, R6, UR6 ;  /* 0x0000000606177c36 */ /* 0x000fe20008000000 */
[----:B------:R-:W-:Y:S02]  /*30d0*/  LOP3.LUT R6, R9, UR4, RZ, 0x30, !PT ;  /* 0x0000000409067c12 */ /* 0x000fe4000f8e30ff */
[----:B--2---:R-:W-:-:S13]  /*30e0*/  ISETP.NE.AND P0, PT, R47, R16, PT ;  /* 0x000000102f00720c */ /* 0x004fda0003f05270 */
[----:B-1----:R-:W-:Y:S05]  /*30f0*/  @P0 BRA `(.L_x_268) ;  /* 0x0000000000080947 */ /* 0x002fea0003800000 */
[----:B------:R-:W-:-:S06]  /*3100*/  IMAD R7, R0, 0x4, R23 ;  /* 0x0000000400077824 */ /* 0x000fcc00078e0217 */
[----:B------:R1:W2:Y:S02]  /*3110*/  ATOMS.ADD R7, [R7], R18 ;  /* 0x000000120707738c */ /* 0x0002a40000000000 */
.L_x_268:
[----:B------:R-:W-:Y:S05]  /*3120*/  BSYNC.RECONVERGENT B0 ;  /* 0x0000000000007941 */ /* 0x000fea0003800200 */
.L_x_267:
[----:B------:R-:W-:Y:S01]  /*3130*/  R2P PR, R6, 0x7f ;  /* 0x0000007f06007804 */ /* 0x000fe20000000000 */
[----:B--2---:R2:W3:Y:S01]  /*3140*/  SHFL.IDX PT, R16, R7, R16, 0x1f ;  /* 0x00001f1007107589 */ /* 0x0044e200000e0000 */
[----:B------:R-:W-:Y:S01]  /*3150*/  LOP3.LUT R8, R27, 0xff, RZ, 0xc0, !PT ;  /* 0x000000ff1b087812 */ /* 0x000fe200078ec0ff */
[----:B------:R-:W-:Y:S01]  /*3160*/  BSSY.RECONVERGENT B0, `(.L_x_269) ;  /* 0x0000023000007945 */ /* 0x000fe20003800200 */
[----:B------:R-:W-:Y:S02]  /*3170*/  IMAD.MOV.U32 R15, RZ, RZ, RZ ;  /* 0x000000ffff0f7224 */ /* 0x000fe400078e00ff */
[----:B------:R-:W-:-:S04]  /*3180*/  SHF.R.U32.HI R8, RZ, UR5, R8 ;  /* 0x00000005ff087c19 */ /* 0x000fc80008011608 */
[----:B------:R-:W-:-:S03]  /*3190*/  LOP3.LUT R8, R8, UR4, RZ, 0x30, !PT ;  /* 0x0000000408087c12 */ /* 0x000fc6000f8e30ff */
[----:B------:R-:W-:Y:S02]  /*31a0*/  VOTE.ANY R0, PT, P0 ;  /* 0x0000000000007806 */ /* 0x000fe400000e0100 */
        /* <DEDUP_REMOVED lines=23> */
[----:B------:R-:W4:Y:S01]  /*3320*/  FLO.U32 R0, R10 ;  /* 0x0000000a00007300 */ /* 0x000f2200000e0000 */
[----:B------:R-:W-:-:S07]  /*3330*/  LOP3.LUT R44, R25, R10, RZ, 0xc0, !PT ;  /* 0x0000000a192c7212 */ /* 0x000fce00078ec0ff */
[----:B------:R-:W0:Y:S01]  /*3340*/  POPC R44, R44 ;  /* 0x0000002c002c7309 */ /* 0x000e220000000000 */
[----:B----4-:R-:W-:-:S13]  /*3350*/  ISETP.NE.AND P0, PT, R47, R0, PT ;  /* 0x000000002f00720c */ /* 0x010fda0003f05270 */
[----:B0-23--:R-:W-:Y:S05]  /*3360*/  @P0 BRA `(.L_x_270) ;  /* 0x0000000000080947 */ /* 0x00dfea0003800000 */
[----:B------:R-:W-:-:S06]  /*3370*/  IMAD R15, R6, 0x4, R23 ;  /* 0x00000004060f7824 */ /* 0x000fcc00078e0217 */
[----:B------:R0:W2:Y:S02]  /*3380*/  ATOMS.ADD R15, [R15], R44 ;  /* 0x0000002c0f0f738c */ /* 0x0000a40000000000 */
.L_x_270:
[----:B------:R-:W-:Y:S05]  /*3390*/  BSYNC.RECONVERGENT B0 ;  /* 0x0000000000007941 */ /* 0x000fea0003800200 */
.L_x_269:
[----:B------:R-:W-:Y:S01]  /*33a0*/  R2P PR, R8, 0x7f ;  /* 0x0000007f08007804 */ /* 0x000fe20000000000 */
[----:B--2---:R2:W3:Y:S01]  /*33b0*/  SHFL.IDX PT, R15, R15, R0, 0x1f ;  /* 0x00001f000f0f7589 */ /* 0x0044e200000e0000 */
        /* <DEDUP_REMOVED lines=25> */
[----:B------:R-:W-:Y:S02]  /*3550*/  LOP3.LUT R10, R11, R6, RZ, 0xc0, !PT ;  /* 0x000000060b0a7212 */ /* 0x000fe400078ec0ff */
[----:B------:R-:W-:Y:S02]  /*3560*/  LOP3.LUT R6, R34, 0xff, RZ, 0xc0, !PT ;  /* 0x000000ff22067812 */ /* 0x000fe400078ec0ff */
[----:B------:R-:W4:Y:S01]  /*3570*/  FLO.U32 R12, R10 ;  /* 0x0000000a000c7300 */ /* 0x000f2200000e0000 */
[----:B------:R-:W-:Y:S02]  /*3580*/  LOP3.LUT R14, R25, R10, RZ, 0xc0, !PT ;  /* 0x0000000a190e7212 */ /* 0x000fe400078ec0ff */
[----:B------:R-:W-:-:S04]  /*3590*/  SHF.R.U32.HI R6, RZ, UR5, R6 ;  /* 0x00000005ff067c19 */ /* 0x000fc80008011606 */
[----:B------:R-:W-:Y:S01]  /*35a0*/  LOP3.LUT R6, R6, UR4, RZ, 0x30, !PT ;  /* 0x0000000406067c12 */ /* 0x000fe2000f8e30ff */
[----:B------:R-:W0:Y:S01]  /*35b0*/  POPC R14, R14 ;  /* 0x0000000e000e7309 */ /* 0x000e220000000000 */
[----:B----4-:R-:W-:-:S13]  /*35c0*/  ISETP.NE.AND P0, PT, R47, R12, PT ;  /* 0x0000000c2f00720c */ /* 0x010fda0003f05270 */
[----:B0-23--:R-:W-:Y:S05]  /*35d0*/  @P0 BRA `(.L_x_272) ;  /* 0x0000000000080947 */ /* 0x00dfea0003800000 */
[----:B------:R-:W-:-:S06]  /*35e0*/  IMAD R7, R8, 0x4, R23 ;  /* 0x0000000408077824 */ /* 0x000fcc00078e0217 */
[----:B------:R0:W2:Y:S02]  /*35f0*/  ATOMS.ADD R7, [R7], R14 ;  /* 0x0000000e0707738c */ /* 0x0000a40000000000 */
.L_x_272:
[----:B------:R-:W-:Y:S05]  /*3600*/  BSYNC.RECONVERGENT B0 ;  /* 0x0000000000007941 */ /* 0x000fea0003800200 */
.L_x_271:
[----:B------:R-:W-:Y:S01]  /*3610*/  R2P PR, R6, 0x7f ;  /* 0x0000007f06007804 */ /* 0x000fe20000000000 */
[----:B--2---:R2:W3:Y:S01]  /*3620*/  SHFL.IDX PT, R12, R7, R12, 0x1f ;  /* 0x00001f0c070c7589 */ /* 0x0044e200000e0000 */
[----:B------:R-:W-:Y:S01]  /*3630*/  LOP3.LUT R8, R39, 0xff, RZ, 0xc0, !PT ;  /* 0x000000ff27087812 */ /* 0x000fe200078ec0ff */
[----:B------:R-:W-:Y:S03]  /*3640*/  BSSY.RECONVERGENT B0, `(.L_x_273) ;  /* 0x0000023000007945 */ /* 0x000fe60003800200 */
        /* <DEDUP_REMOVED lines=24> */
[----:B------:R-:W-:Y:S01]  /*37d0*/  LOP3.LUT R0, R11, R0, RZ, 0xc0, !PT ;  /* 0x000000000b007212 */ /* 0x000fe200078ec0ff */
[----:B------:R-:W-:-:S03]  /*37e0*/  IMAD.MOV.U32 R11, RZ, RZ, RZ ;  /* 0x000000ffff0b7224 */ /* 0x000fc600078e00ff */
        /* <DEDUP_REMOVED lines=8> */
.L_x_274:
[----:B------:R-:W-:Y:S05]  /*3870*/  BSYNC.RECONVERGENT B0 ;  /* 0x0000000000007941 */ /* 0x000fea0003800200 */
.L_x_273:
        /* <DEDUP_REMOVED lines=26> */
[----:B------:R-:W-:Y:S02]  /*3a20*/  LOP3.LUT R7, R41, 0xff, RZ, 0xc0, !PT ;  /* 0x000000ff29077812 */ /* 0x000fe400078ec0ff */
[----:B------:R-:W-:-:S02]  /*3a30*/  LOP3.LUT R22, R13, R6, RZ, 0xc0, !PT ;  /* 0x000000060d167212 */ /* 0x000fc400078ec0ff */
[----:B------:R-:W-:Y:S01]  /*3a40*/  SHF.R.U32.HI R20, RZ, UR5, R7 ;  /* 0x00000005ff147c19 */ /* 0x000fe20008011607 */
[----:B------:R-:W-:Y:S01]  /*3a50*/  IMAD.MOV.U32 R7, RZ, RZ, RZ ;  /* 0x000000ffff077224 */ /* 0x000fe200078e00ff */
[----:B------:R-:W4:Y:S01]  /*3a60*/  FLO.U32 R6, R22 ;  /* 0x0000001600067300 */ /* 0x000f2200000e0000 */
[----:B------:R-:W-:Y:S02]  /*3a70*/  LOP3.LUT R10, R25, R22, RZ, 0xc0, !PT ;  /* 0x00000016190a7212 */ /* 0x000fe400078ec0ff */
[----:B------:R-:W-:-:S05]  /*3a80*/  LOP3.LUT R20, R20, UR4, RZ, 0x30, !PT ;  /* 0x0000000414147c12 */ /* 0x000fca000f8e30ff */
[----:B------:R-:W0:Y:S01]  /*3a90*/  POPC R10, R10 ;  /* 0x0000000a000a7309 */ /* 0x000e220000000000 */
[----:B----4-:R-:W-:-:S13]  /*3aa0*/  ISETP.NE.AND P0, PT, R47, R6, PT ;  /* 0x000000062f00720c */ /* 0x010fda0003f05270 */
[----:B0-23--:R-:W-:Y:S05]  /*3ab0*/  @P0 BRA `(.L_x_276) ;  /* 0x0000000000080947 */ /* 0x00dfea0003800000 */
[----:B------:R-:W-:-:S06]  /*3ac0*/  IMAD R7, R8, 0x4, R23 ;  /* 0x0000000408077824 */ /* 0x000fcc00078e0217 */
[----:B------:R0:W2:Y:S02]  /*3ad0*/  ATOMS.ADD R7, [R7], R10 ;  /* 0x0000000a0707738c */ /* 0x0000a40000000000 */
.L_x_276:
[----:B------:R-:W-:Y:S05]  /*3ae0*/  BSYNC.RECONVERGENT B0 ;  /* 0x0000000000007941 */ /* 0x000fea0003800200 */
.L_x_275:
        /* <DEDUP_REMOVED lines=29> */
[----:B------:R-:W4:Y:S02]  /*3cc0*/  FLO.U32 R8, R24 ;  /* 0x0000001800087300 */ /* 0x000f2400000e0000 */
[----:B------:R-:W-:Y:S02]  /*3cd0*/  SHF.R.U32.HI R22, RZ, UR5, R0 ;  /* 0x00000005ff167c19 */ /* 0x000fe40008011600 */
[----:B------:R-:W-:Y:S02]  /*3ce0*/  LOP3.LUT R0, R25, R24, RZ, 0xc0, !PT ;  /* 0x0000001819007212 */ /* 0x000fe400078ec0ff */
[----:B------:R-:W-:-:S04]  /*3cf0*/  LOP3.LUT R22, R22, UR4, RZ, 0x30, !PT ;  /* 0x0000000416167c12 */ /* 0x000fc8000f8e30ff */
[----:B------:R-:W0:Y:S01]  /*3d00*/  POPC R0, R0 ;  /* 0x0000000000007309 */ /* 0x000e220000000000 */
[----:B----4-:R-:W-:-:S13]  /*3d10*/  ISETP.NE.AND P0, PT, R47, R8, PT ;  /* 0x000000082f00720c */ /* 0x010fda0003f05270 */
[----:B0-23--:R-:W-:Y:S05]  /*3d20*/  @P0 BRA `(.L_x_278) ;  /* 0x0000000000080947 */ /* 0x00dfea0003800000 */
[----:B------:R-:W-:-:S06]  /*3d30*/  IMAD R9, R20, 0x4, R23 ;  /* 0x0000000414097824 */ /* 0x000fcc00078e0217 */
[----:B------:R0:W2:Y:S02]  /*3d40*/  ATOMS.ADD R9, [R9], R0 ;  /* 0x000000000909738c */ /* 0x0000a40000000000 */
.L_x_278:
[----:B------:R-:W-:Y:S05]  /*3d50*/  BSYNC.RECONVERGENT B0 ;  /* 0x0000000000007941 */ /* 0x000fea0003800200 */
.L_x_277:
[----:B------:R-:W-:Y:S01]  /*3d60*/  R2P PR, R22, 0x7f ;  /* 0x0000007f16007804 */ /* 0x000fe20000000000 */
[----:B------:R-:W-:Y:S01]  /*3d70*/  BSSY.RECONVERGENT B0, `(.L_x_279) ;  /* 0x0000025000007945 */ /* 0x000fe20003800200 */
[----:B------:R-:W-:-:S11]  /*3d80*/  IMAD.MOV.U32 R53, RZ, RZ, RZ ;  /* 0x000000ffff357224 */ /* 0x000fd600078e00ff */
        /* <DEDUP_REMOVED lines=24> */
[----:B------:R-:W-:Y:S02]  /*3f10*/  LOP3.LUT R6, R35, 0xff, RZ, 0xc0, !PT ;  /* 0x000000ff23067812 */ /* 0x000fe400078ec0ff */
[----:B------:R-:W3:Y:S01]  /*3f20*/  FLO.U32 R20, R24 ;  /* 0x0000001800147300 */ /* 0x000ee200000e0000 */
[----:B------:R-:W-:Y:S02]  /*3f30*/  LOP3.LUT R48, R25, R24, RZ, 0xc0, !PT ;  /* 0x0000001819307212 */ /* 0x000fe400078ec0ff */
[----:B------:R-:W-:Y:S02]  /*3f40*/  SHF.R.U32.HI R52, RZ, UR5, R6 ;  /* 0x00000005ff347c19 */ /* 0x000fe40008011606 */
[----:B--2---:R2:W4:Y:S02]  /*3f50*/  SHFL.IDX PT, R6, R9, R8, 0x1f ;  /* 0x00001f0809067589 */ /* 0x00452400000e0000 */
[----:B------:R-:W-:Y:S01]  /*3f60*/  LOP3.LUT R52, R52, UR4, RZ, 0x30, !PT ;  /* 0x0000000434347c12 */ /* 0x000fe2000f8e30ff */
[----:B------:R-:W0:Y:S01]  /*3f70*/  POPC R48, R48 ;  /* 0x0000003000307309 */ /* 0x000e220000000000 */
[----:B---3--:R-:W-:-:S13]  /*3f80*/  ISETP.NE.AND P0, PT, R47, R20, PT ;  /* 0x000000142f00720c */ /* 0x008fda0003f05270 */
[----:B0-2---:R-:W-:Y:S05]  /*3f90*/  @P0 BRA `(.L_x_280) ;  /* 0x0000000000080947 */ /* 0x005fea0003800000 */
[----:B------:R-:W-:-:S06]  /*3fa0*/  IMAD R53, R22, 0x4, R23 ;  /* 0x0000000416357824 */ /* 0x000fcc00078e0217 */
[----:B------:R0:W2:Y:S02]  /*3fb0*/  ATOMS.ADD R53, [R53], R48 ;  /* 0x000000303535738c */ /* 0x0000a40000000000 */
.L_x_280:
[----:B------:R-:W-:Y:S05]  /*3fc0*/  BSYNC.RECONVERGENT B0 ;  /* 0x0000000000007941 */ /* 0x000fea0003800200 */
.L_x_279:
        /* <DEDUP_REMOVED lines=29> */
[----:B------:R-:W5:Y:S01]  /*41a0*/  FLO.U32 R21, R22 ;  /* 0x0000001600157300 */ /* 0x000f6200000e0000 */
[----:B------:R-:W-:Y:S02]  /*41b0*/  LOP3.LUT R24, R25, R22, RZ, 0xc0, !PT ;  /* 0x0000001619187212 */ /* 0x000fe400078ec0ff */
[----:B------:R-:W-:-:S04]  /*41c0*/  SHF.R.U32.HI R8, RZ, UR5, R8 ;  /* 0x00000005ff087c19 */ /* 0x000fc80008011608 */
[----:B------:R-:W-:Y:S01]  /*41d0*/  LOP3.LUT R8, R8, UR4, RZ, 0x30, !PT ;  /* 0x0000000408087c12 */ /* 0x000fe2000f8e30ff */
[----:B------:R-:W0:Y:S01]  /*41e0*/  POPC R24, R24 ;  /* 0x0000001800187309 */ /* 0x000e220000000000 */
[----:B-----5:R-:W-:-:S13]  /*41f0*/  ISETP.NE.AND P0, PT, R47, R21, PT ;  /* 0x000000152f00720c */ /* 0x020fda0003f05270 */
[----:B0-23--:R-:W-:Y:S05]  /*4200*/  @P0 BRA `(.L_x_282) ;  /* 0x0000000000080947 */ /* 0x00dfea0003800000 */
[----:B------:R-:W-:-:S06]  /*4210*/  IMAD R9, R52, 0x4, R23 ;  /* 0x0000000434097824 */ /* 0x000fcc00078e0217 */
[----:B------:R0:W2:Y:S02]  /*4220*/  ATOMS.ADD R9, [R9], R24 ;  /* 0x000000180909738c */ /* 0x0000a40000000000 */
.L_x_282:
[----:B------:R-:W-:Y:S05]  /*4230*/  BSYNC.RECONVERGENT B0 ;  /* 0x0000000000007941 */ /* 0x000fea0003800200 */
.L_x_281:
[----:B------:R-:W-:Y:S01]  /*4240*/  R2P PR, R8, 0x7f ;  /* 0x0000007f08007804 */ /* 0x000fe20000000000 */
[----:B--2---:R2:W3:Y:S01]  /*4250*/  SHFL.IDX PT, R21, R9, R21, 0x1f ;  /* 0x00001f1509157589 */ /* 0x0044e200000e0000 */
[----:B------:R-:W-:Y:S11]  /*4260*/  BSSY.RECONVERGENT B0, `(.L_x_283) ;  /* 0x0000024000007945 */ /* 0x000ff60003800200 */
[----:B------:R-:W-:-:S02]  /*4270*/  VOTE.ANY R13, PT, P0 ;  /* 0x00000000000d7806 */ /* 0x000fc400000e0100 */
[----:B------:R-:W-:Y:S02]  /*4280*/  VOTE.ANY R20, PT, P1 ;  /* 0x0000000000147806 */ /* 0x000fe400008e0100 */
[----:B------:R-:W-:Y:S02]  /*4290*/  @!P0 LOP3.LUT R13, RZ, R13, RZ, 0x33, !PT ;  /* 0x0000000dff0d8212 */ /* 0x000fe400078e33ff */
[----:B------:R-:W-:Y:S02]  /*42a0*/  @!P1 LOP3.LUT R20, RZ, R20, RZ, 0x33, !PT ;  /* 0x00000014ff149212 */ /* 0x000fe400078e33ff */
[----:B------:R-:W-:Y:S02]  /*42b0*/  VOTE.ANY R22, PT, P2 ;  /* 0x0000000000167806 */ /* 0x000fe400010e0100 */
[----:B------:R-:W-:Y:S02]  /*42c0*/  LOP3.LUT R13, R20, R13, RZ, 0xc0, !PT ;  /* 0x0000000d140d7212 */ /* 0x000fe400078ec0ff */
[----:B------:R-:W-:-:S02]  /*42d0*/  @!P2 LOP3.LUT R22, RZ, R22, RZ, 0x33, !PT ;  /* 0x00000016ff16a212 */ /* 0x000fc400078e33ff */
[----:B------:R-:W-:Y:S02]  /*42e0*/  VOTE.ANY R20, PT, P3 ;  /* 0x0000000000147806 */ /* 0x000fe400018e0100 */
[----:B------:R-:W-:Y:S02]  /*42f0*/  LOP3.LUT R13, R22, R13, RZ, 0xc0, !PT ;  /* 0x0000000d160d7212 */ /* 0x000fe400078ec0ff */
[----:B------:R-:W-:Y:S02]  /*4300*/  @!P3 LOP3.LUT R20, RZ, R20, RZ, 0x33, !PT ;  /* 0x00000014ff14b212 */ /* 0x000fe400078e33ff */
[----:B------:R-:W-:Y:S02]  /*4310*/  LOP3.LUT P0, RZ, R8, 0x80, RZ, 0xc0, !PT ;  /* 0x0000008008ff7812 */ /* 0x000fe4000780c0ff */
[----:B------:R-:W-:Y:S02]  /*4320*/  LOP3.LUT R13, R20, R13, RZ, 0xc0, !PT ;  /* 0x0000000d140d7212 */ /* 0x000fe400078ec0ff */
[----:B------:R-:W-:-:S02]  /*4330*/  VOTE.ANY R20, PT, P4 ;  /* 0x0000000000147806 */ /* 0x000fc400020e0100 */
[----:B------:R-:W-:Y:S02]  /*4340*/  VOTE.ANY R22, PT, P5 ;  /* 0x0000000000167806 */ /* 0x000fe400028e0100 */
[----:B------:R-:W-:Y:S02]  /*4350*/  @!P4 LOP3.LUT R20, RZ, R20, RZ, 0x33, !PT ;  /* 0x00000014ff14c212 */ /* 0x000fe400078e33ff */
[----:B------:R-:W-:Y:S02]  /*4360*/  @!P5 LOP3.LUT R22, RZ, R22, RZ, 0x33, !PT ;  /* 0x00000016ff16d212 */ /* 0x000fe400078e33ff */
[----:B------:R-:W-:Y:S02]  /*4370*/  LOP3.LUT R13, R20, R13, RZ, 0xc0, !PT ;  /* 0x0000000d140d7212 */ /* 0x000fe400078ec0ff */
[----:B------:R-:W-:Y:S02]  /*4380*/  VOTE.ANY R20, PT, P6 ;  /* 0x0000000000147806 */ /* 0x000fe400030e0100 */
[----:B------:R-:W-:-:S02]  /*4390*/  LOP3.LUT R13, R22, R13, RZ, 0xc0, !PT ;  /* 0x0000000d160d7212 */ /* 0x000fc400078ec0ff */
[----:B------:R-:W-:Y:S02]  /*43a0*/  @!P6 LOP3.LUT R20, RZ, R20, RZ, 0x33, !PT ;  /* 0x00000014ff14e212 */ /* 0x000fe400078e33ff */
[----:B------:R-:W-:Y:S02]  /*43b0*/  VOTE.ANY R22, PT, P0 ;  /* 0x0000000000167806 */ /* 0x000fe400000e0100 */
[----:B------:R-:W-:Y:S02]  /*43c0*/  LOP3.LUT R13, R20, R13, RZ, 0xc0, !PT ;  /* 0x0000000d140d7212 */ /* 0x000fe400078ec0ff */
[----:B------:R-:W-:-:S04]  /*43d0*/  @!P0 LOP3.LUT R22, RZ, R22, RZ, 0x33, !PT ;  /* 0x00000016ff168212 */ /* 0x000fc800078e33ff */
[----:B------:R-:W-:Y:S02]  /*43e0*/  LOP3.LUT R20, R22, R13, RZ, 0xc0, !PT ;  /* 0x0000000d16147212 */ /* 0x000fe400078ec0ff */
[----:B------:R-:W-:Y:S02]  /*43f0*/  LOP3.LUT R13, R36, 0xff, RZ, 0xc0, !PT ;  /* 0x000000ff240d7812 */ /* 0x000fe400078ec0ff */
[----:B------:R-:W5:Y:S01]  /*4400*/  FLO.U32 R19, R20 ;  /* 0x0000001400137300 */ /* 0x000f6200000e0000 */
[----:B------:R-:W-:Y:S02]  /*4410*/  LOP3.LUT R22, R25, R20, RZ, 0xc0, !PT ;  /* 0x0000001419167212 */ /* 0x000fe400078ec0ff */
[----:B------:R-:W-:-:S04]  /*4420*/  SHF.R.U32.HI R13, RZ, UR5, R13 ;  /* 0x00000005ff0d7c19 */ /* 0x000fc8000801160d */
[----:B------:R-:W-:Y:S01]  /*4430*/  LOP3.LUT R52, R13, UR4, RZ, 0x30, !PT ;  /* 0x000000040d347c12 */ /* 0x000fe2000f8e30ff */
[----:B------:R-:W0:Y:S01]  /*4440*/  POPC R22, R22 ;  /* 0x0000001600167309 */ /* 0x000e220000000000 */
[----:B------:R-:W-:Y:S01]  /*4450*/  IMAD.MOV.U32 R13, RZ, RZ, RZ ;  /* 0x000000ffff0d7224 */ /* 0x000fe200078e00ff */
[----:B-----5:R-:W-:-:S13]  /*4460*/  ISETP.NE.AND P0, PT, R47, R19, PT ;  /* 0x000000132f00720c */ /* 0x020fda0003f05270 */
[----:B0-23--:R-:W-:Y:S05]  /*4470*/  @P0 BRA `(.L_x_284) ;  /* 0x0000000000080947 */ /* 0x00dfea0003800000 */
[----:B------:R-:W-:-:S06]  /*4480*/  IMAD R13, R8, 0x4, R23 ;  /* 0x00000004080d7824 */ /* 0x000fcc00078e0217 */
[----:B------:R0:W2:Y:S02]  /*4490*/  ATOMS.ADD R13, [R13], R22 ;  /* 0x000000160d0d738c */ /* 0x0000a40000000000 */
.L_x_284:
[----:B------:R-:W-:Y:S05]  /*44a0*/  BSYNC.RECONVERGENT B0 ;  /* 0x0000000000007941 */ /* 0x000fea0003800200 */
.L_x_283:
[----:B------:R-:W-:Y:S01]  /*44b0*/  R2P PR, R52, 0x7f ;  /* 0x0000007f34007804 */ /* 0x000fe20000000000 */
[----:B--2---:R2:W3:Y:S01]  /*44c0*/  SHFL.IDX PT, R19, R13, R19, 0x1f ;  /* 0x00001f130d137589 */ /* 0x0044e200000e0000 */
[----:B------:R-:W-:Y:S11]  /*44d0*/  BSSY.RECONVERGENT B0, `(.L_x_285) ;  /* 0x0000024000007945 */ /* 0x000ff60003800200 */
[----:B------:R-:W-:-:S02]  /*44e0*/  VOTE.ANY R8, PT, P0 ;  /* 0x0000000000087806 */ /* 0x000fc400000e0100 */
[----:B------:R-:W-:Y:S02]  /*44f0*/  VOTE.ANY R9, PT, P1 ;  /* 0x0000000000097806 */ /* 0x000fe400008e0100 */
[----:B------:R-:W-:Y:S02]  /*4500*/  @!P0 LOP3.LUT R8, RZ, R8, RZ, 0x33, !PT ;  /* 0x00000008ff088212 */ /* 0x000fe400078e33ff */
[----:B------:R-:W-:Y:S02]  /*4510*/  @!P1 LOP3.LUT R9, RZ, R9, RZ, 0x33, !PT ;  /* 0x00000009ff099212 */ /* 0x000fe400078e33ff */
[----:B------:R-:W-:Y:S02]  /*4520*/  LOP3.LUT P0, RZ, R52, 0x80, RZ, 0xc0, !PT ;  /* 0x0000008034ff7812 */ /* 0x000fe4000780c0ff */
[----:B------:R-:W-:Y:S02]  /*4530*/  LOP3.LUT R8, R9, R8, RZ, 0xc0, !PT ;  /* 0x0000000809087212 */ /* 0x000fe400078ec0ff */
[----:B------:R-:W-:-:S04]  /*4540*/  VOTE.ANY R9, PT, P2 ;  /* 0x0000000000097806 */ /* 0x000fc800010e0100 */
[----:B------:R-:W-:-:S04]  /*4550*/  @!P2 LOP3.LUT R9, RZ, R9, RZ, 0x33, !PT ;  /* 0x00000009ff09a212 */ /* 0x000fc800078e33ff */
        /* <DEDUP_REMOVED lines=25> */
[----:B------:R-:W-:-:S05]  /*46f0*/  IMAD R13, R52, 0x4, R23 ;  /* 0x00000004340d7824 */ /* 0x000fca00078e0217 */
[----:B------:R0:W2:Y:S02]  /*4700*/  ATOMS.ADD R8, [R13], R20 ;  /* 0x000000140d08738c */ /* 0x0000a40000000000 */
.L_x_286:
[----:B------:R-:W-:Y:S05]  /*4710*/  BSYNC.RECONVERGENT B0 ;  /* 0x0000000000007941 */ /* 0x000fea0003800200 */
.L_x_285:
[----:B------:R-:W-:Y:S01]  /*4720*/  R2P PR, R9, 0x7f ;  /* 0x0000007f09007804 */ /* 0x000fe20000000000 */
[----:B-1----:R-:W-:Y:S01]  /*4730*/  IMAD.IADD R18, R18, 0x1, R16 ;  /* 0x0000000112127824 */ /* 0x002fe200078e0210 */
[----:B------:R-:W-:Y:S01]  /*4740*/  LOP3.LUT R16, R32, 0xff, RZ, 0xc0, !PT ;  /* 0x000000ff20107812 */ /* 0x000fe200078ec0ff */
[----:B--2---:R1:W2:Y:S01]  /*4750*/  SHFL.IDX PT, R17, R8, R17, 0x1f ;  /* 0x00001f1108117589 */ /* 0x0042a200000e0000 */
[----:B------:R-:W-:Y:S09]  /*4760*/  BSSY.RECONVERGENT B0, `(.L_x_287) ;  /* 0x0000023000007945 */ /* 0x000ff20003800200 */
[----:B0-----:R-:W-:Y:S01]  /*4770*/  VOTE.ANY R13, PT, P0 ;  /* 0x00000000000d7806 */ /* 0x001fe200000e0100 */
[----:B-1----:R-:W-:Y:S01]  /*4780*/  IMAD.MOV.U32 R8, RZ, RZ, RZ ;  /* 0x000000ffff087224 */ /* 0x002fe200078e00ff */
[----:B------:R-:W-:-:S02]  /*4790*/  VOTE.ANY R52, PT, P1 ;  /* 0x0000000000347806 */ /* 0x000fc400008e0100 */
        /* <DEDUP_REMOVED lines=22> */
[----:B------:R-:W-:Y:S02]  /*4900*/  SHF.R.U32.HI R52, RZ, UR5, R16 ;  /* 0x00000005ff347c19 */ /* 0x000fe40008011610 */
[----:B------:R-:W0:Y:S01]  /*4910*/  FLO.U32 R13, R51 ;  /* 0x00000033000d7300 */ /* 0x000e2200000e0000 */
[----:B------:R-:W-:Y:S02]  /*4920*/  LOP3.LUT R16, R25, R51, RZ, 0xc0, !PT ;  /* 0x0000003319107212 */ /* 0x000fe400078ec0ff */
[----:B------:R-:W-:-:S05]  /*4930*/  LOP3.LUT R52, R52, UR4, RZ, 0x30, !PT ;  /* 0x0000000434347c12 */ /* 0x000fca000f8e30ff */
[----:B------:R-:W1:Y:S01]  /*4940*/  POPC R16, R16 ;  /* 0x0000001000107309 */ /* 0x000e620000000000 */
[----:B0-----:R-:W-:-:S13]  /*4950*/  ISETP.NE.AND P0, PT, R47, R13, PT ;  /* 0x0000000d2f00720c */ /* 0x001fda0003f05270 */
[----:B-12---:R-:W-:Y:S05]  /*4960*/  @P0 BRA `(.L_x_288) ;  /* 0x0000000000080947 */ /* 0x006fea0003800000 */
[----:B------:R-:W-:-:S05]  /*4970*/  IMAD R9, R9, 0x4, R23 ;  /* 0x0000000409097824 */ /* 0x000fca00078e0217 */
[----:B------:R0:W1:Y:S02]  /*4980*/  ATOMS.ADD R8, [R9], R16 ;  /* 0x000000100908738c */ /* 0x0000640000000000 */
.L_x_288:
[----:B------:R-:W-:Y:S05]  /*4990*/  BSYNC.RECONVERGENT B0 ;  /* 0x0000000000007941 */ /* 0x000fea0003800200 */
.L_x_287:
[----:B------:R-:W-:Y:S01]  /*49a0*/  R2P PR, R52, 0x7f ;  /* 0x0000007f34007804 */ /* 0x000fe20000000000 */
[----:B------:R-:W-:Y:S01]  /*49b0*/  IMAD.IADD R15, R44, 0x1, R15 ;  /* 0x000000012c0f7824 */ /* 0x000fe200078e020f */
[----:B-1----:R1:W2:Y:S01]  /*49c0*/  SHFL.IDX PT, R13, R8, R13, 0x1f ;  /* 0x00001f0d080d7589 */ /* 0x0022a200000e0000 */
[----:B------:R-:W-:Y:S01]  /*49d0*/  IMAD.IADD R14, R14, 0x1, R12 ;  /* 0x000000010e0e7824 */ /* 0x000fe200078e020c */
[----:B------:R-:W-:Y:S01]  /*49e0*/  LOP3.LUT R12, R33, 0xff, RZ, 0xc0, !PT ;  /* 0x000000ff210c7812 */ /* 0x000fe200078ec0ff */
[----:B------:R-:W-:Y:S01]  /*49f0*/  BSSY.RECONVERGENT B0, `(.L_x_289) ;  /* 0x0000023000007945 */ /* 0x000fe20003800200 */
[----:B-1----:R-:W-:-:S07]  /*4a00*/  IMAD.MOV.U32 R8, RZ, RZ, RZ ;  /* 0x000000ffff087224 */ /* 0x002fce00078e00ff */
[----:B0-----:R-:W-:Y:S02]  /*4a10*/  VOTE.ANY R9, PT, P0 ;  /* 0x0000000000097806 */ /* 0x001fe400000e0100 */
[----:B------:R-:W-:Y:S02]  /*4a20*/  VOTE.ANY R44, PT, P1 ;  /* 0x00000000002c7806 */ /* 0x000fe400008e0100 */
[----:B------:R-:W-:Y:S02]  /*4a30*/  @!P0 LOP3.LUT R9, RZ, R9, RZ, 0x33, !PT ;  /* 0x00000009ff098212 */ /* 0x000fe400078e33ff */
[----:B------:R-:W-:Y:S02]  /*4a40*/  @!P1 LOP3.LUT R44, RZ, R44, RZ, 0x33, !PT ;  /* 0x0000002cff2c9212 */ /* 0x000fe400078e33ff */
[----:B------:R-:W-:Y:S02]  /*4a50*/  LOP3.LUT P0, RZ, R52, 0x80, RZ, 0xc0, !PT ;  /* 0x0000008034ff7812 */ /* 0x000fe4000780c0ff */
[----:B------:R-:W-:-:S02]  /*4a60*/  LOP3.LUT R9, R44, R9, RZ, 0xc0, !PT ;  /* 0x000000092c097212 */ /* 0x000fc400078ec0ff */
        /* <DEDUP_REMOVED lines=27> */
.L_x_290:
[----:B------:R-:W-:Y:S05]  /*4c20*/  BSYNC.RECONVERGENT B0 ;  /* 0x0000000000007941 */ /* 0x000fea0003800200 */
.L_x_289:
[----:B------:R-:W-:Y:S01]  /*4c30*/  R2P PR, R44, 0x7f ;  /* 0x0000007f2c007804 */ /* 0x000fe20000000000 */
[----:B------:R-:W-:Y:S01]  /*4c40*/  IMAD.IADD R11, R46, 0x1, R11 ;  /* 0x000000012e0b7824 */ /* 0x000fe200078e020b */
[----:B-1----:R1:W2:Y:S01]  /*4c50*/  SHFL.IDX PT, R9, R8, R9, 0x1f ;  /* 0x00001f0908097589 */ /* 0x0022a200000e0000 */
[----:B------:R-:W-:Y:S01]  /*4c60*/  IMAD.IADD R10, R10, 0x1, R7 ;  /* 0x000000010a0a7824 */ /* 0x000fe200078e0207 */
[----:B------:R-:W-:Y:S01]  /*4c70*/  LOP3.LUT R7, R31, 0xff, RZ, 0xc0, !PT ;  /* 0x000000ff1f077812 */ /* 0x000fe200078ec0ff */
[----:B------:R-:W-:Y:S08]  /*4c80*/  BSSY.RECONVERGENT B0, `(.L_x_291) ;  /* 0x0000023000007945 */ /* 0x000ff00003800200 */
[----:B0-----:R-:W-:-:S02]  /*4c90*/  VOTE.ANY R51, PT, P0 ;  /* 0x0000000000337806 */ /* 0x001fc400000e0100 */
        /* <DEDUP_REMOVED lines=26> */
[----:B-1----:R-:W-:Y:S01]  /*4e40*/  LOP3.LUT R8, R51, UR4, RZ, 0x30, !PT ;  /* 0x0000000433087c12 */ /* 0x002fe2000f8e30ff */
[----:B------:R-:W-:-:S04]  /*4e50*/  IMAD.MOV.U32 R51, RZ, RZ, RZ ;  /* 0x000000ffff337224 */ /* 0x000fc800078e00ff */
[----:B------:R-:W1:Y:S01]  /*4e60*/  POPC R7, R7 ;  /* 0x0000000700077309 */ /* 0x000e620000000000 */
[----:B0-----:R-:W-:-:S13]  /*4e70*/  ISETP.NE.AND P0, PT, R47, R46, PT ;  /* 0x0000002e2f00720c */ /* 0x001fda0003f05270 */
[----:B-12---:R-:W-:Y:S05]  /*4e80*/  @P0 BRA `(.L_x_292) ;  /* 0x0000000000080947 */ /* 0x006fea0003800000 */
[----:B------:R-:W-:-:S05]  /*4e90*/  IMAD R44, R44, 0x4, R23 ;  /* 0x000000042c2c7824 */ /* 0x000fca00078e0217 */
[----:B------:R0:W1:Y:S02]  /*4ea0*/  ATOMS.ADD R51, [R44], R7 ;  /* 0x000000072c33738c */ /* 0x0000640000000000 */
.L_x_292:
[----:B------:R-:W-:Y:S05]  /*4eb0*/  BSYNC.RECONVERGENT B0 ;  /* 0x0000000000007941 */ /* 0x000fea0003800200 */
.L_x_291:
[----:B------:R-:W-:Y:S01]  /*4ec0*/  R2P PR, R8, 0x7f ;  /* 0x0000007f08007804 */ /* 0x000fe20000000000 */
[----:B----4-:R-:W-:Y:S01]  /*4ed0*/  IMAD.IADD R6, R0, 0x1, R6 ;  /* 0x0000000100067824 */ /* 0x010fe200078e0206 */
[----:B-1----:R1:W2:Y:S01]  /*4ee0*/  SHFL.IDX PT, R46, R51, R46, 0x1f ;  /* 0x00001f2e332e7589 */ /* 0x0022a200000e0000 */
[----:B------:R-:W-:Y:S01]  /*4ef0*/  IMAD.IADD R53, R48, 0x1, R53 ;  /* 0x0000000130357824 */ /* 0x000fe200078e0235 */
[----:B------:R-:W-:Y:S01]  /*4f00*/  LOP3.LUT R48, R30, 0xff, RZ, 0xc0, !PT ;  /* 0x000000ff1e307812 */ /* 0x000fe200078ec0ff */
[----:B------:R-:W-:Y:S03]  /*4f10*/  BSSY.RECONVERGENT B0, `(.L_x_293) ;  /* 0x0000023000007945 */ /* 0x000fe60003800200 */
[----:B------:R-:W-:-:S04]  /*4f20*/  SHF.R.U32.HI R52, RZ, UR5, R48 ;  /* 0x00000005ff347c19 */ /* 0x000fc80008011630 */
[----:B------:R-:W-:Y:S01]  /*4f30*/  LOP3.LUT R52, R52, UR4, RZ, 0x30, !PT ;  /* 0x0000000434347c12 */ /* 0x000fe2000f8e30ff */
[----:B-1----:R-:W-:Y:S01]  /*4f40*/  IMAD.MOV.U32 R51, RZ, RZ, RZ ;  /* 0x000000ffff337224 */ /* 0x002fe200078e00ff */
[----:B0-----:R-:W-:Y:S02]  /*4f50*/  VOTE.ANY R44, PT, P0 ;  /* 0x00000000002c7806 */ /* 0x001fe400000e0100 */
[----:B------:R-:W-:Y:S02]  /*4f60*/  VOTE.ANY R0, PT, P1 ;  /* 0x0000000000007806 */ /* 0x000fe400008e0100 */
[----:B------:R-:W-:Y:S02]  /*4f70*/  @!P0 LOP3.LUT R44, RZ, R44, RZ, 0x33, !PT ;  /* 0x0000002cff2c8212 */ /* 0x000fe400078e33ff */
[----:B------:R-:W-:Y:S02]  /*4f80*/  @!P1 LOP3.LUT R0, RZ, R0, RZ, 0x33, !PT ;  /* 0x00000000ff009212 */ /* 0x000fe400078e33ff */
[----:B------:R-:W-:-:S02]  /*4f90*/  LOP3.LUT P0, RZ, R8, 0x80, RZ, 0xc0, !PT ;  /* 0x0000008008ff7812 */ /* 0x000fc4000780c0ff */
        /* <DEDUP_REMOVED lines=18> */
[----:B------:R-:W-:-:S04]  /*50c0*/  LOP3.LUT R44, R0, R44, RZ, 0xc0, !PT ;  /* 0x0000002c002c7212 */ /* 0x000fc800078ec0ff */
[----:B------:R-:W0:Y:S01]  /*50d0*/  FLO.U32 R0, R44 ;  /* 0x0000002c00007300 */ /* 0x000e2200000e0000 */
[----:B------:R-:W-:-:S07]  /*50e0*/  LOP3.LUT R48, R25, R44, RZ, 0xc0, !PT ;  /* 0x0000002c19307212 */ /* 0x000fce00078ec0ff */
[----:B------:R-:W1:Y:S01]  /*50f0*/  POPC R48, R48 ;  /* 0x0000003000307309 */ /* 0x000e620000000000 */
[----:B0-----:R-:W-:-:S13]  /*5100*/  ISETP.NE.AND P0, PT, R47, R0, PT ;  /* 0x000000002f00720c */ /* 0x001fda0003f05270 */
[----:B-12---:R-:W-:Y:S05]  /*5110*/  @P0 BRA `(.L_x_294) ;  /* 0x0000000000080947 */ /* 0x006fea0003800000 */
[----:B------:R-:W-:-:S06]  /*5120*/  IMAD R51, R8, 0x4, R23 ;  /* 0x0000000408337824 */ /* 0x000fcc00078e0217 */
[----:B------:R0:W1:Y:S02]  /*5130*/  ATOMS.ADD R51, [R51], R48 ;  /* 0x000000303333738c */ /* 0x0000640000000000 */
.L_x_294:
[----:B------:R-:W-:Y:S05]  /*5140*/  BSYNC.RECONVERGENT B0 ;  /* 0x0000000000007941 */ /* 0x000fea0003800200 */
.L_x_293:
[----:B------:R-:W-:Y:S01]  /*5150*/  R2P PR, R52, 0x7f ;  /* 0x0000007f34007804 */ /* 0x000fe20000000000 */
[----:B-1----:R1:W2:Y:S01]  /*5160*/  SHFL.IDX PT, R51, R51, R0, 0x1f ;  /* 0x00001f0033337589 */ /* 0x0022a200000e0000 */
[----:B------:R-:W-:Y:S11]  /*5170*/  BSSY.RECONVERGENT B0, `(.L_x_295) ;  /* 0x0000021000007945 */ /* 0x000ff60003800200 */
[----:B------:R-:W-:-:S02]  /*5180*/  VOTE.ANY R8, PT, P0 ;  /* 0x0000000000087806 */ /* 0x000fc400000e0100 */
[----:B------:R-:W-:Y:S02]  /*5190*/  VOTE.ANY R44, PT, P1 ;  /* 0x00000000002c7806 */ /* 0x000fe400008e0100 */
[----:B------:R-:W-:Y:S02]  /*51a0*/  @!P0 LOP3.LUT R8, RZ, R8, RZ, 0x33, !PT ;  /* 0x00000008ff088212 */ /* 0x000fe400078e33ff */
[----:B------:R-:W-:Y:S02]  /*51b0*/  @!P1 LOP3.LUT R44, RZ, R44, RZ, 0x33, !PT ;  /* 0x0000002cff2c9212 */ /* 0x000fe400078e33ff */
[----:B-1----:R-:W-:Y:S02]  /*51c0*/  VOTE.ANY R0, PT, P5 ;  /* 0x0000000000007806 */ /* 0x002fe400028e0100 */
[----:B------:R-:W-:Y:S02]  /*51d0*/  LOP3.LUT R8, R44, R8, RZ, 0xc0, !PT ;  /* 0x000000082c087212 */ /* 0x000fe400078ec0ff */
        /* <DEDUP_REMOVED lines=10> */
[----:B------:R-:W-:-:S04]  /*5280*/  LOP3.LUT R8, R44, R8, RZ, 0xc0, !PT ;  /* 0x000000082c087212 */ /* 0x000fc800078ec0ff */
[----:B------:R-:W-:Y:S02]  /*5290*/  LOP3.LUT R8, R0, R8, RZ, 0xc0, !PT ;  /* 0x0000000800087212 */ /* 0x000fe400078ec0ff */
[----:B------:R-:W-:-:S04]  /*52a0*/  VOTE.ANY R0, PT, P6 ;  /* 0x0000000000007806 */ /* 0x000fc800030e0100 */
[----:B------:R-:W-:-:S04]  /*52b0*/  @!P6 LOP3.LUT R0, RZ, R0, RZ, 0x33, !PT ;  /* 0x00000000ff00e212 */ /* 0x000fc800078e33ff */
[----:B------:R-:W-:Y:S02]  /*52c0*/  LOP3.LUT R8, R0, R8, RZ, 0xc0, !PT ;  /* 0x0000000800087212 */ /* 0x000fe400078ec0ff */
[----:B------:R-:W-:-:S04]  /*52d0*/  VOTE.ANY R0, PT, P0 ;  /* 0x0000000000007806 */ /* 0x000fc800000e0100 */
[----:B------:R-:W-:-:S04]  /*52e0*/  @!P0 LOP3.LUT R0, RZ, R0, RZ, 0x33, !PT ;  /* 0x00000000ff008212 */ /* 0x000fc800078e33ff */
[----:B------:R-:W-:-:S04]  /*52f0*/  LOP3.LUT R44, R0, R8, RZ, 0xc0, !PT ;  /* 0x00000008002c7212 */ /* 0x000fc800078ec0ff */
[----:B------:R-:W1:Y:S01]  /*5300*/  FLO.U32 R8, R44 ;  /* 0x0000002c00087300 */ /* 0x000e6200000e0000 */
[----:B------:R-:W-:Y:S01]  /*5310*/  LOP3.LUT R0, R25, R44, RZ, 0xc0, !PT ;  /* 0x0000002c19007212 */ /* 0x000fe200078ec0ff */
[----:B------:R-:W-:-:S06]  /*5320*/  IMAD.MOV.U32 R25, RZ, RZ, RZ ;  /* 0x000000ffff197224 */ /* 0x000fcc00078e00ff */
[----:B------:R-:W3:Y:S01]  /*5330*/  POPC R0, R0 ;  /* 0x0000000000007309 */ /* 0x000ee20000000000 */
[----:B-1----:R-:W-:-:S13]  /*5340*/  ISETP.NE.AND P0, PT, R47, R8, PT ;  /* 0x000000082f00720c */ /* 0x002fda0003f05270 */
[----:B--23--:R-:W-:Y:S05]  /*5350*/  @P0 BRA `(.L_x_296) ;  /* 0x0000000000080947 */ /* 0x00cfea0003800000 */
[----:B------:R-:W-:-:S05]  /*5360*/  IMAD R23, R52, 0x4, R23 ;  /* 0x0000000434177824 */ /* 0x000fca00078e0217 */
[----:B------:R1:W2:Y:S02]  /*5370*/  ATOMS.ADD R25, [R23], R0 ;  /* 0x000000001719738c */ /* 0x0002a40000000000 */
.L_x_296:
[----:B------:R-:W-:Y:S05]  /*5380*/  BSYNC.RECONVERGENT B0 ;  /* 0x0000000000007941 */ /* 0x000fea0003800200 */
.L_x_295:
[----:B------:R-:W-:Y:S01]  /*5390*/  BAR.SYNC.DEFER_BLOCKING 0x0 ;  /* 0x0000000000007b1d */ /* 0x000fe20000010000 */
[----:B------:R-:W-:Y:S01]  /*53a0*/  IMAD.IADD R24, R24, 0x1, R21 ;  /* 0x0000000118187824 */ /* 0x000fe200078e0215 */
[----:B------:R-:W-:Y:S01]  /*53b0*/  ISETP.NE.AND P0, PT, R50, RZ, PT ;  /* 0x000000ff3200720c */ /* 0x000fe20003f05270 */
[----:B------:R-:W-:Y:S02]  /*53c0*/  IMAD.IADD R19, R22, 0x1, R19 ;  /* 0x0000000116137824 */ /* 0x000fe400078e0213 */
[----:B------:R-:W-:Y:S01]  /*53d0*/  IMAD.IADD R17, R20, 0x1, R17 ;  /* 0x0000000114117824 */ /* 0x000fe200078e0211 */
[----:B------:R-:W-:Y:S01]  /*53e0*/  BSSY B1, `(.L_x_297) ;  /* 0x0000047000017945 */ /* 0x000fe20003800000 */
[----:B------:R-:W-:Y:S01]  /*53f0*/  IMAD.IADD R16, R16, 0x1, R13 ;  /* 0x0000000110107824 */ /* 0x000fe200078e020d */
[----:B-12---:R-:W1:Y:S01]  /*5400*/  SHFL.IDX PT, R23, R25, R8, 0x1f ;  /* 0x00001f0819177589 */ /* 0x006e6200000e0000 */
[----:B------:R-:W-:Y:S02]  /*5410*/  IMAD.IADD R9, R12, 0x1, R9 ;  /* 0x000000010c097824 */ /* 0x000fe400078e0209 */
[----:B------:R-:W-:Y:S01]  /*5420*/  IMAD.IADD R46, R7, 0x1, R46 ;  /* 0x00000001072e7824 */ /* 0x000fe200078e022e */
[----:B------:R-:W-:Y:S01]  /*5430*/  LEA R7, R5, UR6, 0x3 ;  /* 0x0000000605077c11 */ /* 0x000fe2000f8e18ff */
[----:B0-----:R-:W-:Y:S01]  /*5440*/  IMAD.IADD R48, R48, 0x1, R51 ;  /* 0x0000000130307824 */ /* 0x001fe200078e0233 */
[----:B------:R0:W-:Y:S04]  /*5450*/  STS.U8 [R18+UR6+-0x1], R29 ;  /* 0xffffff1d12007988 */ /* 0x0001e80008000006 */
[----:B------:R0:W-:Y:S04]  /*5460*/  STS.U8 [R15+UR6+-0x1], R28 ;  /* 0xffffff1c0f007988 */ /* 0x0001e80008000006 */
[----:B------:R0:W-:Y:S01]  /*5470*/  STS.U8 [R14+UR6+-0x1], R27 ;  /* 0xffffff1b0e007988 */ /* 0x0001e20008000006 */
[----:B-1----:R-:W-:-:S03]  /*5480*/  IMAD.IADD R23, R0, 0x1, R23 ;  /* 0x0000000100177824 */ /* 0x002fc600078e0217 */
[----:B------:R0:W-:Y:S04]  /*5490*/  STS.U8 [R11+UR6+-0x1], R34 ;  /* 0xffffff220b007988 */ /* 0x0001e80008000006 */
        /* <DEDUP_REMOVED lines=10> */
[----:B------:R0:W-:Y:S01]  /*5540*/  STS.U8 [R23+UR6+-0x1], R30 ;  /* 0xffffff1e17007988 */ /* 0x0001e20008000006 */
[----:B------:R-:W-:Y:S05]  /*5550*/  @P0 BRA `(.L_x_298) ;  /* 0x0000000000bc0947 */ /* 0x000fea0003800000 */
[----:B------:R-:W1:Y:S02]  /*5560*/  LDCU.64 UR10, c[0x0][0x398] ;  /* 0x00007300ff0a77ac */ /* 0x000e640008000a00 */
[----:B-1----:R-:W-:-:S04]  /*5570*/  LEA R20, P0, R5, UR10, 0x3 ;  /* 0x0000000a05147c11 */ /* 0x002fc8000f8018ff */
[----:B------:R-:W-:-:S05]  /*5580*/  LEA.HI.X R21, R5, UR11, RZ, 0x3, P0 ;  /* 0x0000000b05157c11 */ /* 0x000fca00080f1cff */
[----:B------:R-:W2:Y:S01]  /*5590*/  LDG.E.64 R12, desc[UR8][R20.64] ;  /* 0x00000008140c7981 */ /* 0x000ea2000c1e1b00 */
[----:B------:R-:W-:Y:S01]  /*55a0*/  SHF.R.S32.HI R25, RZ, 0x1f, R26 ;  /* 0x0000001fff197819 */ /* 0x000fe2000001141a */
[----:B------:R-:W-:Y:S01]  /*55b0*/  IMAD.MOV.U32 R0, RZ, RZ, R43 ;  /* 0x000000ffff007224 */ /* 0x000fe200078e002b */
        /* <DEDUP_REMOVED lines=9> */
.L_x_304:
[----:B-1----:R-:W1:Y:S01]  /*5650*/  LDC.64 R12, c[0x0][0x380] ;  /* 0x0000e000ff0c7b82 */ /* 0x002e620000000a00 */
[----:B------:R-:W-:Y:S01]  /*5660*/  VIADD R25, R20, 0xffffffff ;  /* 0xffffffff14197836 */ /* 0x000fe20000000000 */
[----:B------:R-:W-:Y:S03]  /*5670*/  BSSY B2, `(.L_x_301) ;  /* 0x0000008000027945 */ /* 0x000fe60003800000 */
[----:B------:R-:W-:-:S04]  /*5680*/  IMAD R21, R25, 0x100, R5 ;  /* 0x0000010019157824 */ /* 0x000fc800078e0205 */
[----:B-1----:R-:W-:-:S07]  /*5690*/  IMAD.WIDE R12, R21, 0x4, R12 ;  /* 0x00000004150c7825 */ /* 0x002fce00078e020c */
.L_x_302:
[----:B------:R-:W-:Y:S05]  /*56a0*/  YIELD ;  /* 0x0000000000007946 */ /* 0x000fea0003800000 */
[----:B------:R1:W-:Y:S06]  /*56b0*/  MEMBAR.SC.CTA ;  /* 0x0000000000007992 */ /* 0x0003ec0000000000 */
[----:B-1----:R-:W2:Y:S02]  /*56c0*/  LDG.E.STRONG.SYS R21, desc[UR8][R12.64] ;  /* 0x000000080c157981 */ /* 0x002ea4000c1f5900 */
[----:B--2---:R-:W-:-:S13]  /*56d0*/  ISETP.NE.AND P0, PT, R21, RZ, PT ;  /* 0x000000ff1500720c */ /* 0x004fda0003f05270 */
[----:B------:R-:W-:Y:S05]  /*56e0*/  @!P0 BRA `(.L_x_302) ;  /* 0xfffffffc00ec8947 */ /* 0x000fea000383ffff */
[----:B------:R-:W-:Y:S05]  /*56f0*/  BSYNC B2 ;  /* 0x0000000000027941 */ /* 0x000fea0003800000 */
.L_x_301:
[----:B------:R-:W-:Y:S01]  /*5700*/  BSSY.RECONVERGENT B2, `(.L_x_303) ;  /* 0x0000006000027945 */ /* 0x000fe20003800200 */
[C---:B------:R-:W-:Y:S02]  /*5710*/  ISETP.GT.AND P0, PT, R21.reuse, -0x1, PT ;  /* 0xffffffff1500780c */ /* 0x040fe40003f04270 */
[----:B------:R-:W-:Y:S01]  /*5720*/  LOP3.LUT R21, R21, 0x3fffffff, RZ, 0xc0, !PT ;  /* 0x3fffffff15157812 */ /* 0x000fe200078ec0ff */
[----:B------:R-:W-:Y:S05]  /*5730*/  WARPSYNC.EXCLUSIVE R8 ;  /* 0x0000000008007348 */ /* 0x000fea0003a00000 */
[----:B------:R-:W-:-:S05]  /*5740*/  IMAD.IADD R0, R21, 0x1, R0 ;  /* 0x0000000115007824 */ /* 0x000fca00078e0200 */
[----:B------:R-:W-:-:S07]  /*5750*/  VOTE.ANY R8, PT, P0 ;  /* 0x0000000000087806 */ /* 0x000fce00000e0100 */
[----:B------:R-:W-:Y:S05]  /*5760*/  BSYNC.RECONVERGENT B2 ;  /* 0x0000000000027941 */ /* 0x000fea0003800200 */
.L_x_303:
[----:B------:R-:W-:Y:S01]  /*5770*/  ISETP.GT.U32.AND P1, PT, R20, 0x1, PT ;  /* 0x000000011400780c */ /* 0x000fe20003f24070 */
[----:B------:R-:W-:-:S12]  /*5780*/  IMAD.MOV.U32 R20, RZ, RZ, R25 ;  /* 0x000000ffff147224 */ /* 0x000fd800078e0019 */
[----:B------:R-:W-:Y:S05]  /*5790*/  @P0 BRA P1, `(.L_x_304) ;  /* 0xfffffffc00ac0947 */ /* 0x000fea000083ffff */
[----:B------:R-:W-:Y:S05]  /*57a0*/  BSYNC B0 ;  /* 0x0000000000007941 */ /* 0x000fea0003800000 */
.L_x_300:
[----:B------:R2:W3:Y:S02]  /*57b0*/  LDS.64 R12, [R7+0x5a00] ;  /* 0x005a0000070c7984 */ /* 0x0004e40000000a00 */
.L_x_299:
[----:B------:R-:W4:Y:S01]  /*57c0*/  LDC.64 R20, c[0x0][0x380] ;  /* 0x0000e000ff147b82 */ /* 0x000f220000000a00 */
[C---:B0-----:R-:W-:Y:S01]  /*57d0*/  IMAD.IADD R27, R0.reuse, 0x1, -R43 ;  /* 0x00000001001b7824 */ /* 0x041fe200078e0a2b */
[----:B------:R-:W-:Y:S01]  /*57e0*/  LOP3.LUT R25, R0, 0x80000000, RZ, 0xfc, !PT ;  /* 0x8000000000197812 */ /* 0x000fe200078efcff */
[----:B------:R-:W-:-:S03]  /*57f0*/  IMAD R29, R49, 0x100, R5 ;  /* 0x00000100311d7824 */ /* 0x000fc600078e0205 */
[----:B-1-3--:R-:W-:-:S04]  /*5800*/  IADD3 R12, P0, PT, R27, R12, RZ ;  /* 0x0000000c1b0c7210 */ /* 0x00afc80007f1e0ff */
[----:B------:R-:W-:-:S05]  /*5810*/  LEA.HI.X.SX32 R13, R27, R13, 0x1, P0 ;  /* 0x0000000d1b0d7211 */ /* 0x000fca00000f0eff */
[----:B------:R1:W-:Y:S01]  /*5820*/  STS.64 [R7+0x5a00], R12 ;  /* 0x005a000c07007388 */ /* 0x0003e20000000a00 */
[----:B----4-:R-:W-:-:S05]  /*5830*/  IMAD.WIDE R20, R29, 0x4, R20 ;  /* 0x000000041d147825 */ /* 0x010fca00078e0214 */
[----:B------:R1:W-:Y:S02]  /*5840*/  STG.E.STRONG.SYS desc[UR8][R20.64], R25 ;  /* 0x0000001914007986 */ /* 0x0003e4000c115908 */
.L_x_298:
[----:B------:R-:W-:Y:S05]  /*5850*/  BSYNC B1 ;  /* 0x0000000000017941 */ /* 0x000fea0003800000 */
.L_x_297:
[----:B------:R-:W3:Y:S01]  /*5860*/  LDC R0, c[0x0][0x3c0] ;  /* 0x0000f000ff007b82 */ /* 0x000ee20000000800 */
[----:B------:R-:W-:-:S07]  /*5870*/  VIADD R45, R45, 0x1680 ;  /* 0x000016802d2d7836 */ /* 0x000fce0000000000 */
[----:B-1----:R-:W1:Y:S01]  /*5880*/  LDC.64 R12, c[0x0][0x390] ;  /* 0x0000e400ff0c7b82 */ /* 0x002e620000000a00 */
[----:B---3--:R-:W-:Y:S02]  /*5890*/  ISETP.GE.AND P0, PT, R45, R0, PT ;  /* 0x000000002d00720c */ /* 0x008fe40003f06270 */
[----:B-1----:R-:W-:-:S04]  /*58a0*/  ISETP.EQ.U32.AND P1, PT, R12, RZ, PT ;  /* 0x000000ff0c00720c */ /* 0x002fc80003f22070 */
[----:B------:R-:W-:-:S04]  /*58b0*/  ISETP.EQ.OR.EX P0, PT, R13, RZ, !P0, P1 ;  /* 0x000000ff0d00720c */ /* 0x000fc80004702710 */
[----:B------:R-:W-:-:S13]  /*58c0*/  ISETP.GT.U32.OR P0, PT, R5, 0xff, P0 ;  /* 0x000000ff0500780c */ /* 0x000fda0000704470 */
[----:B------:R-:W-:Y:S05]  /*58d0*/  @P0 BRA `(.L_x_305) ;  /* 0x0000000000200947 */ /* 0x000fea0003800000 */
[----:B------:R-:W1:Y:S01]  /*58e0*/  LDS.64 R20, [R7+0x5a00] ;  /* 0x005a000007147984 */ /* 0x000e620000000a00 */
[C---:B------:R-:W-:Y:S02]  /*58f0*/  LEA R12, P2, R5.reuse, R12, 0x3 ;  /* 0x0000000c050c7211 */ /* 0x040fe400078418ff */
[--C-:B------:R-:W-:Y:S02]  /*5900*/  SHF.R.S32.HI R25, RZ, 0x1f, R43.reuse ;  /* 0x0000001fff197819 */ /* 0x100fe4000001142b */
[----:B------:R-:W-:Y:S02]  /*5910*/  LEA.HI.X R13, R5, R13, RZ, 0x3, P2 ;  /* 0x0000000d050d7211 */ /* 0x000fe400010f1cff */
[----:B-1----:R-:W-:Y:S02]  /*5920*/  IADD3 R20, P0, P1, R20, R26, R43 ;  /* 0x0000001a14147210 */ /* 0x002fe4000791e02b */
[----:B------:R-:W-:-:S04]  /*5930*/  SHF.R.S32.HI R26, RZ, 0x1f, R26 ;  /* 0x0000001fff1a7819 */ /* 0x000fc8000001141a */
[----:B------:R-:W-:-:S05]  /*5940*/  IADD3.X R21, PT, PT, R21, R26, R25, P0, P1 ;  /* 0x0000001a15157210 */ /* 0x000fca00007e2419 */
[----:B------:R1:W-:Y:S02]  /*5950*/  STG.E.64 desc[UR8][R12.64], R20 ;  /* 0x000000140c007986 */ /* 0x0003e4000c101b08 */
.L_x_305:
[----:B------:R-:W-:Y:S01]  /*5960*/  ISETP.GT.AND P0, PT, R45, R0, PT ;  /* 0x000000002d00720c */ /* 0x000fe20003f04270 */
[----:B------:R-:W-:Y:S05]  /*5970*/  WARPSYNC.ALL ;  /* 0x0000000000007948 */ /* 0x000fea0003800000 */
[C---:B--2---:R-:W-:Y:S01]  /*5980*/  LEA R7, R5.reuse, UR6, 0x2 ;  /* 0x0000000605077c11 */ /* 0x044fe2000f8e10ff */
[----:B------:R-:W-:Y:S04]  /*5990*/  BAR.SYNC.DEFER_BLOCKING 0x0 ;  /* 0x0000000000007b1d */ /* 0x000fe80000010000 */
[----:B------:R-:W-:-:S02]  /*59a0*/  IMAD R7, R5, -0x3, R7 ;  /* 0xfffffffd05077824 */ /* 0x000fc400078e0207 */
[----:B------:R-:W-:Y:S05]  /*59b0*/  @P0 BRA `(.L_x_306) ;  /* 0x0000000800600947 */ /* 0x000fea0003800000 */
[----:B------:R-:W2:Y:S01]  /*59c0*/  LDS.U8 R4, [R7] ;  /* 0x0000000007047984 */ /* 0x000ea20000000000 */
[----:B------:R-:W3:Y:S01]  /*59d0*/  LDCU.64 UR10, c[0x0][0x3a0] ;  /* 0x00007400ff0a77ac */ /* 0x000ee20008000a00 */
[----:B--2---:R-:W-:Y:S02]  /*59e0*/  SHF.R.U32.HI R8, RZ, UR5, R4 ;  /* 0x00000005ff087c19 */ /* 0x004fe40008011604 */
[----:B------:R-:W-:Y:S02]  /*59f0*/  LOP3.LUT R25, R4, 0x80, RZ, 0x3c, !PT ;  /* 0x0000008004197812 */ /* 0x000fe400078e3cff */
[----:B------:R-:W-:-:S04]  /*5a00*/  LOP3.LUT R8, R8, UR4, RZ, 0x30, !PT ;  /* 0x0000000408087c12 */ /* 0x000fc8000f8e30ff */
[----:B-1----:R-:W-:-:S06]  /*5a10*/  LEA R12, R8, UR6, 0x3 ;  /* 0x00000006080c7c11 */ /* 0x002fcc000f8e18ff */
[----:B------:R-:W3:Y:S02]  /*5a20*/  LDS.64 R12, [R12+0x5a00] ;  /* 0x005a00000c0c7984 */ /* 0x000ee40000000a00 */
[----:B---3--:R-:W-:-:S04]  /*5a30*/  IADD3 R20, P1, P2, R12, UR10, R5 ;  /* 0x0000000a0c147c10 */ /* 0x008fc8000fa3e005 */
[----:B------:R-:W-:-:S05]  /*5a40*/  IADD3.X R21, PT, PT, R13, UR11, RZ, P1, P2 ;  /* 0x0000000b0d157c10 */ /* 0x000fca0008fe44ff */
[----:B------:R-:W-:Y:S01]  /*5a50*/  STG.E.U8 desc[UR8][R20.64], R25 ;  /* 0x0000001914007986 */ /* 0x000fe2000c101108 */
[----:B------:R-:W-:-:S03]  /*5a60*/  NOP ;  /* 0x0000000000007918 */ /* 0x000fc60000000000 */
[----:B------:R-:W1:Y:S02]  /*5a70*/  LDS.U8 R4, [R7+0x180] ;  /* 0x0001800007047984 */ /* 0x000e640000000000 */
[----:B-1----:R-:W-:Y:S02]  /*5a80*/  SHF.R.U32.HI R8, RZ, UR5, R4 ;  /* 0x00000005ff087c19 */ /* 0x002fe40008011604 */
[----:B0-----:R-:W-:Y:S02]  /*5a90*/  LOP3.LUT R29, R4, 0x80, RZ, 0x3c, !PT ;  /* 0x00000080041d7812 */ /* 0x001fe400078e3cff */
        /* <DEDUP_REMOVED lines=128> */
[----:B0-----:R-:W-:-:S04]  /*62a0*/  SHF.R.U32.HI R4, RZ, UR5, R8 ;  /* 0x00000005ff047c19 */ /* 0x001fc80008011608 */
[----:B------:R-:W-:-:S04]  /*62b0*/  LOP3.LUT R4, R4, UR4, RZ, 0x30, !PT ;  /* 0x0000000404047c12 */ /* 0x000fc8000f8e30ff */
[----:B------:R-:W-:-:S06]  /*62c0*/  LEA R12, R4, UR6, 0x3 ;  /* 0x00000006040c7c11 */ /* 0x000fcc000f8e18ff */
[----:B------:R-:W0:Y:S02]  /*62d0*/  LDS.64 R12, [R12+0x5a00] ;  /* 0x005a00000c0c7984 */ /* 0x000e240000000a00 */
[----:B0-----:R-:W-:-:S04]  /*62e0*/  IADD3 R4, P1, P2, R12, UR10, R5 ;  /* 0x0000000a0c047c10 */ /* 0x001fc8000fa3e005 */
[----:B------:R-:W-:Y:S02]  /*62f0*/  IADD3.X R5, PT, PT, R13, UR11, RZ, P1, P2 ;  /* 0x0000000b0d057c10 */ /* 0x000fe40008fe44ff */
[----:B------:R-:W-:-:S05]  /*6300*/  LOP3.LUT R13, R8, 0x80, RZ, 0x3c, !PT ;  /* 0x00000080080d7812 */ /* 0x000fca00078e3cff */
[----:B------:R0:W-:Y:S01]  /*6310*/  STG.E.U8 desc[UR8][R4.64+0x1500], R13 ;  /* 0x0015000d04007986 */ /* 0x0001e2000c101108 */
[----:B------:R-:W-:Y:S01]  /*6320*/  NOP ;  /* 0x0000000000007918 */ /* 0x000fe20000000000 */
[----:B------:R-:W-:Y:S05]  /*6330*/  BRA `(.L_x_307) ;  /* 0x0000000c00c07947 */ /* 0x000fea0003800000 */
.L_x_306:
[----:B-1----:R-:W-:Y:S01]  /*6340*/  IMAD R13, R49, -0x1680, R0 ;  /* 0xffffe980310d7824 */ /* 0x002fe200078e0200 */
        /* <DEDUP_REMOVED lines=12> */
[----:B------:R-:W1:Y:S01]  /*6410*/  LDS.U8 R8, [R7] ;  /* 0x0000000007087984 */ /* 0x000e620000000000 */
[----:B------:R-:W2:Y:S01]  /*6420*/  LDCU.64 UR10, c[0x0][0x3a0] ;  /* 0x00007400ff0a77ac */ /* 0x000ea20008000a00 */
[----:B-1----:R-:W-:Y:S02]  /*6430*/  SHF.R.U32.HI R12, RZ, UR5, R8 ;  /* 0x00000005ff0c7c19 */ /* 0x002fe40008011608 */
[----:B------:R-:W-:Y:S02]  /*6440*/  LOP3.LUT R25, R8, 0x80, RZ, 0x3c, !PT ;  /* 0x0000008008197812 */ /* 0x000fe400078e3cff */
[----:B------:R-:W-:-:S04]  /*6450*/  LOP3.LUT R12, R12, UR4, RZ, 0x30, !PT ;  /* 0x000000040c0c7c12 */ /* 0x000fc8000f8e30ff */
[----:B------:R-:W-:-:S05]  /*6460*/  LEA R12, R12, UR6, 0x3 ;  /* 0x000000060c0c7c11 */ /* 0x000fca000f8e18ff */
[----:B------:R-:W2:Y:S02]  /*6470*/  LDS.64 R20, [R12+0x5a00] ;  /* 0x005a00000c147984 */ /* 0x000ea40000000a00 */
[----:B--2---:R-:W-:-:S04]  /*6480*/  IADD3 R20, P4, P6, R20, UR10, R5 ;  /* 0x0000000a14147c10 */ /* 0x004fc8000fe9e005 */
[----:B------:R-:W-:-:S05]  /*6490*/  IADD3.X R21, PT, PT, R21, UR11, RZ, P4, P6 ;  /* 0x0000000b15157c10 */ /* 0x000fca000a7ec4ff */
[----:B------:R1:W-:Y:S04]  /*64a0*/  STG.E.U8 desc[UR8][R20.64], R25 ;  /* 0x0000001914007986 */ /* 0x0003e8000c101108 */
.L_x_309:
[----:B------:R-:W-:Y:S05]  /*64b0*/  BSYNC.RECONVERGENT B0 ;  /* 0x0000000000007941 */ /* 0x000fea0003800200 */
.L_x_308:
[----:B------:R-:W-:Y:S01]  /*64c0*/  NOP ;  /* 0x0000000000007918 */ /* 0x000fe20000000000 */
[----:B------:R-:W-:Y:S01]  /*64d0*/  BSSY.RECONVERGENT B0, `(.L_x_310) ;  /* 0x000000e000007945 */ /* 0x000fe20003800200 */
[----:B------:R-:W-:Y:S01]  /*64e0*/  ISETP.GE.AND P4, PT, R22, R13, PT ;  /* 0x0000000d1600720c */ /* 0x000fe20003f86270 */
[----:B------:R-:W-:Y:S02]  /*64f0*/  VIADD R22, R5, 0x900 ;  /* 0x0000090005167836 */ /* 0x000fe40000000000 */
[----:B------:R-:W-:Y:S10]  /*6500*/  @P1 BRA `(.L_x_311) ;  /* 0x0000000000281947 */ /* 0x000ff40003800000 */
[----:B------:R-:W2:Y:S01]  /*6510*/  LDS.U8 R8, [R7+0x180] ;  /* 0x0001800007087984 */ /* 0x000ea20000000000 */
[----:B------:R-:W3:Y:S01]  /*6520*/  LDCU.64 UR10, c[0x0][0x3a0] ;  /* 0x00007400ff0a77ac */ /* 0x000ee20008000a00 */
[----:B--2---:R-:W-:Y:S02]  /*6530*/  SHF.R.U32.HI R12, RZ, UR5, R8 ;  /* 0x00000005ff0c7c19 */ /* 0x004fe40008011608 */
[----:B-1----:R-:W-:Y:S02]  /*6540*/  LOP3.LUT R25, R8, 0x80, RZ, 0x3c, !PT ;  /* 0x0000008008197812 */ /* 0x002fe400078e3cff */
[----:B------:R-:W-:-:S04]  /*6550*/  LOP3.LUT R12, R12, UR4, RZ, 0x30, !PT ;  /* 0x000000040c0c7c12 */ /* 0x000fc8000f8e30ff */
[----:B------:R-:W-:-:S05]  /*6560*/  LEA R12, R12, UR6, 0x3 ;  /* 0x000000060c0c7c11 */ /* 0x000fca000f8e18ff */
[----:B------:R-:W3:Y:S02]  /*6570*/  LDS.64 R20, [R12+0x5a00] ;  /* 0x005a00000c147984 */ /* 0x000ee40000000a00 */
[----:B---3--:R-:W-:-:S04]  /*6580*/  IADD3 R20, P1, P6, R20, UR10, R5 ;  /* 0x0000000a14147c10 */ /* 0x008fc8000fe3e005 */
[----:B------:R-:W-:-:S05]  /*6590*/  IADD3.X R21, PT, PT, R21, UR11, RZ, P1, P6 ;  /* 0x0000000b15157c10 */ /* 0x000fca0008fec4ff */
[----:B------:R2:W-:Y:S04]  /*65a0*/  STG.E.U8 desc[UR8][R20.64+0x180], R25 ;  /* 0x0001801914007986 */ /* 0x0005e8000c101108 */
.L_x_311:
[----:B------:R-:W-:Y:S05]  /*65b0*/  BSYNC.RECONVERGENT B0 ;  /* 0x0000000000007941 */ /* 0x000fea0003800200 */
.L_x_310:
[----:B------:R-:W-:Y:S01]  /*65c0*/  NOP ;  /* 0x0000000000007918 */ /* 0x000fe20000000000 */
[----:B------:R-:W-:Y:S01]  /*65d0*/  BSSY.RECONVERGENT B0, `(.L_x_312) ;  /* 0x000000e000007945 */ /* 0x000fe20003800200 */
[----:B------:R-:W-:Y:S01]  /*65e0*/  ISETP.GE.AND P1, PT, R22, R13, PT ;  /* 0x0000000d1600720c */ /* 0x000fe20003f26270 */
[----:B------:R-:W-:Y:S02]  /*65f0*/  VIADD R22, R5, 0xa80 ;  /* 0x00000a8005167836 */ /* 0x000fe40000000000 */
[----:B------:R-:W-:Y:S10]  /*6600*/  @P2 BRA `(.L_x_313) ;  /* 0x0000000000282947 */ /* 0x000ff40003800000 */
[----:B------:R-:W3:Y:S01]  /*6610*/  LDS.U8 R8, [R7+0x300] ;  /* 0x0003000007087984 */ /* 0x000ee20000000000 */
[----:B------:R-:W4:Y:S01]  /*6620*/  LDCU.64 UR10, c[0x0][0x3a0] ;  /* 0x00007400ff0a77ac */ /* 0x000f220008000a00 */
[----:B---3--:R-:W-:Y:S02]  /*6630*/  SHF.R.U32.HI R12, RZ, UR5, R8 ;  /* 0x00000005ff0c7c19 */ /* 0x008fe40008011608 */
[----:B-12---:R-:W-:Y:S02]  /*6640*/  LOP3.LUT R25, R8, 0x80, RZ, 0x3c, !PT ;  /* 0x0000008008197812 */ /* 0x006fe400078e3cff */
[----:B------:R-:W-:-:S04]  /*6650*/  LOP3.LUT R12, R12, UR4, RZ, 0x30, !PT ;  /* 0x000000040c0c7c12 */ /* 0x000fc8000f8e30ff */
[----:B------:R-:W-:-:S05]  /*6660*/  LEA R12, R12, UR6, 0x3 ;  /* 0x000000060c0c7c11 */ /* 0x000fca000f8e18ff */
[----:B------:R-:W4:Y:S02]  /*6670*/  LDS.64 R20, [R12+0x5a00] ;  /* 0x005a00000c147984 */ /* 0x000f240000000a00 */
[----:B----4-:R-:W-:-:S04]  /*6680*/  IADD3 R20, P2, P6, R20, UR10, R5 ;  /* 0x0000000a14147c10 */ /* 0x010fc8000fe5e005 */
[----:B------:R-:W-:-:S05]  /*6690*/  IADD3.X R21, PT, PT, R21, UR11, RZ, P2, P6 ;  /* 0x0000000b15157c10 */ /* 0x000fca00097ec4ff */
[----:B------:R3:W-:Y:S04]  /*66a0*/  STG.E.U8 desc[UR8][R20.64+0x300], R25 ;  /* 0x0003001914007986 */ /* 0x0007e8000c101108 */
.L_x_313:
[----:B------:R-:W-:Y:S05]  /*66b0*/  BSYNC.RECONVERGENT B0 ;  /* 0x0000000000007941 */ /* 0x000fea0003800200 */
.L_x_312:
[----:B------:R-:W-:Y:S01]  /*66c0*/  NOP ;  /* 0x0000000000007918 */ /* 0x000fe20000000000 */
[----:B------:R-:W-:Y:S01]  /*66d0*/  BSSY.RECONVERGENT B0, `(.L_x_314) ;  /* 0x000000e000007945 */ /* 0x000fe20003800200 */
[----:B------:R-:W-:Y:S02]  /*66e0*/  ISETP.GE.AND P2, PT, R22, R13, PT ;  /* 0x0000000d1600720c */ /* 0x000fe40003f46270 */
[----:B------:R-:W-:Y:S01]  /*66f0*/  LOP3.LUT R22, R5, 0xc00, RZ, 0xfc, !PT ;  /* 0x00000c0005167812 */ /* 0x000fe200078efcff */
[----:B------:R-:W-:Y:S10]  /*6700*/  @P3 BRA `(.L_x_315) ;  /* 0x0000000000283947 */ /* 0x000ff40003800000 */
[----:B------:R-:W4:Y:S01]  /*6710*/  LDS.U8 R8, [R7+0x480] ;  /* 0x0004800007087984 */ /* 0x000f220000000000 */
[----:B------:R-:W5:Y:S01]  /*6720*/  LDCU.64 UR10, c[0x0][0x3a0] ;  /* 0x00007400ff0a77ac */ /* 0x000f620008000a00 */
[----:B----4-:R-:W-:Y:S02]  /*6730*/  SHF.R.U32.HI R12, RZ, UR5, R8 ;  /* 0x00000005ff0c7c19 */ /* 0x010fe40008011608 */
[----:B-123--:R-:W-:Y:S02]  /*6740*/  LOP3.LUT R25, R8, 0x80, RZ, 0x3c, !PT ;  /* 0x0000008008197812 */ /* 0x00efe400078e3cff */
[----:B------:R-:W-:-:S04]  /*6750*/  LOP3.LUT R12, R12, UR4, RZ, 0x30, !PT ;  /* 0x000000040c0c7c12 */ /* 0x000fc8000f8e30ff */
[----:B------:R-:W-:-:S05]  /*6760*/  LEA R12, R12, UR6, 0x3 ;  /* 0x000000060c0c7c11 */ /* 0x000fca000f8e18ff */
[----:B------:R-:W5:Y:S02]  /*6770*/  LDS.64 R20, [R12+0x5a00] ;  /* 0x005a00000c147984 */ /* 0x000f640000000a00 */
[----:B-----5:R-:W-:-:S04]  /*6780*/  IADD3 R20, P3, P6, R20, UR10, R5 ;  /* 0x0000000a14147c10 */ /* 0x020fc8000fe7e005 */
[----:B------:R-:W-:-:S05]  /*6790*/  IADD3.X R21, PT, PT, R21, UR11, RZ, P3, P6 ;  /* 0x0000000b15157c10 */ /* 0x000fca0009fec4ff */
[----:B------:R4:W-:Y:S04]  /*67a0*/  STG.E.U8 desc[UR8][R20.64+0x480], R25 ;  /* 0x0004801914007986 */ /* 0x0009e8000c101108 */
.L_x_315:
[----:B------:R-:W-:Y:S05]  /*67b0*/  BSYNC.RECONVERGENT B0 ;  /* 0x0000000000007941 */ /* 0x000fea0003800200 */
.L_x_314:
[----:B------:R-:W-:Y:S01]  /*67c0*/  NOP ;  /* 0x0000000000007918 */ /* 0x000fe20000000000 */
[----:B------:R-:W-:Y:S01]  /*67d0*/  BSSY.RECONVERGENT B0, `(.L_x_316) ;  /* 0x000000e000007945 */ /* 0x000fe20003800200 */
[----:B------:R-:W-:Y:S01]  /*67e0*/  ISETP.GE.AND P3, PT, R22, R13, PT ;  /* 0x0000000d1600720c */ /* 0x000fe20003f66270 */
[----:B------:R-:W-:Y:S02]  /*67f0*/  VIADD R22, R5, 0xd80 ;  /* 0x00000d8005167836 */ /* 0x000fe40000000000 */
[----:B------:R-:W-:Y:S10]  /*6800*/  @P5 BRA `(.L_x_317) ;  /* 0x0000000000285947 */ /* 0x000ff40003800000 */
[----:B------:R-:W5:Y:S01]  /*6810*/  LDS.U8 R8, [R7+0x600] ;  /* 0x0006000007087984 */ /* 0x000f620000000000 */
[----:B------:R-:W0:Y:S01]  /*6820*/  LDCU.64 UR10, c[0x0][0x3a0] ;  /* 0x00007400ff0a77ac */ /* 0x000e220008000a00 */
[----:B-----5:R-:W-:Y:S02]  /*6830*/  SHF.R.U32.HI R12, RZ, UR5, R8 ;  /* 0x00000005ff0c7c19 */ /* 0x020fe40008011608 */
[----:B-1234-:R-:W-:Y:S02]  /*6840*/  LOP3.LUT R25, R8, 0x80, RZ, 0x3c, !PT ;  /* 0x0000008008197812 */ /* 0x01efe400078e3cff */
[----:B------:R-:W-:-:S04]  /*6850*/  LOP3.LUT R12, R12, UR4, RZ, 0x30, !PT ;  /* 0x000000040c0c7c12 */ /* 0x000fc8000f8e30ff */
[----:B------:R-:W-:-:S05]  /*6860*/  LEA R12, R12, UR6, 0x3 ;  /* 0x000000060c0c7c11 */ /* 0x000fca000f8e18ff */
[----:B------:R-:W0:Y:S02]  /*6870*/  LDS.64 R20, [R12+0x5a00] ;  /* 0x005a00000c147984 */ /* 0x000e240000000a00 */
[----:B0-----:R-:W-:-:S04]  /*6880*/  IADD3 R20, P5, P6, R20, UR10, R5 ;  /* 0x0000000a14147c10 */ /* 0x001fc8000febe005 */
[----:B------:R-:W-:-:S05]  /*6890*/  IADD3.X R21, PT, PT, R21, UR11, RZ, P5, P6 ;  /* 0x0000000b15157c10 */ /* 0x000fca000afec4ff */
[----:B------:R0:W-:Y:S04]  /*68a0*/  STG.E.U8 desc[UR8][R20.64+0x600], R25 ;  /* 0x0006001914007986 */ /* 0x0001e8000c101108 */
.L_x_317:
[----:B------:R-:W-:Y:S05]  /*68b0*/  BSYNC.RECONVERGENT B0 ;  /* 0x0000000000007941 */ /* 0x000fea0003800200 */
.L_x_316:
        /* <DEDUP_REMOVED lines=8> */
[----:B01234-:R-:W-:Y:S02]  /*6940*/  LOP3.LUT R25, R8, 0x80, RZ, 0x3c, !PT ;  /* 0x0000008008197812 */ /* 0x01ffe400078e3cff */
[----:B------:R-:W-:-:S04]  /*6950*/  LOP3.LUT R12, R12, UR4, RZ, 0x30, !PT ;  /* 0x000000040c0c7c12 */ /* 0x000fc8000f8e30ff */
[----:B------:R-:W-:-:S05]  /*6960*/  LEA R12, R12, UR6, 0x3 ;  /* 0x000000060c0c7c11 */ /* 0x000fca000f8e18ff */
[----:B------:R-:W0:Y:S02]  /*6970*/  LDS.64 R20, [R12+0x5a00] ;  /* 0x005a00000c147984 */ /* 0x000e240000000a00 */
[----:B0-----:R-:W-:-:S04]  /*6980*/  IADD3 R20, P4, P6, R20, UR10, R5 ;  /* 0x0000000a14147c10 */ /* 0x001fc8000fe9e005 */
[----:B------:R-:W-:-:S05]  /*6990*/  IADD3.X R21, PT, PT, R21, UR11, RZ, P4, P6 ;  /* 0x0000000b15157c10 */ /* 0x000fca000a7ec4ff */
[----:B------:R0:W-:Y:S04]  /*69a0*/  STG.E.U8 desc[UR8][R20.64+0x780], R25 ;  /* 0x0007801914007986 */ /* 0x0001e8000c101108 */
.L_x_319:
[----:B------:R-:W-:Y:S05]  /*69b0*/  BSYNC.RECONVERGENT B0 ;  /* 0x0000000000007941 */ /* 0x000fea0003800200 */
.L_x_318:
        /* <DEDUP_REMOVED lines=15> */
.L_x_321:
[----:B------:R-:W-:Y:S05]  /*6ab0*/  BSYNC.RECONVERGENT B0 ;  /* 0x0000000000007941 */ /* 0x000fea0003800200 */
.L_x_320:
        /* <DEDUP_REMOVED lines=15> */
.L_x_323:
[----:B------:R-:W-:Y:S05]  /*6bb0*/  BSYNC.RECONVERGENT B0 ;  /* 0x0000000000007941 */ /* 0x000fea0003800200 */
.L_x_322:
        /* <DEDUP_REMOVED lines=15> */
.L_x_325:
[----:B------:R-:W-:Y:S05]  /*6cb0*/  BSYNC.RECONVERGENT B0 ;  /* 0x0000000000007941 */ /* 0x000fea0003800200 */
.L_x_324:
        /* <DEDUP_REMOVED lines=15> */
.L_x_327:
[----:B------:R-:W-:Y:S05]  /*6db0*/  BSYNC.RECONVERGENT B0 ;  /* 0x0000000000007941 */ /* 0x000fea0003800200 */
.L_x_326:
[----:B------:R-:W-:Y:S01]  /*6dc0*/  NOP ;  /* 0x0000000000007918 */ /* 0x000fe20000000000 */
[----:B------:R-:W-:Y:S01]  /*6dd0*/  BSSY.RECONVERGENT B0, `(.L_x_328) ;  /* 0x000000d000007945 */ /* 0x000fe20003800200 */
[----:B------:R-:W-:-:S03]  /*6de0*/  ISETP.GE.AND P5, PT, R22, R13, PT ;  /* 0x0000000d1600720c */ /* 0x000fc60003fa6270 */
        /* <DEDUP_REMOVED lines=11> */
.L_x_329:
[----:B------:R-:W-:Y:S05]  /*6ea0*/  BSYNC.RECONVERGENT B0 ;  /* 0x0000000000007941 */ /* 0x000fea0003800200 */
.L_x_328:
[----:B------:R-:W-:Y:S01]  /*6eb0*/  NOP ;  /* 0x0000000000007918 */ /* 0x000fe20000000000 */
[----:B------:R-:W-:Y:S04]  /*6ec0*/  BSSY.RECONVERGENT B0, `(.L_x_330) ;  /* 0x000000c000007945 */ /* 0x000fe80003800200 */
[----:B------:R-:W-:Y:S05]  /*6ed0*/  @P1 BRA `(.L_x_331) ;  /* 0x0000000000281947 */ /* 0x000fea0003800000 */
[----:B------:R-:W0:Y:S01]  /*6ee0*/  LDS.U8 R8, [R7+0x1080] ;  /* 0x0010800007087984 */ /* 0x000e220000000000 */
[----:B------:R-:W5:Y:S01]  /*6ef0*/  LDCU.64 UR10, c[0x0][0x3a0] ;  /* 0x00007400ff0a77ac */ /* 0x000f620008000a00 */
[----:B0-----:R-:W-:Y:S02]  /*6f00*/  SHF.R.U32.HI R12, RZ, UR5, R8 ;  /* 0x00000005ff0c7c19 */ /* 0x001fe40008011608 */
[----:B-1234-:R-:W-:Y:S02]  /*6f10*/  LOP3.LUT R21, R8, 0x80, RZ, 0x3c, !PT ;  /* 0x0000008008157812 */ /* 0x01efe400078e3cff */
[----:B------:R-:W-:-:S04]  /*6f20*/  LOP3.LUT R12, R12, UR4, RZ, 0x30, !PT ;  /* 0x000000040c0c7c12 */ /* 0x000fc8000f8e30ff */
[----:B------:R-:W-:-:S05]  /*6f30*/  LEA R20, R12, UR6, 0x3 ;  /* 0x000000060c147c11 */ /* 0x000fca000f8e18ff */
[----:B------:R-:W5:Y:S02]  /*6f40*/  LDS.64 R12, [R20+0x5a00] ;  /* 0x005a0000140c7984 */ /* 0x000f640000000a00 */
[----:B-----5:R-:W-:-:S04]  /*6f50*/  IADD3 R12, P1, P4, R12, UR10, R5 ;  /* 0x0000000a0c0c7c10 */ /* 0x020fc8000fc3e005 */
[----:B------:R-:W-:-:S05]  /*6f60*/  IADD3.X R13, PT, PT, R13, UR11, RZ, P1, P4 ;  /* 0x0000000b0d0d7c10 */ /* 0x000fca0008fe84ff */
[----:B------:R0:W-:Y:S04]  /*6f70*/  STG.E.U8 desc[UR8][R12.64+0x1080], R21 ;  /* 0x001080150c007986 */ /* 0x0001e8000c101108 */
.L_x_331:
[----:B------:R-:W-:Y:S05]  /*6f80*/  BSYNC.RECONVERGENT B0 ;  /* 0x0000000000007941 */ /* 0x000fea0003800200 */
.L_x_330:
        /* <DEDUP_REMOVED lines=13> */
.L_x_333:
[----:B------:R-:W-:Y:S05]  /*7060*/  BSYNC.RECONVERGENT B0 ;  /* 0x0000000000007941 */ /* 0x000fea0003800200 */
.L_x_332:
        /* <DEDUP_REMOVED lines=13> */
.L_x_335:
[----:B------:R-:W-:Y:S05]  /*7140*/  BSYNC.RECONVERGENT B0 ;  /* 0x0000000000007941 */ /* 0x000fea0003800200 */
.L_x_334:
[----:B------:R-:W-:Y:S01]  /*7150*/  NOP ;  /* 0x0000000000007918 */ /* 0x000fe20000000000 */
[----:B------:R-:W-:Y:S04]  /*7160*/  BSSY.RECONVERGENT B0, `(.L_x_336) ;  /* 0x000000c000007945 */ /* 0x000fe80003800200 */
[----:B------:R-:W-:Y:S05]  /*7170*/  @P5 BRA `(.L_x_337) ;  /* 0x0000000000285947 */ /* 0x000fea0003800000 */
[----:B------:R-:W5:Y:S01]  /*7180*/  LDS.U8 R8, [R7+0x1500] ;  /* 0x0015000007087984 */ /* 0x000f620000000000 */
[----:B------:R-:W1:Y:S01]  /*7190*/  LDCU.64 UR10, c[0x0][0x3a0] ;  /* 0x00007400ff0a77ac */ /* 0x000e620008000a00 */
[----:B-----5:R-:W-:-:S04]  /*71a0*/  SHF.R.U32.HI R4, RZ, UR5, R8 ;  /* 0x00000005ff047c19 */ /* 0x020fc80008011608 */
[----:B------:R-:W-:-:S04]  /*71b0*/  LOP3.LUT R4, R4, UR4, RZ, 0x30, !PT ;  /* 0x0000000404047c12 */ /* 0x000fc8000f8e30ff */
[----:B0-----:R-:W-:-:S06]  /*71c0*/  LEA R12, R4, UR6, 0x3 ;  /* 0x00000006040c7c11 */ /* 0x001fcc000f8e18ff */
[----:B------:R-:W1:Y:S02]  /*71d0*/  LDS.64 R12, [R12+0x5a00] ;  /* 0x005a00000c0c7984 */ /* 0x000e640000000a00 */
[----:B-1----:R-:W-:-:S04]  /*71e0*/  IADD3 R4, P1, P2, R12, UR10, R5 ;  /* 0x0000000a0c047c10 */ /* 0x002fc8000fa3e005 */
[----:B------:R-:W-:Y:S02]  /*71f0*/  IADD3.X R5, PT, PT, R13, UR11, RZ, P1, P2 ;  /* 0x0000000b0d057c10 */ /* 0x000fe40008fe44ff */
[----:B------:R-:W-:-:S05]  /*7200*/  LOP3.LUT R13, R8, 0x80, RZ, 0x3c, !PT ;  /* 0x00000080080d7812 */ /* 0x000fca00078e3cff */
[----:B------:R0:W-:Y:S02]  /*7210*/  STG.E.U8 desc[UR8][R4.64+0x1500], R13 ;  /* 0x0015000d04007986 */ /* 0x0001e4000c101108 */
.L_x_337:
[----:B------:R-:W-:Y:S05]  /*7220*/  BSYNC.RECONVERGENT B0 ;  /* 0x0000000000007941 */ /* 0x000fea0003800200 */
.L_x_336:
[----:B------:R-:W-:Y:S01]  /*7230*/  NOP ;  /* 0x0000000000007918 */ /* 0x000fe20000000000 */
.L_x_307:
[----:B------:R1:W5:Y:S04]  /*7240*/  @!P0 LDG.E R8, desc[UR8][R2.64] ;  /* 0x0000000802088981 */ /* 0x000368000c1e1900 */
[----:B0-----:R0:W5:Y:S04]  /*7250*/  @!P0 LDG.E R12, desc[UR8][R2.64+0x80] ;  /* 0x00008008020c8981 */ /* 0x001168000c1e1900 */
[----:B------:R0:W5:Y:S04]  /*7260*/  @!P0 LDG.E R13, desc[UR8][R2.64+0x100] ;  /* 0x00010008020d8981 */ /* 0x000168000c1e1900 */
[----:B-1234-:R0:W5:Y:S04]  /*7270*/  @!P0 LDG.E R20, desc[UR8][R2.64+0x180] ;  /* 0x0001800802148981 */ /* 0x01e168000c1e1900 */
[----:B------:R0:W5:Y:S04]  /*7280*/  @!P0 LDG.E R21, desc[UR8][R2.64+0x200] ;  /* 0x0002000802158981 */ /* 0x000168000c1e1900 */
        /* <DEDUP_REMOVED lines=10> */
[----:B------:R-:W1:Y:S04]  /*7330*/  LDS.U8 R5, [R7] ;  /* 0x0000000007057984 */ /* 0x000e680000000000 */
[----:B------:R-:W2:Y:S04]  /*7340*/  LDS.U8 R4, [R7+0x180] ;  /* 0x0001800007047984 */ /* 0x000ea80000000000 */
[----:B------:R-:W3:Y:S04]  /*7350*/  LDS.U8 R50, [R7+0x300] ;  /* 0x0003000007327984 */ /* 0x000ee80000000000 */
[----:B------:R-:W4:Y:S04]  /*7360*/  LDS.U8 R47, [R7+0x480] ;  /* 0x00048000072f7984 */ /* 0x000f280000000000 */
[----:B------:R-:W0:Y:S04]  /*7370*/  LDS.U8 R45, [R7+0x600] ;  /* 0x00060000072d7984 */ /* 0x000e280000000000 */
        /* <DEDUP_REMOVED lines=9> */
[----:B------:R-:W0:Y:S01]  /*7410*/  LDS.U8 R44, [R7+0x1500] ;  /* 0x00150000072c7984 */ /* 0x000e220000000000 */
[----:B-1----:R-:W-:-:S02]  /*7420*/  SHF.R.U32.HI R5, RZ, UR5, R5 ;  /* 0x00000005ff057c19 */ /* 0x002fc40008011605 */
[----:B--2---:R-:W-:Y:S02]  /*7430*/  SHF.R.U32.HI R4, RZ, UR5, R4 ;  /* 0x00000005ff047c19 */ /* 0x004fe40008011604 */
[----:B---3--:R-:W-:Y:S02]  /*7440*/  SHF.R.U32.HI R50, RZ, UR5, R50 ;  /* 0x00000005ff327c19 */ /* 0x008fe40008011632 */
[----:B----4-:R-:W-:Y:S02]  /*7450*/  SHF.R.U32.HI R47, RZ, UR5, R47 ;  /* 0x00000005ff2f7c19 */ /* 0x010fe4000801162f */
[----:B0-----:R-:W-:Y:S02]  /*7460*/  SHF.R.U32.HI R45, RZ, UR5, R45 ;  /* 0x00000005ff2d7c19 */ /* 0x001fe4000801162d */
        /* <DEDUP_REMOVED lines=24> */
[----:B------:R-:W-:Y:S01]  /*75f0*/  LOP3.LUT R44, R44, UR4, RZ, 0x30, !PT ;  /* 0x000000042c2c7c12 */ /* 0x000fe2000f8e30ff */
[----:B------:R-:W-:Y:S06]  /*7600*/  @!P0 BRA `(.L_x_338) ;  /* 0x0000000000b48947 */ /* 0x000fec0003800000 */
[----:B------:R-:W-:Y:S02]  /*7610*/  IMAD R51, R49, -0x1680, R0 ;  /* 0xffffe98031337824 */ /* 0x000fe400078e0200 */
[----:B------:R-:W-:-:S03]  /*7620*/  VIADD R52, R42, 0x20 ;  /* 0x000000202a347836 */ /* 0x000fc60000000000 */
[-C--:B------:R-:W-:Y:S02]  /*7630*/  ISETP.GE.AND P4, PT, R42, R51.reuse, PT ;  /* 0x000000332a00720c */ /* 0x080fe40003f86270 */
[----:B------:R-:W-:Y:S01]  /*7640*/  ISETP.GE.AND P3, PT, R52, R51, PT ;  /* 0x000000333400720c */ /* 0x000fe20003f66270 */
[----:B------:R-:W-:-:S05]  /*7650*/  VIADD R52, R42, 0x40 ;  /* 0x000000402a347836 */ /* 0x000fca0000000000 */
[----:B------:R-:W-:Y:S01]  /*7660*/  ISETP.GE.AND P2, PT, R52, R51, PT ;  /* 0x000000333400720c */ /* 0x000fe20003f46270 */
[----:B------:R-:W-:-:S04]  /*7670*/  VIADD R52, R42, 0x60 ;  /* 0x000000602a347836 */ /* 0x000fc80000000000 */
[----:B-----5:R0:W5:Y:S01]  /*7680*/  @!P4 LDG.E R8, desc[UR8][R2.64] ;  /* 0x000000080208c981 */ /* 0x020162000c1e1900 */
[-C--:B------:R-:W-:Y:S01]  /*7690*/  ISETP.GE.AND P1, PT, R52, R51.reuse, PT ;  /* 0x000000333400720c */ /* 0x080fe20003f26270 */
[----:B------:R-:W-:Y:S02]  /*76a0*/  VIADD R52, R42, 0x80 ;  /* 0x000000802a347836 */ /* 0x000fe40000000000 */
[----:B------:R0:W5:Y:S03]  /*76b0*/  @!P3 LDG.E R12, desc[UR8][R2.64+0x80] ;  /* 0x00008008020cb981 */ /* 0x000166000c1e1900 */
[-C--:B------:R-:W-:Y:S01]  /*76c0*/  ISETP.GE.AND P6, PT, R52, R51.reuse, PT ;  /* 0x000000333400720c */ /* 0x080fe20003fc6270 */
[----:B------:R-:W-:Y:S01]  /*76d0*/  VIADD R52, R42, 0xa0 ;  /* 0x000000a02a347836 */ /* 0x000fe20000000000 */
[----:B------:R0:W5:Y:S04]  /*76e0*/  @!P2 LDG.E R13, desc[UR8][R2.64+0x100] ;  /* 0x00010008020da981 */ /* 0x000168000c1e1900 */
        /* <DEDUP_REMOVED lines=21> */
[----:B------:R-:W-:Y:S01]  /*7840*/  ISETP.GE.AND P4, PT, R52, R51, PT ;  /* 0x000000333400720c */ /* 0x000fe20003f86270 */
[C---:B------:R-:W-:Y:S01]  /*7850*/  VIADD R52, R42.reuse, 0x1a0 ;  /* 0x000001a02a347836 */ /* 0x040fe20000000000 */
[----:B------:R0:W5:Y:S01]  /*7860*/  @!P6 LDG.E R29, desc[UR8][R2.64+0x500] ;  /* 0x00050008021de981 */ /* 0x000162000c1e1900 */
[----:B------:R-:W-:-:S03]  /*7870*/  VIADD R42, R42, 0x1c0 ;  /* 0x000001c02a2a7836 */ /* 0x000fc60000000000 */
[-C--:B------:R-:W-:Y:S01]  /*7880*/  ISETP.GE.AND P3, PT, R52, R51.reuse, PT ;  /* 0x000000333400720c */ /* 0x080fe20003f66270 */
[----:B------:R0:W5:Y:S01]  /*7890*/  @!P5 LDG.E R30, desc[UR8][R2.64+0x580] ;  /* 0x00058008021ed981 */ /* 0x000162000c1e1900 */
[----:B------:R-:W-:-:S05]  /*78a0*/  ISETP.GE.AND P2, PT, R42, R51, PT ;  /* 0x000000332a00720c */ /* 0x000fca0003f46270 */
[----:B------:R0:W5:Y:S06]  /*78b0*/  @!P4 LDG.E R31, desc[UR8][R2.64+0x600] ;  /* 0x00060008021fc981 */ /* 0x00016c000c1e1900 */
[----:B------:R0:W5:Y:S04]  /*78c0*/  @!P3 LDG.E R32, desc[UR8][R2.64+0x680] ;  /* 0x000680080220b981 */ /* 0x000168000c1e1900 */
[----:B------:R0:W5:Y:S02]  /*78d0*/  @!P2 LDG.E R33, desc[UR8][R2.64+0x700] ;  /* 0x000700080221a981 */ /* 0x000164000c1e1900 */
.L_x_338:
[----:B------:R-:W1:Y:S08]  /*78e0*/  S2UR UR5, SR_CgaCtaId ;  /* 0x00000000000579c3 */ /* 0x000e700000008800 */
[----:B------:R-:W-:Y:S06]  /*78f0*/  BAR.SYNC.DEFER_BLOCKING 0x0 ;  /* 0x0000000000007b1d */ /* 0x000fec0000010000 */
[----:B------:R-:W-:-:S02]  /*7900*/  UMOV UR4, 0x400 ;  /* 0x0000040000047882 */ /* 0x000fc40000000000 */
[----:B-1----:R-:W-:-:S06]  /*7910*/  ULEA UR4, UR5, UR4, 0x18 ;  /* 0x0000000405047291 */ /* 0x002fcc000f8ec0ff */
[C---:B0-----:R-:W-:Y:S02]  /*7920*/  VIADD R2, R15.reuse, UR4 ;  /* 0x000000040f027c36 */ /* 0x041fe40008000000 */
[----:B------:R-:W-:Y:S02]  /*7930*/  VIADD R3, R18, UR4 ;  /* 0x0000000412037c36 */ /* 0x000fe40008000000 */
[----:B------:R-:W-:Y:S02]  /*7940*/  IMAD R15, R15, 0x3, R2 ;  /* 0x000000030f0f7824 */ /* 0x000fe400078e0202 */
[----:B------:R-:W-:Y:S02]  /*7950*/  VIADD R51, R14, UR4 ;  /* 0x000000040e337c36 */ /* 0x000fe40008000000 */
[----:B------:R-:W-:Y:S02]  /*7960*/  VIADD R2, R11, UR4 ;  /* 0x000000040b027c36 */ /* 0x000fe40008000000 */
[----:B------:R-:W-:-:S02]  /*7970*/  IMAD R3, R18, 0x3, R3 ;  /* 0x0000000312037824 */ /* 0x000fc400078e0203 */
[----:B------:R-:W-:Y:S02]  /*7980*/  IMAD R14, R14, 0x3, R51 ;  /* 0x000000030e0e7824 */ /* 0x000fe400078e0233 */
[----:B------:R-:W-:Y:S01]  /*7990*/  VIADD R51, R6, UR4 ;  /* 0x0000000406337c36 */ /* 0x000fe20008000000 */
[----:B-----5:R0:W-:Y:S01]  /*79a0*/  STS [R3+-0x4], R8 ;  /* 0xfffffc0803007388 */ /* 0x0201e20000000800 */
[----:B------:R-:W-:Y:S02]  /*79b0*/  IMAD R11, R11, 0x3, R2 ;  /* 0x000000030b0b7824 */ /* 0x000fe400078e0202 */
[----:B------:R-:W-:Y:S01]  /*79c0*/  VIADD R2, R53, UR4 ;  /* 0x0000000435027c36 */ /* 0x000fe20008000000 */
[----:B------:R1:W-:Y:S01]  /*79d0*/  STS [R15+-0x4], R12 ;  /* 0xfffffc0c0f007388 */ /* 0x0003e20000000800 */
[----:B------:R-:W-:-:S03]  /*79e0*/  VIADD R18, R10, UR4 ;  /* 0x000000040a127c36 */ /* 0x000fc60008000000 */
[----:B------:R2:W-:Y:S01]  /*79f0*/  STS [R14+-0x4], R13 ;  /* 0xfffffc0d0e007388 */ /* 0x0005e20000000800 */
[----:B------:R-:W-:Y:S02]  /*7a00*/  IMAD R10, R10, 0x3, R18 ;  /* 0x000000030a0a7824 */ /* 0x000fe400078e0212 */
[----:B0-----:R-:W-:Y:S01]  /*7a10*/  IMAD R3, R6, 0x3, R51 ;  /* 0x0000000306037824 */ /* 0x001fe200078e0233 */
[----:B------:R2:W-:Y:S01]  /*7a20*/  STS [R11+-0x4], R20 ;  /* 0xfffffc140b007388 */ /* 0x0005e20000000800 */
[----:B------:R-:W-:Y:S02]  /*7a30*/  IMAD R6, R53, 0x3, R2 ;  /* 0x0000000335067824 */ /* 0x000fe400078e0202 */
[----:B------:R-:W-:Y:S01]  /*7a40*/  VIADD R2, R17, UR4 ;  /* 0x0000000411027c36 */ /* 0x000fe20008000000 */
[----:B------:R2:W-:Y:S01]  /*7a50*/  STS [R10+-0x4], R21 ;  /* 0xfffffc150a007388 */ /* 0x0005e20000000800 */
[----:B------:R-:W-:Y:S02]  /*7a60*/  VIADD R8, R19, UR4 ;  /* 0x0000000413087c36 */ /* 0x000fe40008000000 */
[----:B------:R-:W-:Y:S01]  /*7a70*/  IMAD R17, R17, 0x3, R2 ;  /* 0x0000000311117824 */ /* 0x000fe200078e0202 */
[----:B------:R2:W-:Y:S01]  /*7a80*/  STS [R3+-0x4], R22 ;  /* 0xfffffc1603007388 */ /* 0x0005e20000000800 */
[----:B------:R-:W-:-:S02]  /*7a90*/  IMAD R8, R19, 0x3, R8 ;  /* 0x0000000313087824 */ /* 0x000fc400078e0208 */
[----:B------:R-:W-:Y:S01]  /*7aa0*/  VIADD R18, R24, UR4 ;  /* 0x0000000418127c36 */ /* 0x000fe20008000000 */
[----:B------:R-:W0:Y:S01]  /*7ab0*/  S2R R2, SR_TID.X ;  /* 0x0000000000027919 */ /* 0x000e220000002100 */
[----:B------:R-:W-:Y:S02]  /*7ac0*/  VIADD R19, R16, UR4 ;  /* 0x0000000410137c36 */ /* 0x000fe40008000000 */
[C---:B-1----:R-:W-:Y:S01]  /*7ad0*/  VIADD R12, R9.reuse, UR4 ;  /* 0x00000004090c7c36 */ /* 0x042fe20008000000 */
[----:B------:R2:W-:Y:S01]  /*7ae0*/  STS [R6+-0x4], R25 ;  /* 0xfffffc1906007388 */ /* 0x0005e20000000800 */
[----:B------:R-:W-:Y:S02]  /*7af0*/  IMAD R15, R24, 0x3, R18 ;  /* 0x00000003180f7824 */ /* 0x000fe400078e0212 */
[----:B------:R-:W-:Y:S02]  /*7b00*/  IMAD R16, R16, 0x3, R19 ;  /* 0x0000000310107824 */ /* 0x000fe400078e0213 */
[----:B------:R-:W-:Y:S01]  /*7b10*/  VIADD R19, R46, UR4 ;  /* 0x000000042e137c36 */ /* 0x000fe20008000000 */
[----:B------:R2:W-:Y:S01]  /*7b20*/  STS [R15+-0x4], R26 ;  /* 0xfffffc1a0f007388 */ /* 0x0005e20000000800 */
[----:B------:R-:W-:-:S02]  /*7b30*/  IMAD R9, R9, 0x3, R12 ;  /* 0x0000000309097824 */ /* 0x000fc400078e020c */
[----:B------:R-:W-:Y:S01]  /*7b40*/  VIADD R51, R48, UR4 ;  /* 0x0000000430337c36 */ /* 0x000fe20008000000 */
[----:B------:R2:W-:Y:S01]  /*7b50*/  STS [R8+-0x4], R27 ;  /* 0xfffffc1b08007388 */ /* 0x0005e20000000800 */
[C---:B------:R-:W-:Y:S02]  /*7b60*/  VIADD R12, R23.reuse, UR4 ;  /* 0x00000004170c7c36 */ /* 0x040fe40008000000 */
[----:B------:R-:W-:Y:S01]  /*7b70*/  IMAD R46, R46, 0x3, R19 ;  /* 0x000000032e2e7824 */ /* 0x000fe200078e0213 */
[----:B------:R2:W-:Y:S01]  /*7b80*/  STS [R17+-0x4], R28 ;  /* 0xfffffc1c11007388 */ /* 0x0005e20000000800 */
[----:B------:R-:W-:Y:S02]  /*7b90*/  IMAD R19, R48, 0x3, R51 ;  /* 0x0000000330137824 */ /* 0x000fe400078e0233 */
[----:B------:R-:W-:Y:S01]  /*7ba0*/  IMAD R12, R23, 0x3, R12 ;  /* 0x00000003170c7824 */ /* 0x000fe200078e020c */
[----:B------:R2:W-:Y:S04]  /*7bb0*/  STS [R16+-0x4], R29 ;  /* 0xfffffc1d10007388 */ /* 0x0005e80000000800 */
[----:B------:R2:W-:Y:S04]  /*7bc0*/  STS [R9+-0x4], R30 ;  /* 0xfffffc1e09007388 */ /* 0x0005e80000000800 */
[----:B------:R2:W-:Y:S04]  /*7bd0*/  STS [R46+-0x4], R31 ;  /* 0xfffffc1f2e007388 */ /* 0x0005e80000000800 */
[----:B------:R2:W-:Y:S04]  /*7be0*/  STS [R19+-0x4], R32 ;  /* 0xfffffc2013007388 */ /* 0x0005e80000000800 */
[----:B------:R2:W-:Y:S01]  /*7bf0*/  STS [R12+-0x4], R33 ;  /* 0xfffffc210c007388 */ /* 0x0005e20000000800 */
[----:B------:R-:W-:Y:S06]  /*7c00*/  BAR.SYNC.DEFER_BLOCKING 0x0 ;  /* 0x0000000000007b1d */ /* 0x000fec0000010000 */
[----:B0-----:R-:W-:Y:S05]  /*7c10*/  @P0 BRA `(.L_x_339) ;  /* 0x0000000800280947 */ /* 0x001fea0003800000 */
[----:B------:R-:W-:Y:S01]  /*7c20*/  LEA R5, R5, UR4, 0x3 ;  /* 0x0000000405057c11 */ /* 0x000fe2000f8e18ff */
[----:B------:R-:W-:Y:S01]  /*7c30*/  IMAD R7, R2, 0x3, R7 ;  /* 0x0000000302077824 */ /* 0x000fe200078e0207 */
[----:B------:R-:W0:Y:S01]  /*7c40*/  LDCU.64 UR6, c[0x0][0x3b0] ;  /* 0x00007600ff0677ac */ /* 0x000e220008000a00 */
[----:B------:R-:W-:Y:S02]  /*7c50*/  LEA R50, R50, UR4, 0x3 ;  /* 0x0000000432327c11 */ /* 0x000fe4000f8e18ff */
[----:B--2---:R-:W1:Y:S01]  /*7c60*/  LDS.64 R8, [R5+0x5a00] ;  /* 0x005a000005087984 */ /* 0x004e620000000a00 */
[----:B------:R-:W-:Y:S02]  /*7c70*/  LEA R47, R47, UR4, 0x3 ;  /* 0x000000042f2f7c11 */ /* 0x000fe4000f8e18ff */
[----:B------:R-:W-:Y:S01]  /*7c80*/  LEA R45, R45, UR4, 0x3 ;  /* 0x000000042d2d7c11 */ /* 0x000fe2000f8e18ff */
[----:B------:R-:W2:Y:S01]  /*7c90*/  LDS R3, [R7] ;  /* 0x0000000007037984 */ /* 0x000ea20000000800 */
[----:B------:R-:W-:-:S02]  /*7ca0*/  LEA R34, R34, UR4, 0x3 ;  /* 0x0000000422227c11 */ /* 0x000fc4000f8e18ff */
[----:B------:R-:W-:Y:S02]  /*7cb0*/  LEA R35, R35, UR4, 0x3 ;  /* 0x0000000423237c11 */ /* 0x000fe4000f8e18ff */
[----:B------:R-:W-:Y:S02]  /*7cc0*/  LEA R36, R36, UR4, 0x3 ;  /* 0x0000000424247c11 */ /* 0x000fe4000f8e18ff */
[----:B------:R-:W-:Y:S02]  /*7cd0*/  LEA R37, R37, UR4, 0x3 ;  /* 0x0000000425257c11 */ /* 0x000fe4000f8e18ff */
[----:B------:R-:W-:Y:S02]  /*7ce0*/  LEA R38, R38, UR4, 0x3 ;  /* 0x0000000426267c11 */ /* 0x000fe4000f8e18ff */
[----:B------:R-:W-:Y:S02]  /*7cf0*/  LEA R39, R39, UR4, 0x3 ;  /* 0x0000000427277c11 */ /* 0x000fe4000f8e18ff */
[----:B------:R-:W-:-:S02]  /*7d00*/  LEA R40, R40, UR4, 0x3 ;  /* 0x0000000428287c11 */ /* 0x000fc4000f8e18ff */
[----:B------:R-:W-:Y:S02]  /*7d10*/  LEA R41, R41, UR4, 0x3 ;  /* 0x0000000429297c11 */ /* 0x000fe4000f8e18ff */
[----:B------:R-:W-:Y:S02]  /*7d20*/  LEA R43, R43, UR4, 0x3 ;  /* 0x000000042b2b7c11 */ /* 0x000fe4000f8e18ff */
[----:B-1----:R-:W-:-:S05]  /*7d30*/  IADD3 R0, P0, PT, R8, R2, RZ ;  /* 0x0000000208007210 */ /* 0x002fca0007f1e0ff */
[----:B------:R-:W-:Y:S01]  /*7d40*/  IMAD.X R9, RZ, RZ, R9, P0 ;  /* 0x000000ffff097224 */ /* 0x000fe200000e0609 */
[----:B0-----:R-:W-:-:S04]  /*7d50*/  LEA R8, P0, R0, UR6, 0x2 ;  /* 0x0000000600087c11 */ /* 0x001fc8000f8010ff */
[----:B------:R-:W-:Y:S02]  /*7d60*/  LEA.HI.X R9, R0, UR7, R9, 0x2, P0 ;  /* 0x0000000700097c11 */ /* 0x000fe400080f1409 */
[----:B------:R-:W-:-:S03]  /*7d70*/  LEA R0, R4, UR4, 0x3 ;  /* 0x0000000404007c11 */ /* 0x000fc6000f8e18ff */
[----:B--2---:R-:W-:Y:S01]  /*7d80*/  STG.E desc[UR8][R8.64], R3 ;  /* 0x0000000308007986 */ /* 0x004fe2000c101908 */
[----:B------:R-:W-:-:S03]  /*7d90*/  NOP ;  /* 0x0000000000007918 */ /* 0x000fc60000000000 */
[----:B------:R-:W0:Y:S04]  /*7da0*/  LDS.64 R4, [R0+0x5a00] ;  /* 0x005a000000047984 */ /* 0x000e280000000a00 */
[----:B------:R-:W1:Y:S01]  /*7db0*/  LDS R13, [R7+0x600] ;  /* 0x00060000070d7984 */ /* 0x000e620000000800 */
[----:B0-----:R-:W-:-:S05]  /*7dc0*/  IADD3 R4, P0, PT, R4, R2, RZ ;  /* 0x0000000204047210 */ /* 0x001fca0007f1e0ff */
[----:B------:R-:W-:Y:S01]  /*7dd0*/  IMAD.X R5, RZ, RZ, R5, P0 ;  /* 0x000000ffff057224 */ /* 0x000fe200000e0605 */
[----:B------:R-:W-:-:S04]  /*7de0*/  LEA R10, P0, R4, UR6, 0x2 ;  /* 0x00000006040a7c11 */ /* 0x000fc8000f8010ff */
[----:B------:R-:W-:-:S05]  /*7df0*/  LEA.HI.X R11, R4, UR7, R5, 0x2, P0 ;  /* 0x00000007040b7c11 */ /* 0x000fca00080f1405 */
[----:B-1----:R-:W-:Y:S01]  /*7e00*/  STG.E desc[UR8][R10.64+0x600], R13 ;  /* 0x0006000d0a007986 */ /* 0x002fe2000c101908 */
        /* <DEDUP_REMOVED lines=91> */
[----:B0-----:R-:W-:Y:S02]  /*83c0*/  IADD3 R0, P0, PT, R4, R2, RZ ;  /* 0x0000000204007210 */ /* 0x001fe40007f1e0ff */
[----:B------:R-:W-:-:S03]  /*83d0*/  LEA R4, R44, UR4, 0x3 ;  /* 0x000000042c047c11 */ /* 0x000fc6000f8e18ff */
        /* <DEDUP_REMOVED lines=12> */
[----:B------:R-:W-:Y:S01]  /*84a0*/  NOP ;  /* 0x0000000000007918 */ /* 0x000fe20000000000 */
[----:B------:R-:W-:Y:S05]  /*84b0*/  EXIT ;  /* 0x000000000000794d */ /* 0x000fea0003800000 */
.L_x_339:
[----:B------:R-:W-:Y:S01]  /*84c0*/  IMAD R49, R49, -0x1680, R0 ;  /* 0xffffe98031317824 */ /* 0x000fe200078e0200 */
[----:B------:R-:W-:Y:S01]  /*84d0*/  BSSY.RECONVERGENT B0, `(.L_x_340) ;  /* 0x000001a000007945 */ /* 0x000fe20003800200 */
[C---:B--2---:R-:W-:Y:S01]  /*84e0*/  VIADD R6, R2.reuse, 0x300 ;  /* 0x0000030002067836 */ /* 0x044fe20000000000 */
[----:B------:R-:W-:Y:S01]  /*84f0*/  LEA R5, R5, UR4, 0x3 ;  /* 0x0000000405057c11 */ /* 0x000fe2000f8e18ff */
[C---:B------:R-:W-:Y:S01]  /*8500*/  VIADD R0, R2.reuse, 0x180 ;  /* 0x0000018002007836 */ /* 0x040fe20000000000 */
[CC--:B------:R-:W-:Y:S01]  /*8510*/  ISETP.GE.AND P3, PT, R2.reuse, R49.reuse, PT ;  /* 0x000000310200720c */ /* 0x0c0fe20003f66270 */
[----:B------:R-:W-:Y:S01]  /*8520*/  VIADD R8, R2, 0x480 ;  /* 0x0000048002087836 */ /* 0x000fe20000000000 */
[-C--:B------:R-:W-:Y:S01]  /*8530*/  ISETP.GE.AND P1, PT, R6, R49.reuse, PT ;  /* 0x000000310600720c */ /* 0x080fe20003f26270 */
[----:B------:R-:W-:Y:S01]  /*8540*/  VIADD R6, R2, 0x780 ;  /* 0x0000078002067836 */ /* 0x000fe20000000000 */
[-C--:B------:R-:W-:Y:S01]  /*8550*/  ISETP.GE.AND P2, PT, R0, R49.reuse, PT ;  /* 0x000000310000720c */ /* 0x080fe20003f46270 */
[----:B------:R-:W-:Y:S01]  /*8560*/  VIADD R0, R2, 0x600 ;  /* 0x0000060002007836 */ /* 0x000fe20000000000 */
[-C--:B------:R-:W-:Y:S01]  /*8570*/  ISETP.GE.AND P0, PT, R8, R49.reuse, PT ;  /* 0x000000310800720c */ /* 0x080fe20003f06270 */
[----:B------:R-:W-:Y:S01]  /*8580*/  VIADD R8, R2, 0x900 ;  /* 0x0000090002087836 */ /* 0x000fe20000000000 */
[-C--:B------:R-:W-:Y:S01]  /*8590*/  ISETP.GE.AND P5, PT, R6, R49.reuse, PT ;  /* 0x000000310600720c */ /* 0x080fe20003fa6270 */
[----:B------:R-:W-:Y:S01]  /*85a0*/  VIADD R6, R2, 0xa80 ;  /* 0x00000a8002067836 */ /* 0x000fe20000000000 */
[----:B------:R-:W-:-:S02]  /*85b0*/  ISETP.GE.AND P6, PT, R0, R49, PT ;  /* 0x000000310000720c */ /* 0x000fc40003fc6270 */
[----:B------:R-:W-:Y:S01]  /*85c0*/  ISETP.GE.AND P4, PT, R8, R49, PT ;  /* 0x000000310800720c */ /* 0x000fe20003f86270 */
[----:B------:R-:W-:-:S12]  /*85d0*/  @P3 BRA `(.L_x_341) ;  /* 0x0000000000243947 */ /* 0x000fd80003800000 */
[----:B------:R-:W0:Y:S01]  /*85e0*/  LDS.64 R8, [R5+0x5a00] ;  /* 0x005a000005087984 */ /* 0x000e220000000a00 */
[----:B------:R-:W-:Y:S01]  /*85f0*/  IMAD R3, R2, 0x3, R7 ;  /* 0x0000000302037824 */ /* 0x000fe200078e0207 */
[----:B------:R-:W1:Y:S05]  /*8600*/  LDCU.64 UR6, c[0x0][0x3b0] ;  /* 0x00007600ff0677ac */ /* 0x000e6a0008000a00 */
[----:B------:R-:W2:Y:S01]  /*8610*/  LDS R3, [R3] ;  /* 0x0000000003037984 */ /* 0x000ea20000000800 */
[----:B0-----:R-:W-:-:S05]  /*8620*/  IADD3 R0, P3, PT, R8, R2, RZ ;  /* 0x0000000208007210 */ /* 0x001fca0007f7e0ff */
[----:B------:R-:W-:Y:S01]  /*8630*/  IMAD.X R9, RZ, RZ, R9, P3 ;  /* 0x000000ffff097224 */ /* 0x000fe200018e0609 */
[----:B-1----:R-:W-:-:S04]  /*8640*/  LEA R8, P3, R0, UR6, 0x2 ;  /* 0x0000000600087c11 */ /* 0x002fc8000f8610ff */
[----:B------:R-:W-:-:S05]  /*8650*/  LEA.HI.X R9, R0, UR7, R9, 0x2, P3 ;  /* 0x0000000700097c11 */ /* 0x000fca00098f1409 */
[----:B--2---:R0:W-:Y:S04]  /*8660*/  STG.E desc[UR8][R8.64], R3 ;  /* 0x0000000308007986 */ /* 0x0041e8000c101908 */
.L_x_341:
[----:B------:R-:W-:Y:S05]  /*8670*/  BSYNC.RECONVERGENT B0 ;  /* 0x0000000000007941 */ /* 0x000fea0003800200 */
.L_x_340:
[----:B------:R-:W-:Y:S01]  /*8680*/  NOP ;  /* 0x0000000000007918 */ /* 0x000fe20000000000 */
[----:B------:R-:W-:Y:S01]  /*8690*/  BSSY.RECONVERGENT B0, `(.L_x_342) ;  /* 0x000000e000007945 */ /* 0x000fe20003800200 */
[----:B------:R-:W-:Y:S02]  /*86a0*/  ISETP.GE.AND P3, PT, R6, R49, PT ;  /* 0x000000310600720c */ /* 0x000fe40003f66270 */
[----:B------:R-:W-:Y:S02]  /*86b0*/  LEA R6, R4, UR4, 0x3 ;  /* 0x0000000404067c11 */ /* 0x000fe4000f8e18ff */
[----:B0-----:R-:W-:Y:S01]  /*86c0*/  LOP3.LUT R8, R2, 0xc00, RZ, 0xfc, !PT ;  /* 0x00000c0002087812 */ /* 0x001fe200078efcff */
[----:B------:R-:W-:Y:S08]  /*86d0*/  @P2 BRA `(.L_x_343) ;  /* 0x0000000000242947 */ /* 0x000ff00003800000 */
[----:B------:R-:W0:Y:S01]  /*86e0*/  LDS.64 R4, [R6+0x5a00] ;  /* 0x005a000006047984 */ /* 0x000e220000000a00 */
[----:B------:R-:W-:Y:S01]  /*86f0*/  IMAD R3, R2, 0x3, R7 ;  /* 0x0000000302037824 */ /* 0x000fe200078e0207 */
[----:B------:R-:W1:Y:S05]  /*8700*/  LDCU.64 UR6, c[0x0][0x3b0] ;  /* 0x00007600ff0677ac */ /* 0x000e6a0008000a00 */
[----:B------:R-:W2:Y:S01]  /*8710*/  LDS R3, [R3+0x600] ;  /* 0x0006000003037984 */ /* 0x000ea20000000800 */
[----:B0-----:R-:W-:-:S05]  /*8720*/  IADD3 R0, P2, PT, R4, R2, RZ ;  /* 0x0000000204007210 */ /* 0x001fca0007f5e0ff */
[----:B------:R-:W-:Y:S01]  /*8730*/  IMAD.X R5, RZ, RZ, R5, P2 ;  /* 0x000000ffff057224 */ /* 0x000fe200010e0605 */
[----:B-1----:R-:W-:-:S04]  /*8740*/  LEA R4, P2, R0, UR6, 0x2 ;  /* 0x0000000600047c11 */ /* 0x002fc8000f8410ff */
[----:B------:R-:W-:-:S05]  /*8750*/  LEA.HI.X R5, R0, UR7, R5, 0x2, P2 ;  /* 0x0000000700057c11 */ /* 0x000fca00090f1405 */
[----:B--2---:R0:W-:Y:S04]  /*8760*/  STG.E desc[UR8][R4.64+0x600], R3 ;  /* 0x0006000304007986 */ /* 0x0041e8000c101908 */
.L_x_343:
[----:B------:R-:W-:Y:S05]  /*8770*/  BSYNC.RECONVERGENT B0 ;  /* 0x0000000000007941 */ /* 0x000fea0003800200 */
.L_x_342:
[----:B------:R-:W-:Y:S01]  /*8780*/  NOP ;  /* 0x0000000000007918 */ /* 0x000fe20000000000 */
[----:B------:R-:W-:Y:S01]  /*8790*/  BSSY.RECONVERGENT B0, `(.L_x_344) ;  /* 0x000000e000007945 */ /* 0x000fe20003800200 */
[----:B------:R-:W-:Y:S01]  /*87a0*/  ISETP.GE.AND P2, PT, R8, R49, PT ;  /* 0x000000310800720c */ /* 0x000fe20003f46270 */
[----:B------:R-:W-:Y:S01]  /*87b0*/  VIADD R6, R2, 0xd80 ;  /* 0x00000d8002067836 */ /* 0x000fe20000000000 */
[----:B------:R-:W-:Y:S01]  /*87c0*/  LEA R50, R50, UR4, 0x3 ;  /* 0x0000000432327c11 */ /* 0x000fe2000f8e18ff */
[----:B------:R-:W-:Y:S10]  /*87d0*/  @P1 BRA `(.L_x_345) ;  /* 0x0000000000241947 */ /* 0x000ff40003800000 */
[----:B0-----:R-:W0:Y:S01]  /*87e0*/  LDS.64 R4, [R50+0x5a00] ;  /* 0x005a000032047984 */ /* 0x001e220000000a00 */
        /* <DEDUP_REMOVED lines=8> */
.L_x_345:
[----:B------:R-:W-:Y:S05]  /*8870*/  BSYNC.RECONVERGENT B0 ;  /* 0x0000000000007941 */ /* 0x000fea0003800200 */
.L_x_344:
[----:B------:R-:W-:Y:S01]  /*8880*/  NOP ;  /* 0x0000000000007918 */ /* 0x000fe20000000000 */
[----:B------:R-:W-:Y:S01]  /*8890*/  BSSY.RECONVERGENT B0, `(.L_x_346) ;  /* 0x000000e000007945 */ /* 0x000fe20003800200 */
[----:B------:R-:W-:Y:S01]  /*88a0*/  ISETP.GE.AND P1, PT, R6, R49, PT ;  /* 0x000000310600720c */ /* 0x000fe20003f26270 */
[----:B------:R-:W-:Y:S01]  /*88b0*/  VIADD R6, R2, 0xf00 ;  /* 0x00000f0002067836 */ /* 0x000fe20000000000 */
[----:B------:R-:W-:Y:S01]  /*88c0*/  LEA R47, R47, UR4, 0x3 ;  /* 0x000000042f2f7c11 */ /* 0x000fe2000f8e18ff */
[----:B------:R-:W-:Y:S10]  /*88d0*/  @P0 BRA `(.L_x_347) ;  /* 0x0000000000240947 */ /* 0x000ff40003800000 */
[----:B01----:R-:W0:Y:S01]  /*88e0*/  LDS.64 R4, [R47+0x5a00] ;  /* 0x005a00002f047984 */ /* 0x003e220000000a00 */
        /* <DEDUP_REMOVED lines=8> */
.L_x_347:
[----:B------:R-:W-:Y:S05]  /*8970*/  BSYNC.RECONVERGENT B0 ;  /* 0x0000000000007941 */ /* 0x000fea0003800200 */
.L_x_346:
[----:B------:R-:W-:Y:S01]  /*8980*/  NOP ;  /* 0x0000000000007918 */ /* 0x000fe20000000000 */
[----:B------:R-:W-:Y:S01]  /*8990*/  BSSY.RECONVERGENT B0, `(.L_x_348) ;  /* 0x000000e000007945 */ /* 0x000fe20003800200 */
[----:B------:R-:W-:Y:S01]  /*89a0*/  ISETP.GE.AND P0, PT, R6, R49, PT ;  /* 0x000000310600720c */ /* 0x000fe20003f06270 */
[----:B------:R-:W-:Y:S01]  /*89b0*/  VIADD R6, R2, 0x1080 ;  /* 0x0000108002067836 */ /* 0x000fe20000000000 */
[----:B------:R-:W-:Y:S01]  /*89c0*/  LEA R45, R45, UR4, 0x3 ;  /* 0x000000042d2d7c11 */ /* 0x000fe2000f8e18ff */
[----:B------:R-:W-:Y:S10]  /*89d0*/  @P6 BRA `(.L_x_349) ;  /* 0x0000000000246947 */ /* 0x000ff40003800000 */
[----:B012---:R-:W0:Y:S01]  /*89e0*/  LDS.64 R4, [R45+0x5a00] ;  /* 0x005a00002d047984 */ /* 0x007e220000000a00 */
        /* <DEDUP_REMOVED lines=8> */
.L_x_349:
[----:B------:R-:W-:Y:S05]  /*8a70*/  BSYNC.RECONVERGENT B0 ;  /* 0x0000000000007941 */ /* 0x000fea0003800200 */
.L_x_348:
[----:B------:R-:W-:Y:S01]  /*8a80*/  NOP ;  /* 0x0000000000007918 */ /* 0x000fe20000000000 */
[----:B------:R-:W-:Y:S01]  /*8a90*/  BSSY.RECONVERGENT B0, `(.L_x_350) ;  /* 0x000000e000007945 */ /* 0x000fe20003800200 */
[----:B------:R-:W-:Y:S01]  /*8aa0*/  ISETP.GE.AND P6, PT, R6, R49, PT ;  /* 0x000000310600720c */ /* 0x000fe20003fc6270 */
[----:B------:R-:W-:Y:S01]  /*8ab0*/  VIADD R6, R2, 0x1200 ;  /* 0x0000120002067836 */ /* 0x000fe20000000000 */
[----:B------:R-:W-:Y:S01]  /*8ac0*/  LEA R34, R34, UR4, 0x3 ;  /* 0x0000000422227c11 */ /* 0x000fe2000f8e18ff */
[----:B------:R-:W-:Y:S10]  /*8ad0*/  @P5 BRA `(.L_x_351) ;  /* 0x0000000000245947 */ /* 0x000ff40003800000 */
[----:B0123--:R-:W0:Y:S01]  /*8ae0*/  LDS.64 R4, [R34+0x5a00] ;  /* 0x005a000022047984 */ /* 0x00fe220000000a00 */
        /* <DEDUP_REMOVED lines=8> */
.L_x_351:
[----:B------:R-:W-:Y:S05]  /*8b70*/  BSYNC.RECONVERGENT B0 ;  /* 0x0000000000007941 */ /* 0x000fea0003800200 */
.L_x_350:
[----:B------:R-:W-:Y:S01]  /*8b80*/  NOP ;  /* 0x0000000000007918 */ /* 0x000fe20000000000 */
[----:B------:R-:W-:Y:S01]  /*8b90*/  BSSY.RECONVERGENT B0, `(.L_x_352) ;  /* 0x000000e000007945 */ /* 0x000fe20003800200 */
[----:B------:R-:W-:Y:S01]  /*8ba0*/  ISETP.GE.AND P5, PT, R6, R49, PT ;  /* 0x000000310600720c */ /* 0x000fe20003fa6270 */
[----:B------:R-:W-:Y:S01]  /*8bb0*/  VIADD R6, R2, 0x1380 ;  /* 0x0000138002067836 */ /* 0x000fe20000000000 */
[----:B------:R-:W-:Y:S01]  /*8bc0*/  LEA R35, R35, UR4, 0x3 ;  /* 0x0000000423237c11 */ /* 0x000fe2000f8e18ff */
[----:B------:R-:W-:Y:S10]  /*8bd0*/  @P4 BRA `(.L_x_353) ;  /* 0x0000000000244947 */ /* 0x000ff40003800000 */
[----:B01234-:R-:W0:Y:S01]  /*8be0*/  LDS.64 R4, [R35+0x5a00] ;  /* 0x005a000023047984 */ /* 0x01fe220000000a00 */
        /* <DEDUP_REMOVED lines=8> */
.L_x_353:
[----:B------:R-:W-:Y:S05]  /*8c70*/  BSYNC.RECONVERGENT B0 ;  /* 0x0000000000007941 */ /* 0x000fea0003800200 */
.L_x_352:
        /* <DEDUP_REMOVED lines=15> */
.L_x_355:
[----:B------:R-:W-:Y:S05]  /*8d70*/  BSYNC.RECONVERGENT B0 ;  /* 0x0000000000007941 */ /* 0x000fea0003800200 */
.L_x_354:
[----:B------:R-:W-:Y:S01]  /*8d80*/  NOP ;  /* 0x0000000000007918 */ /* 0x000fe20000000000 */
[----:B------:R-:W-:Y:S01]  /*8d90*/  BSSY.RECONVERGENT B0, `(.L_x_356) ;  /* 0x000000d000007945 */ /* 0x000fe20003800200 */
[----:B------:R-:W-:Y:S02]  /*8da0*/  ISETP.GE.AND P3, PT, R6, R49, PT ;  /* 0x000000310600720c */ /* 0x000fe40003f66270 */
        /* <DEDUP_REMOVED lines=11> */
.L_x_357:
[----:B------:R-:W-:Y:S05]  /*8e60*/  BSYNC.RECONVERGENT B0 ;  /* 0x0000000000007941 */ /* 0x000fea0003800200 */
.L_x_356:
[----:B------:R-:W-:Y:S01]  /*8e70*/  NOP ;  /* 0x0000000000007918 */ /* 0x000fe20000000000 */
[----:B------:R-:W-:Y:S01]  /*8e80*/  BSSY.RECONVERGENT B0, `(.L_x_358) ;  /* 0x000000c000007945 */ /* 0x000fe20003800200 */
[----:B------:R-:W-:-:S03]  /*8e90*/  LEA R38, R38, UR4, 0x3 ;  /* 0x0000000426267c11 */ /* 0x000fc6000f8e18ff */
[----:B------:R-:W-:Y:S05]  /*8ea0*/  @P1 BRA `(.L_x_359) ;  /* 0x0000000000241947 */ /* 0x000fea0003800000 */
        /* <DEDUP_REMOVED lines=9> */
.L_x_359:
[----:B------:R-:W-:Y:S05]  /*8f40*/  BSYNC.RECONVERGENT B0 ;  /* 0x0000000000007941 */ /* 0x000fea0003800200 */
.L_x_358:
        /* <DEDUP_REMOVED lines=13> */
.L_x_361:
[----:B------:R-:W-:Y:S05]  /*9020*/  BSYNC.RECONVERGENT B0 ;  /* 0x0000000000007941 */ /* 0x000fea0003800200 */
.L_x_360:
        /* <DEDUP_REMOVED lines=13> */
.L_x_363:
[----:B------:R-:W-:Y:S05]  /*9100*/  BSYNC.RECONVERGENT B0 ;  /* 0x0000000000007941 */ /* 0x000fea0003800200 */
.L_x_362:
        /* <DEDUP_REMOVED lines=13> */
.L_x_365:
[----:B------:R-:W-:Y:S05]  /*91e0*/  BSYNC.RECONVERGENT B0 ;  /* 0x0000000000007941 */ /* 0x000fea0003800200 */
.L_x_364:
[----:B------:R-:W-:Y:S01]  /*91f0*/  NOP ;  /* 0x0000000000007918 */ /* 0x000fe20000000000 */
[----:B------:R-:W-:Y:S01]  /*9200*/  BSSY.RECONVERGENT B0, `(.L_x_366) ;  /* 0x000000d000007945 */ /* 0x000fe20003800200 */
[----:B------:R-:W-:Y:S02]  /*9210*/  LEA R43, R43, UR4, 0x3 ;  /* 0x000000042b2b7c11 */ /* 0x000fe4000f8e18ff */
[----:B------:R-:W-:Y:S01]  /*9220*/  LEA R44, R44, UR4, 0x3 ;  /* 0x000000042c2c7c11 */ /* 0x000fe2000f8e18ff */
[----:B------:R-:W-:Y:S06]  /*9230*/  @P4 BRA `(.L_x_367) ;  /* 0x0000000000244947 */ /* 0x000fec0003800000 */
        /* <DEDUP_REMOVED lines=9> */
.L_x_367:
[----:B------:R-:W-:Y:S05]  /*92d0*/  BSYNC.RECONVERGENT B0 ;  /* 0x0000000000007941 */ /* 0x000fea0003800200 */
.L_x_366:
[----:B------:R-:W-:Y:S01]  /*92e0*/  NOP ;  /* 0x0000000000007918 */ /* 0x000fe20000000000 */
[----:B01234-:R-:W0:Y:S01]  /*92f0*/  LDS.64 R4, [R44+0x5a00] ;  /* 0x005a00002c047984 */ /* 0x01fe220000000a00 */
[----:B------:R-:W-:Y:S01]  /*9300*/  @!P3 IMAD R7, R2, 0x3, R7 ;  /* 0x000000030207b824 */ /* 0x000fe200078e0207 */
[----:B------:R-:W1:Y:S05]  /*9310*/  @!P3 LDC.64 R8, c[0x0][0x3b0] ;  /* 0x0000ec00ff08bb82 */ /* 0x000e6a0000000a00 */
[----:B------:R-:W2:Y:S01]  /*9320*/  @!P3 LDS R7, [R7+0x5400] ;  /* 0x005400000707b984 */ /* 0x000ea20000000800 */
[----:B0-----:R-:W-:-:S05]  /*9330*/  IADD3 R0, P0, PT, R4, R2, RZ ;  /* 0x0000000204007210 */ /* 0x001fca0007f1e0ff */
[----:B------:R-:W-:Y:S01]  /*9340*/  IMAD.X R4, RZ, RZ, R5, P0 ;  /* 0x000000ffff047224 */ /* 0x000fe200000e0605 */
[----:B-1----:R-:W-:-:S04]  /*9350*/  @!P3 LEA R2, P0, R0, R8, 0x2 ;  /* 0x000000080002b211 */ /* 0x002fc800078010ff */
[----:B------:R-:W-:-:S05]  /*9360*/  @!P3 LEA.HI.X R3, R0, R9, R4, 0x2, P0 ;  /* 0x000000090003b211 */ /* 0x000fca00000f1404 */
[----:B--2---:R-:W-:Y:S01]  /*9370*/  @!P3 STG.E desc[UR8][R2.64+0x5400], R7 ;  /* 0x005400070200b986 */ /* 0x004fe2000c101908 */
[----:B------:R-:W-:Y:S01]  /*9380*/  NOP ;  /* 0x0000000000007918 */ /* 0x000fe20000000000 */
[----:B------:R-:W-:Y:S05]  /*9390*/  EXIT ;  /* 0x000000000000794d */ /* 0x000fea0003800000 */
.L_x_264:
[----:B------:R-:W-:Y:S02]  /*93a0*/  IMAD.MOV.U32 R44, RZ, RZ, R17 ;  /* 0x000000ffff2c7224 */ /* 0x000fe400078e0011 */
[----:B------:R-:W-:Y:S02]  /*93b0*/  IMAD.MOV.U32 R25, RZ, RZ, 0x1 ;  /* 0x00000001ff197424 */ /* 0x000fe400078e00ff */
[----:B------:R-:W-:Y:S02]  /*93c0*/  IMAD.MOV.U32 R46, RZ, RZ, RZ ;  /* 0x000000ffff2e7224 */ /* 0x000fe400078e00ff */
[----:B------:R-:W-:-:S07]  /*93d0*/  IMAD.MOV.U32 R23, RZ, RZ, -0x1 ;  /* 0xffffffffff177424 */ /* 0x000fce00078e00ff */
[----:B------:R-:W-:Y:S05]  /*93e0*/  WARPSYNC.COLLECTIVE R23, `(.L_x_368) ;  /* 0x0000000017087348 */ /* 0x000fea0003c00000 */
[----:B------:R0:W1:Y:S02]  /*93f0*/  SHFL.UP P0, R22, R44, R25, R46 ;  /* 0x040000192c167389 */ /* 0x000064000000002e */
[----:B01----:R-:W-:Y:S05]  /*9400*/  ENDCOLLECTIVE ;  /* 0x000000000000791b */ /* 0x003fea0003800000 */
.L_x_368:
[----:B------:R-:W-:Y:S02]  /*9410*/  IMAD.MOV.U32 R25, RZ, RZ, 0x2 ;  /* 0x00000002ff197424 */ /* 0x000fe400078e00ff */
[----:B------:R-:W-:-:S04]  /*9420*/  IMAD.MOV.U32 R18, RZ, RZ, R22 ;  /* 0x000000ffff127224 */ /* 0x000fc800078e0016 */
[----:B------:R-:W-:-:S04]  /*9430*/  @P0 IMAD.IADD R18, R17, 0x1, R18 ;  /* 0x0000000111120824 */ /* 0x000fc800078e0212 */
[----:B------:R-:W-:-:S07]  /*9440*/  IMAD.MOV.U32 R44, RZ, RZ, R18 ;  /* 0x000000ffff2c7224 */ /* 0x000fce00078e0012 */
[----:B------:R-:W-:Y:S05]  /*9450*/  WARPSYNC.COLLECTIVE R23, `(.L_x_369) ;  /* 0x0000000017087348 */ /* 0x000fea0003c00000 */
[----:B------:R0:W1:Y:S02]  /*9460*/  SHFL.UP P0, R22, R44, R25, R46 ;  /* 0x040000192c167389 */ /* 0x000064000000002e */
[----:B01----:R-:W-:Y:S05]  /*9470*/  ENDCOLLECTIVE ;  /* 0x000000000000791b */ /* 0x003fea0003800000 */
.L_x_369:
[----:B------:R-:W-:Y:S02]  /*9480*/  IMAD.MOV.U32 R25, RZ, RZ, 0x4 ;  /* 0x00000004ff197424 */ /* 0x000fe400078e00ff */
[----:B------:R-:W-:-:S04]  /*9490*/  IMAD.MOV.U32 R19, RZ, RZ, R22 ;  /* 0x000000ffff137224 */ /* 0x000fc800078e0016 */
[----:B------:R-:W-:-:S04]  /*94a0*/  @P0 IMAD.IADD R19, R18, 0x1, R19 ;  /* 0x0000000112130824 */ /* 0x000fc800078e0213 */
[----:B------:R-:W-:-:S07]  /*94b0*/  IMAD.MOV.U32 R44, RZ, RZ, R19 ;  /* 0x000000ffff2c7224 */ /* 0x000fce00078e0013 */
[----:B------:R-:W-:Y:S05]  /*94c0*/  WARPSYNC.COLLECTIVE R23, `(.L_x_370) ;  /* 0x0000000017087348 */ /* 0x000fea0003c00000 */
[----:B------:R0:W1:Y:S02]  /*94d0*/  SHFL.UP P0, R22, R44, R25, R46 ;  /* 0x040000192c167389 */ /* 0x000064000000002e */
[----:B01----:R-:W-:Y:S05]  /*94e0*/  ENDCOLLECTIVE ;  /* 0x000000000000791b */ /* 0x003fea0003800000 */
.L_x_370:
[----:B------:R-:W-:Y:S02]  /*94f0*/  IMAD.MOV.U32 R25, RZ, RZ, 0x8 ;  /* 0x00000008ff197424 */ /* 0x000fe400078e00ff */
[----:B------:R-:W-:-:S04]  /*9500*/  IMAD.MOV.U32 R20, RZ, RZ, R22 ;  /* 0x000000ffff147224 */ /* 0x000fc800078e0016 */
[----:B------:R-:W-:-:S04]  /*9510*/  @P0 IMAD.IADD R20, R19, 0x1, R20 ;  /* 0x0000000113140824 */ /* 0x000fc800078e0214 */
[----:B------:R-:W-:-:S07]  /*9520*/  IMAD.MOV.U32 R44, RZ, RZ, R20 ;  /* 0x000000ffff2c7224 */ /* 0x000fce00078e0014 */
[----:B------:R-:W-:Y:S05]  /*9530*/  WARPSYNC.COLLECTIVE R23, `(.L_x_371) ;  /* 0x0000000017087348 */ /* 0x000fea0003c00000 */
[----:B------:R0:W1:Y:S02]  /*9540*/  SHFL.UP P0, R22, R44, R25, R46 ;  /* 0x040000192c167389 */ /* 0x000064000000002e */
[----:B01----:R-:W-:Y:S05]  /*9550*/  ENDCOLLECTIVE ;  /* 0x000000000000791b */ /* 0x003fea0003800000 */
.L_x_371:
[----:B------:R-:W-:Y:S02]  /*9560*/  IMAD.MOV.U32 R25, RZ, RZ, 0x10 ;  /* 0x00000010ff197424 */ /* 0x000fe400078e00ff */
[----:B------:R-:W-:-:S04]  /*9570*/  IMAD.MOV.U32 R21, RZ, RZ, R22 ;  /* 0x000000ffff157224 */ /* 0x000fc800078e0016 */
[----:B------:R-:W-:-:S04]  /*9580*/  @P0 IMAD.IADD R21, R20, 0x1, R21 ;  /* 0x0000000114150824 */ /* 0x000fc800078e0215 */
[----:B------:R-:W-:-:S07]  /*9590*/  IMAD.MOV.U32 R44, RZ, RZ, R21 ;  /* 0x000000ffff2c7224 */ /* 0x000fce00078e0015 */
[----:B------:R-:W-:Y:S05]  /*95a0*/  WARPSYNC.COLLECTIVE R23, `(.L_x_372) ;  /* 0x0000000017087348 */ /* 0x000fea0003c00000 */
[----:B------:R0:W1:Y:S02]  /*95b0*/  SHFL.UP P0, R22, R44, R25, R46 ;  /* 0x040000192c167389 */ /* 0x000064000000002e */
[----:B01----:R-:W-:Y:S05]  /*95c0*/  ENDCOLLECTIVE ;  /* 0x000000000000791b */ /* 0x003fea0003800000 */
.L_x_372:
[----:B------:R-:W-:Y:S05]  /*95d0*/  BRA `(.L_x_373) ;  /* 0xffffff94000c7947 */ /* 0x000fea000383ffff */
.L_x_374:
        /* <DEDUP_REMOVED lines=10> */
.L_x_483:


//--------------------- .text._ZN3cub18CUB_300001_SM_10006detail10radix_sort33DeviceRadixSortExclusiveSumKernelINS1_5radix10policy_hubIciyE10Policy1000EyEEvPT0_ --------------------------
	.section	.text._ZN3cub18CUB_300001_SM_10006detail10radix_sort33DeviceRadixSortExclusiveSumKernelINS1_5radix10policy_hubIciyE10Policy1000EyEEvPT0_,"ax",@progbits
	.align	128
        .global         _ZN3cub18CUB_300001_SM_10006detail10radix_sort33DeviceRadixSortExclusiveSumKernelINS1_5radix10policy_hubIciyE10Policy1000EyEEvPT0_
        .type           _ZN3cub18CUB_300001_SM_10006detail10radix_sort33DeviceRadixSortExclusiveSumKernelINS1_5radix10policy_hubIciyE10Policy1000EyEEvPT0_,@function
        .size           _ZN3cub18CUB_300001_SM_10006detail10radix_sort33DeviceRadixSortExclusiveSumKernelINS1_5radix10policy_hubIciyE10Policy1000EyEEvPT0_,(.L_x_484 - _ZN3cub18CUB_300001_SM_10006detail10radix_sort33DeviceRadixSortExclusiveSumKernelINS1_5radix10policy_hubIciyE10Policy1000EyEEvPT0_)
        .other          _ZN3cub18CUB_300001_SM_10006detail10radix_sort33DeviceRadixSortExclusiveSumKernelINS1_5radix10policy_hubIciyE10Policy1000EyEEvPT0_,@"STO_CUDA_ENTRY STV_DEFAULT"
_ZN3cub18CUB_300001_SM_10006detail10radix_sort33DeviceRadixSortExclusiveSumKernelINS1_5radix10policy_hubIciyE10Policy1000EyEEvPT0_:
.text._ZN3cub18CUB_300001_SM_10006detail10radix_sort33DeviceRadixSortExclusiveSumKernelINS1_5radix10policy_hubIciyE10Policy1000EyEEvPT0_:
        /* <DEDUP_REMOVED lines=63> */
.L_x_387:
        /* <DEDUP_REMOVED lines=28> */
.L_x_375:
[----:B------:R-:W-:Y:S05]  /*05b0*/  WARPSYNC.ALL ;  /* 0x0000000000007948 */ /* 0x000fea0003800000 */
[----:B------:R-:W-:Y:S06]  /*05c0*/  BAR.SYNC.DEFER_BLOCKING 0x0 ;  /* 0x0000000000007b1d */ /* 0x000fec0000010000 */
[----:B------:R-:W-:Y:S05]  /*05d0*/  @P1 EXIT ;  /* 0x000000000000194d */ /* 0x000fea0003800000 */
[----:B01----:R-:W0:Y:S04]  /*05e0*/  LDS.64 R2, [R0+0x10] ;  /* 0x0000100000027984 */ /* 0x003e280000000a00 */
[----:B0-----:R-:W-:Y:S01]  /*05f0*/  STG.E.64 desc[UR4][R16.64], R2 ;  /* 0x0000000210007986 */ /* 0x001fe2000c101b04 */
[----:B------:R-:W-:Y:S05]  /*0600*/  EXIT ;  /* 0x000000000000794d */ /* 0x000fea0003800000 */
.L_x_376:
[----:B------:R-:W-:Y:S02]  /*0610*/  IMAD.MOV.U32 R24, RZ, RZ, R20 ;  /* 0x000000ffff187224 */ /* 0x000fe400078e0014 */
[----:B------:R-:W-:Y:S02]  /*0620*/  IMAD.MOV.U32 R23, RZ, RZ, 0x1 ;  /* 0x00000001ff177424 */ /* 0x000fe400078e00ff */
[----:B------:R-:W-:Y:S02]  /*0630*/  IMAD.MOV.U32 R22, RZ, RZ, RZ ;  /* 0x000000ffff167224 */ /* 0x000fe400078e00ff */
[----:B------:R-:W-:-:S07]  /*0640*/  IMAD.MOV.U32 R21, RZ, RZ, -0x1 ;  /* 0xffffffffff157424 */ /* 0x000fce00078e00ff */
[----:B------:R-:W-:Y:S05]  /*0650*/  WARPSYNC.COLLECTIVE R21, `(.L_x_377) ;  /* 0x0000000015087348 */ /* 0x000fea0003c00000 */
[----:B------:R0:W1:Y:S02]  /*0660*/  SHFL.UP P0, R25, R24, R23, R22 ;  /* 0x0400001718197389 */ /* 0x0000640000000016 */
[----:B01----:R-:W-:Y:S05]  /*0670*/  ENDCOLLECTIVE ;  /* 0x000000000000791b */ /* 0x003fea0003800000 */
.L_x_377:
[----:B------:R-:W-:Y:S02]  /*0680*/  IMAD.MOV.U32 R24, RZ, RZ, R19 ;  /* 0x000000ffff187224 */ /* 0x000fe400078e0013 */
[----:B------:R-:W-:-:S07]  /*0690*/  IMAD.MOV.U32 R27, RZ, RZ, R25 ;  /* 0x000000ffff1b7224 */ /* 0x000fce00078e0019 */
[----:B------:R-:W-:Y:S05]  /*06a0*/  WARPSYNC.COLLECTIVE R21, `(.L_x_378) ;  /* 0x0000000015087348 */ /* 0x000fea0003c00000 */
[----:B------:R0:W1:Y:S02]  /*06b0*/  SHFL.UP P0, R25, R24, R23, R22 ;  /* 0x0400001718197389 */ /* 0x0000640000000016 */
[----:B01----:R-:W-:Y:S05]  /*06c0*/  ENDCOLLECTIVE ;  /* 0x000000000000791b */ /* 0x003fea0003800000 */
.L_x_378:
        /* <DEDUP_REMOVED lines=9> */
.L_x_379:
[----:B------:R-:W-:Y:S02]  /*0760*/  IMAD.MOV.U32 R24, RZ, RZ, R26 ;  /* 0x000000ffff187224 */ /* 0x000fe400078e001a */
[----:B------:R-:W-:-:S07]  /*0770*/  IMAD.MOV.U32 R28, RZ, RZ, R25 ;  /* 0x000000ffff1c7224 */ /* 0x000fce00078e0019 */
[----:B------:R-:W-:Y:S05]  /*0780*/  WARPSYNC.COLLECTIVE R21, `(.L_x_380) ;  /* 0x0000000015087348 */ /* 0x000fea0003c00000 */
[----:B------:R0:W1:Y:S02]  /*0790*/  SHFL.UP P0, R25, R24, R23, R22 ;  /* 0x0400001718197389 */ /* 0x0000640000000016 */
[----:B01----:R-:W-:Y:S05]  /*07a0*/  ENDCOLLECTIVE ;  /* 0x000000000000791b */ /* 0x003fea0003800000 */
.L_x_380:
        /* <DEDUP_REMOVED lines=9> */
.L_x_381:
[----:B------:R-:W-:Y:S02]  /*0840*/  IMAD.MOV.U32 R24, RZ, RZ, R29 ;  /* 0x000000ffff187224 */ /* 0x000fe400078e001d */
[----:B------:R-:W-:-:S07]  /*0850*/  IMAD.MOV.U32 R27, RZ, RZ, R25 ;  /* 0x000000ffff1b7224 */ /* 0x000fce00078e0019 */
[----:B------:R-:W-:Y:S05]  /*0860*/  WARPSYNC.COLLECTIVE R21, `(.L_x_382) ;  /* 0x0000000015087348 */ /* 0x000fea0003c00000 */
[----:B------:R0:W1:Y:S02]  /*0870*/  SHFL.UP P0, R25, R24, R23, R22 ;  /* 0x0400001718197389 */ /* 0x0000640000000016 */
[----:B01----:R-:W-:Y:S05]  /*0880*/  ENDCOLLECTIVE ;  /* 0x000000000000791b */ /* 0x003fea0003800000 */
.L_x_382:
        /* <DEDUP_REMOVED lines=9> */
.L_x_383:
[----:B------:R-:W-:Y:S02]  /*0920*/  IMAD.MOV.U32 R24, RZ, RZ, R29 ;  /* 0x000000ffff187224 */ /* 0x000fe400078e001d */
[----:B------:R-:W-:-:S07]  /*0930*/  IMAD.MOV.U32 R27, RZ, RZ, R25 ;  /* 0x000000ffff1b7224 */ /* 0x000fce00078e0019 */
[----:B------:R-:W-:Y:S05]  /*0940*/  WARPSYNC.COLLECTIVE R21, `(.L_x_384) ;  /* 0x0000000015087348 */ /* 0x000fea0003c00000 */
[----:B------:R0:W1:Y:S02]  /*0950*/  SHFL.UP P0, R25, R24, R23, R22 ;  /* 0x0400001718197389 */ /* 0x0000640000000016 */
[----:B01----:R-:W-:Y:S05]  /*0960*/  ENDCOLLECTIVE ;  /* 0x000000000000791b */ /* 0x003fea0003800000 */
.L_x_384:
        /* <DEDUP_REMOVED lines=9> */
.L_x_385:
[----:B------:R-:W-:Y:S02]  /*0a00*/  IMAD.MOV.U32 R24, RZ, RZ, R26 ;  /* 0x000000ffff187224 */ /* 0x000fe400078e001a */
[----:B------:R-:W-:-:S07]  /*0a10*/  IMAD.MOV.U32 R28, RZ, RZ, R25 ;  /* 0x000000ffff1c7224 */ /* 0x000fce00078e0019 */
[----:B------:R-:W-:Y:S05]  /*0a20*/  WARPSYNC.COLLECTIVE R21, `(.L_x_386) ;  /* 0x0000000015087348 */ /* 0x000fea0003c00000 */
[----:B------:R0:W1:Y:S02]  /*0a30*/  SHFL.UP P0, R25, R24, R23, R22 ;  /* 0x0400001718197389 */ /* 0x0000640000000016 */
[----:B01----:R-:W-:Y:S05]  /*0a40*/  ENDCOLLECTIVE ;  /* 0x000000000000791b */ /* 0x003fea0003800000 */
.L_x_386:
[----:B------:R-:W-:Y:S05]  /*0a50*/  BRA `(.L_x_387) ;  /* 0xfffffff800647947 */ /* 0x000fea000383ffff */
.L_x_388:
        /* <DEDUP_REMOVED lines=10> */
.L_x_484:


//--------------------- .text._ZN3cub18CUB_300001_SM_10006detail10radix_sort30DeviceRadixSortHistogramKernelINS1_5radix10policy_hubIciyE10Policy1000ELNS0_9SortOrderE0EcyNS1_21identity_decomposer_tEEEvPT2_PKT1_SA_iiT3_ --------------------------
	.section	.text._ZN3cub18CUB_300001_SM_10006detail10radix_sort30DeviceRadixSortHistogramKernelINS1_5radix10policy_hubIciyE10Policy1000ELNS0_9SortOrderE0EcyNS1_21identity_decomposer_tEEEvPT2_PKT1_SA_iiT3_,"ax",@progbits
	.align	128
        .global         _ZN3cub18CUB_300001_SM_10006detail10radix_sort30DeviceRadixSortHistogramKernelINS1_5radix10policy_hubIciyE10Policy1000ELNS0_9SortOrderE0EcyNS1_21identity_decomposer_tEEEvPT2_PKT1_SA_iiT3_
        .type           _ZN3cub18CUB_300001_SM_10006detail10radix_sort30DeviceRadixSortHistogramKernelINS1_5radix10policy_hubIciyE10Policy1000ELNS0_9SortOrderE0EcyNS1_21identity_decomposer_tEEEvPT2_PKT1_SA_iiT3_,@function
        .size           _ZN3cub18CUB_300001_SM_10006detail10radix_sort30DeviceRadixSortHistogramKernelINS1_5radix10policy_hubIciyE10Policy1000ELNS0_9SortOrderE0EcyNS1_21identity_decomposer_tEEEvPT2_PKT1_SA_iiT3_,(.L_x_485 - _ZN3cub18CUB_300001_SM_10006detail10radix_sort30DeviceRadixSortHistogramKernelINS1_5radix10policy_hubIciyE10Policy1000ELNS0_9SortOrderE0EcyNS1_21identity_decomposer_tEEEvPT2_PKT1_SA_iiT3_)
        .other          _ZN3cub18CUB_300001_SM_10006detail10radix_sort30DeviceRadixSortHistogramKernelINS1_5radix10policy_hubIciyE10Policy1000ELNS0_9SortOrderE0EcyNS1_21identity_decomposer_tEEEvPT2_PKT1_SA_iiT3_,@"STO_CUDA_ENTRY STV_DEFAULT"
_ZN3cub18CUB_300001_SM_10006detail10radix_sort30DeviceRadixSortHistogramKernelINS1_5radix10policy_hubIciyE10Policy1000ELNS0_9SortOrderE0EcyNS1_21identity_decomposer_tEEEvPT2_PKT1_SA_iiT3_:
.text._ZN3cub18CUB_300001_SM_10006detail10radix_sort30DeviceRadixSortHistogramKernelINS1_5radix10policy_hubIciyE10Policy1000ELNS0_9SortOrderE0EcyNS1_21identity_decomposer_tEEEvPT2_PKT1_SA_iiT3_:
        /* <DEDUP_REMOVED lines=38> */
.L_x_472:
        /* <DEDUP_REMOVED lines=13> */
.L_x_392:
        /* <DEDUP_REMOVED lines=21> */
.L_x_391:
        /* <DEDUP_REMOVED lines=19> */
.L_x_394:
        /* <DEDUP_REMOVED lines=18> */
.L_x_393:
[----:B------:R-:W-:-:S13]  /*06d0*/  ISETP.GT.U32.AND P2, PT, R5, 0x7f, PT ;  /* 0x0000007f0500780c */ /* 0x000fda0003f44070 */
[----:B------:R-:W-:Y:S05]  /*06e0*/  @P2 BRA `(.L_x_390) ;  /* 0x0000000000e02947 */ /* 0x000fea0003800000 */
[----:B--23--:R-:W-:Y:S01]  /*06f0*/  IMAD.MOV.U32 R0, RZ, RZ, RZ ;  /* 0x000000ffff007224 */ /* 0x00cfe200078e00ff */
[----:B------:R-:W-:Y:S06]  /*0700*/  @!P1 BRA `(.L_x_395) ;  /* 0x0000000000589947 */ /* 0x000fec0003800000 */
[----:B------:R-:W-:-:S07]  /*0710*/  IMAD.MOV.U32 R0, RZ, RZ, RZ ;  /* 0x000000ffff007224 */ /* 0x000fce00078e00ff */
.L_x_396:
        /* <DEDUP_REMOVED lines=21> */
.L_x_395:
        /* <DEDUP_REMOVED lines=14> */
.L_x_397:
        /* <DEDUP_REMOVED lines=18> */
.L_x_390:
[----:B------:R-:W-:Y:S05]  /*0a70*/  BSYNC.RECONVERGENT B0 ;  /* 0x0000000000007941 */ /* 0x000fea0003800200 */
.L_x_389:
        /* <DEDUP_REMOVED lines=16> */
.L_x_403:
        /* <DEDUP_REMOVED lines=34> */
.L_x_399:
        /* <DEDUP_REMOVED lines=65> */
.L_x_400:
        /* <DEDUP_REMOVED lines=40> */
.L_x_402:
        /* <DEDUP_REMOVED lines=74> */
.L_x_401:
[----:B------:R-:W-:Y:S05]  /*18d0*/  BRA.U !UP0, `(.L_x_403) ;  /* 0xfffffff108a87547 */ /* 0x000fea000b83ffff */
.L_x_398:
        /* <DEDUP_REMOVED lines=13> */
.L_x_423:
        /* <DEDUP_REMOVED lines=16> */
.L_x_408:
[----:B------:R-:W-:Y:S05]  /*1ab0*/  BSYNC.RECONVERGENT B1 ;  /* 0x0000000000017941 */ /* 0x000fea0003800200 */
.L_x_407:
        /* <DEDUP_REMOVED lines=15> */
.L_x_410:
[----:B------:R-:W-:Y:S05]  /*1bb0*/  BSYNC.RECONVERGENT B1 ;  /* 0x0000000000017941 */ /* 0x000fea0003800200 */
.L_x_409:
        /* <DEDUP_REMOVED lines=8> */
.L_x_412:
[----:B------:R-:W-:Y:S05]  /*1c40*/  BSYNC.RECONVERGENT B1 ;  /* 0x0000000000017941 */ /* 0x000fea0003800200 */
.L_x_411:
[----:B------:R-:W-:Y:S04]  /*1c50*/  BSSY.RECONVERGENT B1, `(.L_x_413) ;  /* 0x0000007000017945 */ /* 0x000fe80003800200 */
[----:B------:R-:W-:Y:S05]  /*1c60*/  @!P1 BRA `(.L_x_414) ;  /* 0x0000000000149947 */ /* 0x000fea0003800000 */
[----:B012---:R-:W-:Y:S02]  /*1c70*/  IMAD R21, R4, 0x100, R5 ;  /* 0x0000010004157824 */ /* 0x007fe400078e0205 */
[----:B------:R-:W-:Y:S02]  /*1c80*/  IMAD.MOV.U32 R15, RZ, RZ, RZ ;  /* 0x000000ffff0f7224 */ /* 0x000fe400078e00ff */
[----:B------:R-:W-:-:S04]  /*1c90*/  VIADD R21, R21, 0x300 ;  /* 0x0000030015157836 */ /* 0x000fc80000000000 */
[----:B------:R-:W-:-:S05]  /*1ca0*/  IMAD.WIDE.U32 R20, R21, 0x8, R2 ;  /* 0x0000000815147825 */ /* 0x000fca00078e0002 */
[----:B------:R3:W-:Y:S02]  /*1cb0*/  REDG.E.ADD.64.STRONG.GPU desc[UR20][R20.64], R14 ;  /* 0x0000000e1400798e */ /* 0x0007e4000c12e514 */
.L_x_414:
[----:B------:R-:W-:Y:S05]  /*1cc0*/  BSYNC.RECONVERGENT B1 ;  /* 0x0000000000017941 */ /* 0x000fea0003800200 */
.L_x_413:
[----:B------:R-:W-:Y:S04]  /*1cd0*/  BSSY.RECONVERGENT B1, `(.L_x_415) ;  /* 0x0000007000017945 */ /* 0x000fe80003800200 */
[----:B------:R-:W-:Y:S05]  /*1ce0*/  @!P2 BRA `(.L_x_416) ;  /* 0x000000000014a947 */ /* 0x000fea0003800000 */
[----:B---3--:R-:W-:Y:S02]  /*1cf0*/  IMAD R15, R4, 0x100, R5 ;  /* 0x00000100040f7824 */ /* 0x008fe400078e0205 */
[----:B------:R-:W-:Y:S02]  /*1d00*/  IMAD.MOV.U32 R13, RZ, RZ, RZ ;  /* 0x000000ffff0d7224 */ /* 0x000fe400078e00ff */
[----:B------:R-:W-:-:S04]  /*1d10*/  VIADD R15, R15, 0x400 ;  /* 0x000004000f0f7836 */ /* 0x000fc80000000000 */
[----:B------:R-:W-:-:S05]  /*1d20*/  IMAD.WIDE.U32 R14, R15, 0x8, R2 ;  /* 0x000000080f0e7825 */ /* 0x000fca00078e0002 */
[----:B------:R4:W-:Y:S02]  /*1d30*/  REDG.E.ADD.64.STRONG.GPU desc[UR20][R14.64], R12 ;  /* 0x0000000c0e00798e */ /* 0x0009e4000c12e514 */
.L_x_416:
[----:B------:R-:W-:Y:S05]  /*1d40*/  BSYNC.RECONVERGENT B1 ;  /* 0x0000000000017941 */ /* 0x000fea0003800200 */
.L_x_415:
[----:B------:R-:W-:Y:S04]  /*1d50*/  BSSY.RECONVERGENT B1, `(.L_x_417) ;  /* 0x0000007000017945 */ /* 0x000fe80003800200 */
[----:B------:R-:W-:Y:S05]  /*1d60*/  @!P3 BRA `(.L_x_418) ;  /* 0x000000000014b947 */ /* 0x000fea0003800000 */
[----:B----4-:R-:W-:Y:S02]  /*1d70*/  IMAD R13, R4, 0x100, R5 ;  /* 0x00000100040d7824 */ /* 0x010fe400078e0205 */
[----:B------:R-:W-:Y:S02]  /*1d80*/  HFMA2 R7, -RZ, RZ, 0, 0 ;  /* 0x00000000ff077431 */ /* 0x000fe400000001ff */
[----:B------:R-:W-:-:S04]  /*1d90*/  VIADD R13, R13, 0x500 ;  /* 0x000005000d0d7836 */ /* 0x000fc80000000000 */
[----:B------:R-:W-:-:S05]  /*1da0*/  IMAD.WIDE.U32 R12, R13, 0x8, R2 ;  /* 0x000000080d0c7825 */ /* 0x000fca00078e0002 */
[----:B------:R4:W-:Y:S02]  /*1db0*/  REDG.E.ADD.64.STRONG.GPU desc[UR20][R12.64], R6 ;  /* 0x000000060c00798e */ /* 0x0009e4000c12e514 */
.L_x_418:
[----:B------:R-:W-:Y:S05]  /*1dc0*/  BSYNC.RECONVERGENT B1 ;  /* 0x0000000000017941 */ /* 0x000fea0003800200 */
.L_x_417:
[----:B------:R-:W-:Y:S04]  /*1dd0*/  BSSY.RECONVERGENT B1, `(.L_x_419) ;  /* 0x0000007000017945 */ /* 0x000fe80003800200 */
[----:B------:R-:W-:Y:S05]  /*1de0*/  @!P4 BRA `(.L_x_420) ;  /* 0x000000000014c947 */ /* 0x000fea0003800000 */
[----:B----4-:R-:W-:Y:S02]  /*1df0*/  IMAD R7, R4, 0x100, R5 ;  /* 0x0000010004077824 */ /* 0x010fe400078e0205 */
[----:B------:R-:W-:Y:S02]  /*1e00*/  IMAD.MOV.U32 R9, RZ, RZ, RZ ;  /* 0x000000ffff097224 */ /* 0x000fe400078e00ff */
[----:B------:R-:W-:-:S04]  /*1e10*/  VIADD R7, R7, 0x600 ;  /* 0x0000060007077836 */ /* 0x000fc80000000000 */
[----:B------:R-:W-:-:S05]  /*1e20*/  IMAD.WIDE.U32 R6, R7, 0x8, R2 ;  /* 0x0000000807067825 */ /* 0x000fca00078e0002 */
[----:B------:R4:W-:Y:S02]  /*1e30*/  REDG.E.ADD.64.STRONG.GPU desc[UR20][R6.64], R8 ;  /* 0x000000080600798e */ /* 0x0009e4000c12e514 */
.L_x_420:
[----:B------:R-:W-:Y:S05]  /*1e40*/  BSYNC.RECONVERGENT B1 ;  /* 0x0000000000017941 */ /* 0x000fea0003800200 */
.L_x_419:
[----:B------:R-:W-:Y:S04]  /*1e50*/  BSSY.RECONVERGENT B1, `(.L_x_421) ;  /* 0x0000007000017945 */ /* 0x000fe80003800200 */
[----:B------:R-:W-:Y:S05]  /*1e60*/  @!P5 BRA `(.L_x_422) ;  /* 0x000000000014d947 */ /* 0x000fea0003800000 */
[----:B----4-:R-:W-:Y:S02]  /*1e70*/  IMAD R7, R4, 0x100, R5 ;  /* 0x0000010004077824 */ /* 0x010fe400078e0205 */
[----:B------:R-:W-:Y:S02]  /*1e80*/  IMAD.MOV.U32 R11, RZ, RZ, RZ ;  /* 0x000000ffff0b7224 */ /* 0x000fe400078e00ff */
[----:B------:R-:W-:-:S04]  /*1e90*/  VIADD R7, R7, 0x700 ;  /* 0x0000070007077836 */ /* 0x000fc80000000000 */
[----:B------:R-:W-:-:S05]  /*1ea0*/  IMAD.WIDE.U32 R6, R7, 0x8, R2 ;  /* 0x0000000807067825 */ /* 0x000fca00078e0002 */
[----:B------:R4:W-:Y:S02]  /*1eb0*/  REDG.E.ADD.64.STRONG.GPU desc[UR20][R6.64], R10 ;  /* 0x0000000a0600798e */ /* 0x0009e4000c12e514 */
.L_x_422:
[----:B------:R-:W-:Y:S05]  /*1ec0*/  BSYNC.RECONVERGENT B1 ;  /* 0x0000000000017941 */ /* 0x000fea0003800200 */
.L_x_421:
[----:B------:R-:W-:-:S05]  /*1ed0*/  VIADD R4, R4, 0x8 ;  /* 0x0000000804047836 */ /* 0x000fca0000000000 */
[----:B------:R-:W-:-:S13]  /*1ee0*/  ISETP.NE.AND P0, PT, R4, UR27, PT ;  /* 0x0000001b04007c0c */ /* 0x000fda000bf05270 */
[----:B------:R-:W-:Y:S05]  /*1ef0*/  @P0 BRA `(.L_x_423) ;  /* 0xfffffff800ac0947 */ /* 0x000fea000383ffff */
[----:B------:R-:W-:-:S07]  /*1f00*/  IMAD.U32 R2, RZ, RZ, UR27 ;  /* 0x0000001bff027e24 */ /* 0x000fce000f8e00ff */
.L_x_406:
        /* <DEDUP_REMOVED lines=24> */
.L_x_427:
[----:B------:R-:W-:Y:S05]  /*2090*/  BSYNC.RECONVERGENT B1 ;  /* 0x0000000000017941 */ /* 0x000fea0003800200 */
.L_x_426:
        /* <DEDUP_REMOVED lines=9> */
.L_x_429:
[----:B------:R-:W-:Y:S05]  /*2130*/  BSYNC.RECONVERGENT B1 ;  /* 0x0000000000017941 */ /* 0x000fea0003800200 */
.L_x_428:
        /* <DEDUP_REMOVED lines=8> */
.L_x_431:
[----:B------:R-:W-:Y:S05]  /*21c0*/  BSYNC.RECONVERGENT B1 ;  /* 0x0000000000017941 */ /* 0x000fea0003800200 */
.L_x_430:
        /* <DEDUP_REMOVED lines=8> */
.L_x_433:
[----:B------:R-:W-:Y:S05]  /*2250*/  BSYNC.RECONVERGENT B1 ;  /* 0x0000000000017941 */ /* 0x000fea0003800200 */
.L_x_432:
[----:B------:R-:W-:-:S07]  /*2260*/  VIADD R2, R2, 0x4 ;  /* 0x0000000402027836 */ /* 0x000fce0000000000 */
.L_x_425:
        /* <DEDUP_REMOVED lines=18> */
.L_x_437:
[----:B------:R-:W-:Y:S05]  /*2390*/  BSYNC.RECONVERGENT B2 ;  /* 0x0000000000027941 */ /* 0x000fea0003800200 */
.L_x_436:
        /* <DEDUP_REMOVED lines=9> */
.L_x_439:
[----:B------:R-:W-:Y:S05]  /*2430*/  BSYNC.RECONVERGENT B2 ;  /* 0x0000000000027941 */ /* 0x000fea0003800200 */
.L_x_438:
[----:B------:R-:W-:-:S07]  /*2440*/  VIADD R2, R2, 0x2 ;  /* 0x0000000202027836 */ /* 0x000fce0000000000 */
.L_x_435:
        /* <DEDUP_REMOVED lines=12> */
.L_x_434:
[----:B------:R-:W-:Y:S05]  /*2510*/  BSYNC.RECONVERGENT B1 ;  /* 0x0000000000017941 */ /* 0x000fea0003800200 */
.L_x_424:
[----:B------:R-:W-:-:S13]  /*2520*/  ISETP.GT.U32.AND P0, PT, R5, 0x7f, PT ;  /* 0x0000007f0500780c */ /* 0x000fda0003f04070 */
[----:B------:R-:W-:Y:S05]  /*2530*/  @P0 BRA `(.L_x_405) ;  /* 0x0000000800900947 */ /* 0x000fea0003800000 */
[----:B------:R-:W-:Y:S01]  /*2540*/  UISETP.GE.U32.AND UP0, UPT, UR22, 0x7, UPT ;  /* 0x000000071600788c */ /* 0x000fe2000bf06070 */
[----:B-1----:R-:W-:-:S08]  /*2550*/  IMAD.MOV.U32 R2, RZ, RZ, RZ ;  /* 0x000000ffff027224 */ /* 0x002fd000078e00ff */
[----:B------:R-:W-:Y:S05]  /*2560*/  BRA.U !UP0, `(.L_x_440) ;  /* 0x0000000508187547 */ /* 0x000fea000b800000 */
[----:B------:R-:W1:Y:S01]  /*2570*/  LDC.64 R2, c[0x0][0x380] ;  /* 0x0000e000ff027b82 */ /* 0x000e620000000a00 */
[----:B------:R-:W-:-:S07]  /*2580*/  IMAD.MOV.U32 R9, RZ, RZ, RZ ;  /* 0x000000ffff097224 */ /* 0x000fce00078e00ff */
.L_x_457:
        /* <DEDUP_REMOVED lines=18> */
.L_x_442:
[----:B------:R-:W-:Y:S05]  /*26b0*/  BSYNC.RECONVERGENT B1 ;  /* 0x0000000000017941 */ /* 0x000fea0003800200 */
.L_x_441:
[----:B------:R-:W-:Y:S04]  /*26c0*/  BSSY.RECONVERGENT B1, `(.L_x_443) ;  /* 0x0000005000017945 */ /* 0x000fe80003800200 */
[----:B------:R-:W-:Y:S05]  /*26d0*/  @!P1 BRA `(.L_x_444) ;  /* 0x00000000000c9947 */ /* 0x000fea0003800000 */
[----:B-1----:R-:W-:Y:S02]  /*26e0*/  IMAD.MOV.U32 R14, RZ, RZ, R13 ;  /* 0x000000ffff0e7224 */ /* 0x002fe400078e000d */
[----:B------:R-:W-:-:S05]  /*26f0*/  IMAD.MOV.U32 R15, RZ, RZ, RZ ;  /* 0x000000ffff0f7224 */ /* 0x000fca00078e00ff */
[----:B------:R2:W-:Y:S02]  /*2700*/  REDG.E.ADD.64.STRONG.GPU desc[UR20][R6.64+0xc00], R14 ;  /* 0x000c000e0600798e */ /* 0x0005e4000c12e514 */
.L_x_444:
[----:B------:R-:W-:Y:S05]  /*2710*/  BSYNC.RECONVERGENT B1 ;  /* 0x0000000000017941 */ /* 0x000fea0003800200 */
.L_x_443:
        /* <DEDUP_REMOVED lines=12> */
.L_x_446:
[----:B------:R-:W-:Y:S05]  /*27e0*/  BSYNC.RECONVERGENT B1 ;  /* 0x0000000000017941 */ /* 0x000fea0003800200 */
.L_x_445:
[----:B------:R-:W-:Y:S04]  /*27f0*/  BSSY.RECONVERGENT B1, `(.L_x_447) ;  /* 0x0000005000017945 */ /* 0x000fe80003800200 */
[----:B------:R-:W-:Y:S05]  /*2800*/  @!P1 BRA `(.L_x_448) ;  /* 0x00000000000c9947 */ /* 0x000fea0003800000 */
[----:B012---:R-:W-:Y:S02]  /*2810*/  IMAD.MOV.U32 R14, RZ, RZ, R20 ;  /* 0x000000ffff0e7224 */ /* 0x007fe400078e0014 */
[----:B------:R-:W-:-:S05]  /*2820*/  IMAD.MOV.U32 R15, RZ, RZ, RZ ;  /* 0x000000ffff0f7224 */ /* 0x000fca00078e00ff */
[----:B------:R3:W-:Y:S02]  /*2830*/  REDG.E.ADD.64.STRONG.GPU desc[UR20][R6.64+0x1c00], R14 ;  /* 0x001c000e0600798e */ /* 0x0007e4000c12e514 */
.L_x_448:
[----:B------:R-:W-:Y:S05]  /*2840*/  BSYNC.RECONVERGENT B1 ;  /* 0x0000000000017941 */ /* 0x000fea0003800200 */
.L_x_447:
[----:B------:R-:W-:Y:S04]  /*2850*/  BSSY.RECONVERGENT B1, `(.L_x_449) ;  /* 0x0000005000017945 */ /* 0x000fe80003800200 */
[----:B------:R-:W-:Y:S05]  /*2860*/  @!P2 BRA `(.L_x_450) ;  /* 0x00000000000ca947 */ /* 0x000fea0003800000 */
[----:B0123--:R-:W-:Y:S02]  /*2870*/  IMAD.MOV.U32 R14, RZ, RZ, R21 ;  /* 0x000000ffff0e7224 */ /* 0x00ffe400078e0015 */
[----:B------:R-:W-:-:S05]  /*2880*/  IMAD.MOV.U32 R15, RZ, RZ, RZ ;  /* 0x000000ffff0f7224 */ /* 0x000fca00078e00ff */
[----:B------:R4:W-:Y:S02]  /*2890*/  REDG.E.ADD.64.STRONG.GPU desc[UR20][R6.64+0x2400], R14 ;  /* 0x0024000e0600798e */ /* 0x0009e4000c12e514 */
.L_x_450:
[----:B------:R-:W-:Y:S05]  /*28a0*/  BSYNC.RECONVERGENT B1 ;  /* 0x0000000000017941 */ /* 0x000fea0003800200 */
.L_x_449:
[----:B------:R-:W-:Y:S04]  /*28b0*/  BSSY.RECONVERGENT B1, `(.L_x_451) ;  /* 0x0000005000017945 */ /* 0x000fe80003800200 */
[----:B------:R-:W-:Y:S05]  /*28c0*/  @!P3 BRA `(.L_x_452) ;  /* 0x00000000000cb947 */ /* 0x000fea0003800000 */
[----:B01234-:R-:W-:Y:S02]  /*28d0*/  HFMA2 R15, -RZ, RZ, 0, 0 ;  /* 0x00000000ff0f7431 */ /* 0x01ffe400000001ff */
[----:B------:R-:W-:-:S05]  /*28e0*/  IMAD.MOV.U32 R14, RZ, RZ, R16 ;  /* 0x000000ffff0e7224 */ /* 0x000fca00078e0010 */
[----:B------:R0:W-:Y:S02]  /*28f0*/  REDG.E.ADD.64.STRONG.GPU desc[UR20][R6.64+0x2c00], R14 ;  /* 0x002c000e0600798e */ /* 0x0001e4000c12e514 */
.L_x_452:
[----:B------:R-:W-:Y:S05]  /*2900*/  BSYNC.RECONVERGENT B1 ;  /* 0x0000000000017941 */ /* 0x000fea0003800200 */
.L_x_451:
[----:B------:R-:W-:Y:S04]  /*2910*/  BSSY.RECONVERGENT B1, `(.L_x_453) ;  /* 0x0000004000017945 */ /* 0x000fe80003800200 */
[----:B------:R-:W-:Y:S05]  /*2920*/  @!P4 BRA `(.L_x_454) ;  /* 0x000000000008c947 */ /* 0x000fea0003800000 */
[----:B------:R-:W-:-:S05]  /*2930*/  IMAD.MOV.U32 R13, RZ, RZ, RZ ;  /* 0x000000ffff0d7224 */ /* 0x000fca00078e00ff */
[----:B------:R0:W-:Y:S02]  /*2940*/  REDG.E.ADD.64.STRONG.GPU desc[UR20][R6.64+0x3400], R12 ;  /* 0x0034000c0600798e */ /* 0x0001e4000c12e514 */
.L_x_454:
[----:B------:R-:W-:Y:S05]  /*2950*/  BSYNC.RECONVERGENT B1 ;  /* 0x0000000000017941 */ /* 0x000fea0003800200 */
.L_x_453:
[----:B------:R-:W-:Y:S04]  /*2960*/  BSSY.RECONVERGENT B1, `(.L_x_455) ;  /* 0x0000004000017945 */ /* 0x000fe80003800200 */
[----:B------:R-:W-:Y:S05]  /*2970*/  @!P5 BRA `(.L_x_456) ;  /* 0x000000000008d947 */ /* 0x000fea0003800000 */
[----:B------:R-:W-:-:S05]  /*2980*/  IMAD.MOV.U32 R11, RZ, RZ, RZ ;  /* 0x000000ffff0b7224 */ /* 0x000fca00078e00ff */
[----:B------:R0:W-:Y:S02]  /*2990*/  REDG.E.ADD.64.STRONG.GPU desc[UR20][R6.64+0x3c00], R10 ;  /* 0x003c000a0600798e */ /* 0x0001e4000c12e514 */
.L_x_456:
[----:B------:R-:W-:Y:S05]  /*29a0*/  BSYNC.RECONVERGENT B1 ;  /* 0x0000000000017941 */ /* 0x000fea0003800200 */
.L_x_455:
[----:B------:R-:W-:Y:S05]  /*29b0*/  @P0 BRA `(.L_x_457) ;  /* 0xfffffff800f40947 */ /* 0x000fea000383ffff */
[----:B------:R-:W-:-:S07]  /*29c0*/  IMAD.U32 R2, RZ, RZ, UR27 ;  /* 0x0000001bff027e24 */ /* 0x000fce000f8e00ff */
.L_x_440:
        /* <DEDUP_REMOVED lines=20> */
.L_x_460:
[----:B------:R-:W-:Y:S05]  /*2b10*/  BSYNC.RECONVERGENT B1 ;  /* 0x0000000000017941 */ /* 0x000fea0003800200 */
.L_x_459:
        /* <DEDUP_REMOVED lines=9> */
.L_x_462:
[----:B------:R-:W-:Y:S05]  /*2bb0*/  BSYNC.RECONVERGENT B1 ;  /* 0x0000000000017941 */ /* 0x000fea0003800200 */
.L_x_461:
        /* <DEDUP_REMOVED lines=8> */
.L_x_464:
[----:B------:R-:W-:Y:S05]  /*2c40*/  BSYNC.RECONVERGENT B1 ;  /* 0x0000000000017941 */ /* 0x000fea0003800200 */
.L_x_463:
        /* <DEDUP_REMOVED lines=8> */
.L_x_466:
[----:B------:R-:W-:Y:S05]  /*2cd0*/  BSYNC.RECONVERGENT B1 ;  /* 0x0000000000017941 */ /* 0x000fea0003800200 */
.L_x_465:
[----:B------:R-:W-:-:S07]  /*2ce0*/  VIADD R2, R2, 0x4 ;  /* 0x0000000402027836 */ /* 0x000fce0000000000 */
.L_x_458:
        /* <DEDUP_REMOVED lines=17> */
.L_x_469:
[----:B------:R-:W-:Y:S05]  /*2e00*/  BSYNC.RECONVERGENT B1 ;  /* 0x0000000000017941 */ /* 0x000fea0003800200 */
.L_x_468:
        /* <DEDUP_REMOVED lines=9> */
.L_x_471:
[----:B------:R-:W-:Y:S05]  /*2ea0*/  BSYNC.RECONVERGENT B1 ;  /* 0x0000000000017941 */ /* 0x000fea0003800200 */
.L_x_470:
[----:B------:R-:W-:-:S07]  /*2eb0*/  VIADD R2, R2, 0x2 ;  /* 0x0000000202027836 */ /* 0x000fce0000000000 */
.L_x_467:
        /* <DEDUP_REMOVED lines=12> */
.L_x_405:
[----:B------:R-:W-:Y:S05]  /*2f80*/  BSYNC.RECONVERGENT B0 ;  /* 0x0000000000007941 */ /* 0x000fea0003800200 */
.L_x_404:
[----:B------:R-:W-:Y:S01]  /*2f90*/  BAR.SYNC.DEFER_BLOCKING 0x0 ;  /* 0x0000000000007b1d */ /* 0x000fe20000010000 */
[----:B------:R-:W-:-:S04]  /*2fa0*/  UIADD3 UR6, UP0, UPT, UR6, 0x1, URZ ;  /* 0x0000000106067890 */ /* 0x000fc8000ff1e0ff */
[----:B------:R-:W-:Y:S02]  /*2fb0*/  UIADD3.X UR7, UPT, UPT, URZ, UR7, URZ, UP0, !UPT ;  /* 0x00000007ff077290 */ /* 0x000fe400087fe4ff */
[----:B------:R-:W-:-:S04]  /*2fc0*/  UISETP.NE.U32.AND UP0, UPT, UR6, UR11, UPT ;  /* 0x0000000b0600728c */ /* 0x000fc8000bf05070 */
[----:B------:R-:W-:-:S09]  /*2fd0*/  UISETP.NE.AND.EX UP0, UPT, UR7, UR12, UPT, UP0 ;  /* 0x0000000c0700728c */ /* 0x000fd2000bf05300 */
[----:B------:R-:W-:Y:S05]  /*2fe0*/  BRA.U UP0, `(.L_x_472) ;  /* 0xffffffd1009c7547 */ /* 0x000fea000b83ffff */
[----:B------:R-:W-:Y:S05]  /*2ff0*/  EXIT ;  /* 0x000000000000794d */ /* 0x000fea0003800000 */
.L_x_473:
        /* <DEDUP_REMOVED lines=16> */
.L_x_485:


//--------------------- .text._ZN3cub18CUB_300001_SM_10006detail10radix_sort31DeviceRadixSortSingleTileKernelINS1_5radix10policy_hubIciyE10Policy1000ELNS0_9SortOrderE0EciyNS1_21identity_decomposer_tEEEvPKT1_PSA_PKT2_PSE_T3_iiT4_ --------------------------
	.section	.text._ZN3cub18CUB_300001_SM_10006detail10radix_sort31DeviceRadixSortSingleTileKernelINS1_5radix10policy_hubIciyE10Policy1000ELNS0_9SortOrderE0EciyNS1_21identity_decomposer_tEEEvPKT1_PSA_PKT2_PSE_T3_iiT4_,"ax",@progbits
	.align	128
        .global         _ZN3cub18CUB_300001_SM_10006detail10radix_sort31DeviceRadixSortSingleTileKernelINS1_5radix10policy_hubIciyE10Policy1000ELNS0_9SortOrderE0EciyNS1_21identity_decomposer_tEEEvPKT1_PSA_PKT2_PSE_T3_iiT4_
        .type           _ZN3cub18CUB_300001_SM_10006detail10radix_sort31DeviceRadixSortSingleTileKernelINS1_5radix10policy_hubIciyE10Policy1000ELNS0_9SortOrderE0EciyNS1_21identity_decomposer_tEEEvPKT1_PSA_PKT2_PSE_T3_iiT4_,@function
        .size           _ZN3cub18CUB_300001_SM_10006detail10radix_sort31DeviceRadixSortSingleTileKernelINS1_5radix10policy_hubIciyE10Policy1000ELNS0_9SortOrderE0EciyNS1_21identity_decomposer_tEEEvPKT1_PSA_PKT2_PSE_T3_iiT4_,(.L_x_486 - _ZN3cub18CUB_300001_SM_10006detail10radix_sort31DeviceRadixSortSingleTileKernelINS1_5radix10policy_hubIciyE10Policy1000ELNS0_9SortOrderE0EciyNS1_21identity_decomposer_tEEEvPKT1_PSA_PKT2_PSE_T3_iiT4_)
        .other          _ZN3cub18CUB_300001_SM_10006detail10radix_sort31DeviceRadixSortSingleTileKernelINS1_5radix10policy_hubIciyE10Policy1000ELNS0_9SortOrderE0EciyNS1_21identity_decomposer_tEEEvPKT1_PSA_PKT2_PSE_T3_iiT4_,@"STO_CUDA_ENTRY STV_DEFAULT"
_ZN3cub18CUB_300001_SM_10006detail10radix_sort31DeviceRadixSortSingleTileKernelINS1_5radix10policy_hubIciyE10Policy1000ELNS0_9SortOrderE0EciyNS1_21identity_decomposer_tEEEvPKT1_PSA_PKT2_PSE_T3_iiT4_:
.text._ZN3cub18CUB_300001_SM_10006detail10radix_sort31DeviceRadixSortSingleTileKernelINS1_5radix10policy_hubIciyE10Policy1000ELNS0_9SortOrderE0EciyNS1_21identity_decomposer_tEEEvPKT1_PSA_PKT2_PSE_T3_iiT4_:
[----:B------:R-:W-:Y:S01]  /*0000*/  LDC R1, c[0x0][0x37c] ;  /* 0x0000df00ff017b82 */ /* 0x000fe20000000800 */
[----:B------:R-:W0:Y:S01]  /*0010*/  S2R R0, SR_TID.X ;  /* 0x0000000000007919 */ /* 0x000e220000002100 */
[----:B------:R-:W1:Y:S01]  /*0020*/  LDCU UR4, c[0x0][0x3a0] ;  /* 0x00007400ff0477ac */ /* 0x000e620008000800 */
[----:B------:R-:W2:Y:S01]  /*0030*/  LDCU.64 UR6, c[0x0][0x380] ;  /* 0x00007000ff0677ac */ /* 0x000ea20008000a00 */
[----:B------:R-:W3:Y:S01]  /*0040*/  LDCU.64 UR10, c[0x0][0x358] ;  /* 0x00006b00ff0a77ac */ /* 0x000ee20008000a00 */
[----:B0-----:R-:W-:-:S04]  /*0050*/  IMAD R9, R0, 0x13, RZ ;  /* 0x0000001300097824 */ /* 0x001fc800078e02ff */
[C---:B------:R-:W-:Y:S01]  /*0060*/  VIADD R4, R9.reuse, 0x1 ;  /* 0x0000000109047836 */ /* 0x040fe20000000000 */
[C---:B-1----:R-:W-:Y:S02]  /*0070*/  ISETP.GE.AND P1, PT, R9.reuse, UR4, PT ;  /* 0x0000000409007c0c */ /* 0x042fe4000bf26270 */
[----:B--2---:R-:W-:-:S05]  /*0080*/  IADD3 R6, P0, PT, R9, UR6, RZ ;  /* 0x0000000609067c10 */ /* 0x004fca000ff1e0ff */
[----:B------:R-:W-:Y:S01]  /*0090*/  IMAD.X R7, RZ, RZ, UR7, P0 ;  /* 0x00000007ff077e24 */ /* 0x000fe200080e06ff */
[----:B------:R-:W-:Y:S01]  /*00a0*/  ISETP.GE.AND P0, PT, R4, UR4, PT ;  /* 0x0000000404007c0c */ /* 0x000fe2000bf06270 */
[C---:B------:R-:W-:Y:S01]  /*00b0*/  VIADD R4, R9.reuse, 0x2 ;  /* 0x0000000209047836 */ /* 0x040fe20000000000 */
[----:B------:R-:W0:Y:S01]  /*00c0*/  S2UR UR5, SR_CgaCtaId ;  /* 0x00000000000579c3 */ /* 0x000e220000008800 */
[C---:B------:R-:W-:Y:S01]  /*00d0*/  VIADD R5, R9.reuse, 0x6 ;  /* 0x0000000609057836 */ /* 0x040fe20000000000 */
[----:B------:R-:W1:Y:S01]  /*00e0*/  S2R R108, SR_LANEID ;  /* 0x00000000006c7919 */ /* 0x000e620000000000 */
[C---:B------:R-:W-:Y:S01]  /*00f0*/  VIADD R29, R9.reuse, 0x9 ;  /* 0x00000009091d7836 */ /* 0x040fe20000000000 */
[----:B------:R-:W2:Y:S01]  /*0100*/  LDCU.64 UR6, c[0x0][0x3a8] ;  /* 0x00007500ff0677ac */ /* 0x000ea20008000a00 */
[----:B---3--:R-:W3:Y:S01]  /*0110*/  @!P1 LDG.E.U8 R8, desc[UR10][R6.64] ;  /* 0x0000000a06089981 */ /* 0x008ee2000c1e1100 */
[----:B------:R-:W-:Y:S01]  /*0120*/  ISETP.GE.AND P1, PT, R4, UR4, PT ;  /* 0x0000000404007c0c */ /* 0x000fe2000bf26270 */
[----:B------:R-:W-:Y:S01]  /*0130*/  VIADD R4, R9, 0x3 ;  /* 0x0000000309047836 */ /* 0x000fe20000000000 */
[----:B------:R-:W-:-:S03]  /*0140*/  P2R R47, PR, RZ, 0x1 ;  /* 0x00000001ff2f7803 */ /* 0x000fc60000000000 */
[----:B------:R-:W4:Y:S01]  /*0150*/  @!P0 LDG.E.U8 R10, desc[UR10][R6.64+0x1] ;  /* 0x0000010a060a8981 */ /* 0x000f22000c1e1100 */
[----:B------:R-:W-:Y:S02]  /*0160*/  P2R R46, PR, RZ, 0x2 ;  /* 0x00000002ff2e7803 */ /* 0x000fe40000000000 */
[----:B------:R-:W-:Y:S01]  /*0170*/  ISETP.GE.AND P0, PT, R4, UR4, PT ;  /* 0x0000000404007c0c */ /* 0x000fe2000bf06270 */
[----:B------:R-:W-:-:S03]  /*0180*/  VIADD R4, R9, 0x4 ;  /* 0x0000000409047836 */ /* 0x000fc60000000000 */
[----:B------:R-:W-:Y:S02]  /*0190*/  P2R R45, PR, RZ, 0x1 ;  /* 0x00000001ff2d7803 */ /* 0x000fe40000000000 */
[----:B------:R-:W-:Y:S01]  /*01a0*/  ISETP.GE.AND P2, PT, R4, UR4, PT ;  /* 0x0000000404007c0c */ /* 0x000fe2000bf46270 */
[----:B------:R-:W-:Y:S01]  /*01b0*/  VIADD R4, R9, 0x5 ;  /* 0x0000000509047836 */ /* 0x000fe20000000000 */
[----:B------:R-:W2:Y:S05]  /*01c0*/  @!P1 LDG.E.U8 R11, desc[UR10][R6.64+0x2] ;  /* 0x0000020a060b9981 */ /* 0x000eaa000c1e1100 */
[----:B------:R-:W2:Y:S01]  /*01d0*/  @!P0 LDG.E.U8 R33, desc[UR10][R6.64+0x3] ;  /* 0x0000030a06218981 */ /* 0x000ea2000c1e1100 */
[----:B------:R-:W-:Y:S01]  /*01e0*/  ISETP.GE.AND P0, PT, R5, UR4, PT ;  /* 0x0000000405007c0c */ /* 0x000fe2000bf06270 */
[C---:B------:R-:W-:Y:S01]  /*01f0*/  VIADD R5, R9.reuse, 0x8 ;  /* 0x0000000809057836 */ /* 0x040fe20000000000 */
[----:B------:R-:W-:Y:S01]  /*0200*/  ISETP.GE.AND P1, PT, R4, UR4, PT ;  /* 0x0000000404007c0c */ /* 0x000fe2000bf26270 */
[C---:B------:R-:W-:Y:S01]  /*0210*/  VIADD R4, R9.reuse, 0x7 ;  /* 0x0000000709047836 */ /* 0x040fe20000000000 */
[----:B------:R-:W-:Y:S01]  /*0220*/  P2R R57, PR, RZ, 0x1 ;  /* 0x00000001ff397803 */ /* 0x000fe20000000000 */
[C---:B------:R-:W-:Y:S01]  /*0230*/  VIADD R30, R9.reuse, 0xa ;  /* 0x0000000a091e7836 */ /* 0x040fe20000000000 */
[----:B------:R-:W2:Y:S01]  /*0240*/  @!P2 LDG.E.U8 R34, desc[UR10][R6.64+0x4] ;  /* 0x0000040a0622a981 */ /* 0x000ea2000c1e1100 */
[C---:B------:R-:W-:Y:S01]  /*0250*/  VIADD R31, R9.reuse, 0xb ;  /* 0x0000000b091f7836 */ /* 0x040fe20000000000 */
[----:B------:R-:W-:Y:S01]  /*0260*/  P2R R43, PR, RZ, 0x4 ;  /* 0x00000004ff2b7803 */ /* 0x000fe20000000000 */
[----:B------:R-:W-:Y:S01]  /*0270*/  VIADD R32, R9, 0xc ;  /* 0x0000000c09207836 */ /* 0x000fe20000000000 */
[----:B------:R-:W-:-:S03]  /*0280*/  P2R R56, PR, RZ, 0x2 ;  /* 0x00000002ff387803 */ /* 0x000fc60000000000 */
[----:B------:R-:W2:Y:S01]  /*0290*/  @!P0 LDG.E.U8 R36, desc[UR10][R6.64+0x6] ;  /* 0x0000060a06248981 */ /* 0x000ea2000c1e1100 */
[----:B------:R-:W-:-:S03]  /*02a0*/  ISETP.GE.AND P0, PT, R4, UR4, PT ;  /* 0x0000000404007c0c */ /* 0x000fc6000bf06270 */
[----:B------:R-:W2:Y:S01]  /*02b0*/  @!P1 LDG.E.U8 R35, desc[UR10][R6.64+0x5] ;  /* 0x0000050a06239981 */ /* 0x000ea2000c1e1100 */
[----:B------:R-:W-:-:S09]  /*02c0*/  P2R R58, PR, RZ, 0x1 ;  /* 0x00000001ff3a7803 */ /* 0x000fd20000000000 */
[----:B------:R-:W2:Y:S01]  /*02d0*/  @!P0 LDG.E.U8 R37, desc[UR10][R6.64+0x7] ;  /* 0x0000070a06258981 */ /* 0x000ea2000c1e1100 */
[----:B------:R-:W-:Y:S02]  /*02e0*/  ISETP.GE.AND P0, PT, R5, UR4, PT ;  /* 0x0000000405007c0c */ /* 0x000fe4000bf06270 */
[----:B------:R-:W0:Y:S02]  /*02f0*/  LDC.64 R4, c[0x0][0x390] ;  /* 0x0000e400ff047b82 */ /* 0x000e240000000a00 */
[----:B------:R-:W-:-:S09]  /*0300*/  P2R R59, PR, RZ, 0x1 ;  /* 0x00000001ff3b7803 */ /* 0x000fd20000000000 */
[----:B------:R-:W2:Y:S01]  /*0310*/  @!P0 LDG.E.U8 R38, desc[UR10][R6.64+0x8] ;  /* 0x0000080a06268981 */ /* 0x000ea2000c1e1100 */
[----:B------:R-:W-:-:S04]  /*0320*/  ISETP.GE.AND P0, PT, R29, UR4, PT ;  /* 0x000000041d007c0c */ /* 0x000fc8000bf06270 */
[----:B------:R-:W-:-:S09]  /*0330*/  P2R R60, PR, RZ, 0x1 ;  /* 0x00000001ff3c7803 */ /* 0x000fd20000000000 */
[----:B------:R-:W2:Y:S01]  /*0340*/  @!P0 LDG.E.U8 R39, desc[UR10][R6.64+0x9] ;  /* 0x0000090a06278981 */ /* 0x000ea2000c1e1100 */
[----:B------:R-:W-:-:S04]  /*0350*/  ISETP.GE.AND P0, PT, R30, UR4, PT ;  /* 0x000000041e007c0c */ /* 0x000fc8000bf06270 */
[----:B------:R-:W-:-:S09]  /*0360*/  P2R R61, PR, RZ, 0x1 ;  /* 0x00000001ff3d7803 */ /* 0x000fd20000000000 */
[----:B------:R-:W2:Y:S01]  /*0370*/  @!P0 LDG.E.U8 R40, desc[UR10][R6.64+0xa] ;  /* 0x00000a0a06288981 */ /* 0x000ea2000c1e1100 */
[----:B------:R-:W-:-:S04]  /*0380*/  ISETP.GE.AND P0, PT, R31, UR4, PT ;  /* 0x000000041f007c0c */ /* 0x000fc8000bf06270 */
[----:B------:R-:W-:Y:S01]  /*0390*/  P2R R62, PR, RZ, 0x1 ;  /* 0x00000001ff3e7803 */ /* 0x000fe20000000000 */
[----:B------:R-:W-:-:S08]  /*03a0*/  VIADD R30, R9, 0xd ;  /* 0x0000000d091e7836 */ /* 0x000fd00000000000 */
[----:B------:R-:W2:Y:S01]  /*03b0*/  @!P0 LDG.E.U8 R41, desc[UR10][R6.64+0xb] ;  /* 0x00000b0a06298981 */ /* 0x000ea2000c1e1100 */
[----:B------:R-:W-:Y:S01]  /*03c0*/  ISETP.GE.AND P0, PT, R32, UR4, PT ;  /* 0x0000000420007c0c */ /* 0x000fe2000bf06270 */
[C---:B------:R-:W-:Y:S01]  /*03d0*/  VIADD R31, R9.reuse, 0xe ;  /* 0x0000000e091f7836 */ /* 0x040fe20000000000 */
[----:B------:R-:W-:Y:S01]  /*03e0*/  ISETP.GE.AND P1, PT, R30, UR4, PT ;  /* 0x000000041e007c0c */ /* 0x000fe2000bf26270 */
[----:B------:R-:W-:Y:S01]  /*03f0*/  VIADD R32, R9, 0xf ;  /* 0x0000000f09207836 */ /* 0x000fe20000000000 */
[----:B------:R-:W-:Y:S02]  /*0400*/  P2R R55, PR, RZ, 0x1 ;  /* 0x00000001ff377803 */ /* 0x000fe40000000000 */
[----:B------:R-:W-:Y:S02]  /*0410*/  ISETP.GE.AND P2, PT, R31, UR4, PT ;  /* 0x000000041f007c0c */ /* 0x000fe4000bf46270 */
[----:B------:R-:W-:-:S05]  /*0420*/  ISETP.GE.AND P3, PT, R32, UR4, PT ;  /* 0x0000000420007c0c */ /* 0x000fca000bf66270 */
[----:B------:R-:W2:Y:S01]  /*0430*/  @!P0 LDG.E.U8 R42, desc[UR10][R6.64+0xc] ;  /* 0x00000c0a062a8981 */ /* 0x000ea2000c1e1100 */
[----:B------:R-:W-:Y:S01]  /*0440*/  ISETP.NE.AND P0, PT, R43, RZ, PT ;  /* 0x000000ff2b00720c */ /* 0x000fe20003f05270 */
[----:B------:R-:W-:Y:S01]  /*0450*/  VIADD R43, R9, 0x10 ;  /* 0x00000010092b7836 */ /* 0x000fe20000000000 */
[----:B------:R-:W-:Y:S01]  /*0460*/  P2R R54, PR, RZ, 0x2 ;  /* 0x00000002ff367803 */ /* 0x000fe20000000000 */
[----:B------:R-:W2:Y:S03]  /*0470*/  @!P1 LDG.E.U8 R44, desc[UR10][R6.64+0xd] ;  /* 0x00000d0a062c9981 */ /* 0x000ea6000c1e1100 */
[----:B------:R-:W-:Y:S02]  /*0480*/  ISETP.GE.AND P4, PT, R43, UR4, PT ;  /* 0x000000042b007c0c */ /* 0x000fe4000bf86270 */
[----:B------:R-:W-:Y:S01]  /*0490*/  ISETP.NE.AND P1, PT, R45, RZ, PT ;  /* 0x000000ff2d00720c */ /* 0x000fe20003f25270 */
[C---:B------:R-:W-:Y:S01]  /*04a0*/  VIADD R49, R9.reuse, 0x12 ;  /* 0x0000001209317836 */ /* 0x040fe20000000000 */
[----:B------:R-:W2:Y:S01]  /*04b0*/  @!P2 LDG.E.U8 R45, desc[UR10][R6.64+0xe] ;  /* 0x00000e0a062da981 */ /* 0x000ea2000c1e1100 */
[----:B------:R-:W-:Y:S01]  /*04c0*/  VIADD R48, R9, 0x11 ;  /* 0x0000001109307836 */ /* 0x000fe20000000000 */
[----:B------:R-:W-:-:S02]  /*04d0*/  P2R R53, PR, RZ, 0x4 ;  /* 0x00000004ff357803 */ /* 0x000fc40000000000 */
[----:B------:R-:W-:Y:S02]  /*04e0*/  ISETP.NE.AND P2, PT, R46, RZ, PT ;  /* 0x000000ff2e00720c */ /* 0x000fe40003f45270 */
[----:B------:R-:W2:Y:S01]  /*04f0*/  @!P3 LDG.E.U8 R46, desc[UR10][R6.64+0xf] ;  /* 0x00000f0a062eb981 */ /* 0x000ea2000c1e1100 */
[----:B------:R-:W-:Y:S02]  /*0500*/  P2R R52, PR, RZ, 0x8 ;  /* 0x00000008ff347803 */ /* 0x000fe40000000000 */
[----:B------:R-:W-:Y:S02]  /*0510*/  ISETP.NE.AND P3, PT, R47, RZ, PT ;  /* 0x000000ff2f00720c */ /* 0x000fe40003f65270 */
[----:B------:R-:W2:Y:S01]  /*0520*/  @!P4 LDG.E.U8 R47, desc[UR10][R6.64+0x10] ;  /* 0x0000100a062fc981 */ /* 0x000ea2000c1e1100 */
[----:B------:R-:W-:Y:S02]  /*0530*/  ISETP.GE.AND P6, PT, R49, UR4, PT ;  /* 0x0000000431007c0c */ /* 0x000fe4000bfc6270 */
[----:B------:R-:W-:Y:S01]  /*0540*/  ISETP.GE.AND P5, PT, R48, UR4, PT ;  /* 0x0000000430007c0c */ /* 0x000fe2000bfa6270 */
[----:B0-----:R-:W-:Y:S01]  /*0550*/  IMAD.WIDE.U32 R4, R9, 0x4, R4 ;  /* 0x0000000409047825 */ /* 0x001fe200078e0004 */
[----:B------:R-:W-:-:S02]  /*0560*/  P2R R51, PR, RZ, 0x10 ;  /* 0x00000010ff337803 */ /* 0x000fc40000000000 */
[----:B------:R-:W-:-:S07]  /*0570*/  ISETP.GE.AND P4, PT, R9, UR4, PT ;  /* 0x0000000409007c0c */ /* 0x000fce000bf86270 */
[----:B------:R-:W2:Y:S04]  /*0580*/  @!P6 LDG.E.U8 R50, desc[UR10][R6.64+0x12] ;  /* 0x0000120a0632e981 */ /* 0x000ea8000c1e1100 */
[----:B------:R0:W2:Y:S01]  /*0590*/  @!P5 LDG.E.U8 R9, desc[UR10][R6.64+0x11] ;  /* 0x0000110a0609d981 */ /* 0x0000a2000c1e1100 */
[----:B------:R-:W-:Y:S01]  /*05a0*/  BAR.SYNC.DEFER_BLOCKING 0x0 ;  /* 0x0000000000007b1d */ /* 0x000fe20000010000 */
[----:B------:R-:W-:Y:S01]  /*05b0*/  IMAD.MOV.U32 R32, RZ, RZ, 0xff ;  /* 0x000000ffff207424 */ /* 0x000fe200078e00ff */
[----:B0-----:R-:W-:Y:S02]  /*05c0*/  P2R R6, PR, RZ, 0x40 ;  /* 0x00000040ff067803 */ /* 0x001fe40000000000 */
[----:B------:R-:W-:Y:S01]  /*05d0*/  ISETP.NE.AND P6, PT, R56, RZ, PT ;  /* 0x000000ff3800720c */ /* 0x000fe20003fc5270 */
[----:B------:R-:W-:Y:S01]  /*05e0*/  IMAD.MOV.U32 R29, RZ, RZ, 0xff ;  /* 0x000000ffff1d7424 */ /* 0x000fe200078e00ff */
[----:B------:R-:W-:-:S02]  /*05f0*/  P2R R43, PR, RZ, 0x20 ;  /* 0x00000020ff2b7803 */ /* 0x000fc40000000000 */
[----:B------:R-:W-:Y:S01]  /*0600*/  ISETP.NE.AND P5, PT, R57, RZ, PT ;  /* 0x000000ff3900720c */ /* 0x000fe20003fa5270 */
[----:B------:R-:W-:Y:S02]  /*0610*/  IMAD.MOV.U32 R30, RZ, RZ, 0xff ;  /* 0x000000ffff1e7424 */ /* 0x000fe400078e00ff */
[----:B------:R-:W-:Y:S01]  /*0620*/  IMAD.MOV.U32 R31, RZ, RZ, 0xff ;  /* 0x000000ffff1f7424 */ /* 0x000fe200078e00ff */
[----:B------:R0:W5:Y:S04]  /*0630*/  @!P4 LDG.E R2, desc[UR10][R4.64] ;  /* 0x0000000a0402c981 */ /* 0x000168000c1e1900 */
[----:B------:R0:W5:Y:S04]  /*0640*/  @!P3 LDG.E R28, desc[UR10][R4.64+0x4] ;  /* 0x0000040a041cb981 */ /* 0x000168000c1e1900 */
[----:B------:R0:W5:Y:S04]  /*0650*/  @!P2 LDG.E R27, desc[UR10][R4.64+0x8] ;  /* 0x0000080a041ba981 */ /* 0x000168000c1e1900 */
[----:B------:R0:W5:Y:S04]  /*0660*/  @!P1 LDG.E R26, desc[UR10][R4.64+0xc] ;  /* 0x00000c0a041a9981 */ /* 0x000168000c1e1900 */
[----:B------:R0:W5:Y:S04]  /*0670*/  @!P0 LDG.E R25, desc[UR10][R4.64+0x10] ;  /* 0x0000100a04198981 */ /* 0x000168000c1e1900 */
[----:B------:R0:W5:Y:S04]  /*0680*/  @!P6 LDG.E R24, desc[UR10][R4.64+0x14] ;  /* 0x0000140a0418e981 */ /* 0x000168000c1e1900 */
[----:B------:R0:W5:Y:S01]  /*0690*/  @!P5 LDG.E R23, desc[UR10][R4.64+0x18] ;  /* 0x0000180a0417d981 */ /* 0x000162000c1e1900 */
[----:B------:R-:W-:-:S02]  /*06a0*/  UMOV UR4, 0x400 ;  /* 0x0000040000047882 */ /* 0x000fc40000000000 */
[----:B------:R-:W-:Y:S01]  /*06b0*/  ULEA UR4, UR5, UR4, 0x18 ;  /* 0x0000000405047291 */ /* 0x000fe2000f8ec0ff */
[----:B------:R-:W-:Y:S01]  /*06c0*/  IMAD.MOV.U32 R48, RZ, RZ, 0xff ;  /* 0x000000ffff307424 */ /* 0x000fe200078e00ff */
[----:B------:R-:W-:Y:S02]  /*06d0*/  SHF.R.U32.HI R109, RZ, 0x5, R0 ;  /* 0x00000005ff6d7819 */ /* 0x000fe40000011600 */
[----:B---3--:R-:W-:-:S04]  /*06e0*/  @!P4 LOP3.LUT R8, R8, 0xff80, RZ, 0x3c, !PT ;  /* 0x0000ff800808c812 */ /* 0x008fc800078e3cff */
[----:B------:R-:W-:Y:S02]  /*06f0*/  @!P4 PRMT R29, R8, 0x7610, R29 ;  /* 0x00007610081dc816 */ /* 0x000fe4000000001d */
[----:B------:R-:W-:Y:S02]  /*0700*/  ISETP.NE.AND P4, PT, R58, RZ, PT ;  /* 0x000000ff3a00720c */ /* 0x000fe40003f85270 */
[----:B----4-:R-:W-:Y:S02]  /*0710*/  @!P3 LOP3.LUT R10, R10, 0xff80, RZ, 0x3c, !PT ;  /* 0x0000ff800a0ab812 */ /* 0x010fe400078e3cff */
[----:B--2---:R-:W-:-:S09]  /*0720*/  @!P1 LOP3.LUT R33, R33, 0xff80, RZ, 0x3c, !PT ;  /* 0x0000ff8021219812 */ /* 0x004fd200078e3cff */
[----:B------:R0:W5:Y:S01]  /*0730*/  @!P4 LDG.E R22, desc[UR10][R4.64+0x1c] ;  /* 0x00001c0a0416c981 */ /* 0x000162000c1e1900 */
[----:B------:R-:W-:Y:S01]  /*0740*/  @!P1 PRMT R32, R33, 0x7610, R32 ;  /* 0x0000761021209816 */ /* 0x000fe20000000020 */
[----:B------:R-:W-:Y:S01]  /*0750*/  IMAD.MOV.U32 R33, RZ, RZ, 0xff ;  /* 0x000000ffff217424 */ /* 0x000fe200078e00ff */
[----:B------:R-:W-:-:S04]  /*0760*/  @!P0 LOP3.LUT R34, R34, 0xff80, RZ, 0x3c, !PT ;  /* 0x0000ff8022228812 */ /* 0x000fc800078e3cff */
[----:B------:R-:W-:Y:S01]  /*0770*/  @!P0 PRMT R33, R34, 0x7610, R33 ;  /* 0x0000761022218816 */ /* 0x000fe20000000021 */
[----:B------:R-:W-:Y:S01]  /*0780*/  IMAD.MOV.U32 R34, RZ, RZ, 0xff ;  /* 0x000000ffff227424 */ /* 0x000fe200078e00ff */
[----:B------:R-:W-:Y:S02]  /*0790*/  @!P3 PRMT R30, R10, 0x7610, R30 ;  /* 0x000076100a1eb816 */ /* 0x000fe4000000001e */
[----:B------:R-:W-:Y:S02]  /*07a0*/  @!P6 LOP3.LUT R35, R35, 0xff80, RZ, 0x3c, !PT ;  /* 0x0000ff802323e812 */ /* 0x000fe400078e3cff */
[----:B------:R-:W-:Y:S02]  /*07b0*/  ISETP.NE.AND P3, PT, R59, RZ, PT ;  /* 0x000000ff3b00720c */ /* 0x000fe40003f65270 */
[----:B------:R-:W-:Y:S01]  /*07c0*/  @!P6 PRMT R34, R35, 0x7610, R34 ;  /* 0x000076102322e816 */ /* 0x000fe20000000022 */
[----:B------:R-:W-:Y:S01]  /*07d0*/  IMAD.MOV.U32 R35, RZ, RZ, 0xff ;  /* 0x000000ffff237424 */ /* 0x000fe200078e00ff */
[----:B------:R-:W-:-:S02]  /*07e0*/  @!P2 LOP3.LUT R11, R11, 0xff80, RZ, 0x3c, !PT ;  /* 0x0000ff800b0ba812 */ /* 0x000fc400078e3cff */
[----:B------:R-:W-:Y:S02]  /*07f0*/  @!P5 LOP3.LUT R36, R36, 0xff80, RZ, 0x3c, !PT ;  /* 0x0000ff802424d812 */ /* 0x000fe400078e3cff */
[----:B------:R-:W-:Y:S02]  /*0800*/  @!P2 PRMT R31, R11, 0x7610, R31 ;  /* 0x000076100b1fa816 */ /* 0x000fe4000000001f */
[----:B------:R-:W-:Y:S01]  /*0810*/  @!P5 PRMT R35, R36, 0x7610, R35 ;  /* 0x000076102423d816 */ /* 0x000fe20000000023 */
[----:B------:R-:W-:Y:S01]  /*0820*/  IMAD.MOV.U32 R36, RZ, RZ, 0xff ;  /* 0x000000ffff247424 */ /* 0x000fe200078e00ff */
[----:B------:R-:W-:Y:S01]  /*0830*/  ISETP.NE.AND P2, PT, R60, RZ, PT ;  /* 0x000000ff3c00720c */ /* 0x000fe20003f45270 */
[----:B------:R0:W5:Y:S01]  /*0840*/  @!P3 LDG.E R21, desc[UR10][R4.64+0x20] ;  /* 0x0000200a0415b981 */ /* 0x000162000c1e1900 */
[----:B------:R-:W-:Y:S02]  /*0850*/  @!P4 LOP3.LUT R37, R37, 0xff80, RZ, 0x3c, !PT ;  /* 0x0000ff802525c812 */ /* 0x000fe400078e3cff */
[----:B------:R-:W-:-:S02]  /*0860*/  ISETP.NE.AND P1, PT, R61, RZ, PT ;  /* 0x000000ff3d00720c */ /* 0x000fc40003f25270 */
[----:B------:R-:W-:Y:S01]  /*0870*/  @!P4 PRMT R36, R37, 0x7610, R36 ;  /* 0x000076102524c816 */ /* 0x000fe20000000024 */
[----:B------:R-:W-:Y:S01]  /*0880*/  IMAD.MOV.U32 R37, RZ, RZ, 0xff ;  /* 0x000000ffff257424 */ /* 0x000fe200078e00ff */
[----:B------:R-:W-:Y:S02]  /*0890*/  @!P3 LOP3.LUT R38, R38, 0xff80, RZ, 0x3c, !PT ;  /* 0x0000ff802626b812 */ /* 0x000fe400078e3cff */
[----:B------:R-:W-:-:S03]  /*08a0*/  ISETP.NE.AND P0, PT, R62, RZ, PT ;  /* 0x000000ff3e00720c */ /* 0x000fc60003f05270 */
[----:B------:R0:W5:Y:S01]  /*08b0*/  @!P2 LDG.E R20, desc[UR10][R4.64+0x24] ;  /* 0x0000240a0414a981 */ /* 0x000162000c1e1900 */
[----:B------:R-:W-:Y:S01]  /*08c0*/  @!P3 PRMT R37, R38, 0x7610, R37 ;  /* 0x000076102625b816 */ /* 0x000fe20000000025 */
[----:B------:R-:W-:Y:S01]  /*08d0*/  IMAD.MOV.U32 R38, RZ, RZ, 0xff ;  /* 0x000000ffff267424 */ /* 0x000fe200078e00ff */
[----:B------:R-:W-:-:S07]  /*08e0*/  @!P2 LOP3.LUT R39, R39, 0xff80, RZ, 0x3c, !PT ;  /* 0x0000ff802727a812 */ /* 0x000fce00078e3cff */
[----:B------:R0:W5:Y:S01]  /*08f0*/  @!P0 LDG.E R18, desc[UR10][R4.64+0x2c] ;  /* 0x00002c0a04128981 */ /* 0x000162000c1e1900 */
[----:B------:R-:W-:Y:S01]  /*0900*/  @!P2 PRMT R38, R39, 0x7610, R38 ;  /* 0x000076102726a816 */ /* 0x000fe20000000026 */
[----:B------:R-:W-:Y:S02]  /*0910*/  IMAD.MOV.U32 R39, RZ, RZ, 0xff ;  /* 0x000000ffff277424 */ /* 0x000fe400078e00ff */
[----:B------:R0:W5:Y:S01]  /*0920*/  @!P1 LDG.E R19, desc[UR10][R4.64+0x28] ;  /* 0x0000280a04139981 */ /* 0x000162000c1e1900 */
[----:B------:R-:W-:-:S04]  /*0930*/  @!P1 LOP3.LUT R40, R40, 0xff80, RZ, 0x3c, !PT ;  /* 0x0000ff8028289812 */ /* 0x000fc800078e3cff */
[----:B------:R-:W-:Y:S01]  /*0940*/  @!P1 PRMT R39, R40, 0x7610, R39 ;  /* 0x0000761028279816 */ /* 0x000fe20000000027 */
[----:B------:R-:W-:Y:S01]  /*0950*/  IMAD.MOV.U32 R40, RZ, RZ, 0xff ;  /* 0x000000ffff287424 */ /* 0x000fe200078e00ff */
[----:B------:R-:W-:Y:S02]  /*0960*/  ISETP.NE.AND P2, PT, R53, RZ, PT ;  /* 0x000000ff3500720c */ /* 0x000fe40003f45270 */
[----:B------:R-:W-:Y:S02]  /*0970*/  ISETP.NE.AND P6, PT, R6, RZ, PT ;  /* 0x000000ff0600720c */ /* 0x000fe40003fc5270 */
[----:B------:R-:W-:Y:S02]  /*0980*/  @!P0 LOP3.LUT R41, R41, 0xff80, RZ, 0x3c, !PT ;  /* 0x0000ff8029298812 */ /* 0x000fe400078e3cff */
[----:B------:R-:W-:Y:S02]  /*0990*/  ISETP.NE.AND P5, PT, R43, RZ, PT ;  /* 0x000000ff2b00720c */ /* 0x000fe40003fa5270 */
[----:B------:R-:W-:-:S05]  /*09a0*/  @!P0 PRMT R40, R41, 0x7610, R40 ;  /* 0x0000761029288816 */ /* 0x000fca0000000028 */
[----:B------:R0:W5:Y:S01]  /*09b0*/  @!P2 LDG.E R15, desc[UR10][R4.64+0x38] ;  /* 0x0000380a040fa981 */ /* 0x000162000c1e1900 */
[----:B------:R-:W-:Y:S02]  /*09c0*/  ISETP.NE.AND P0, PT, R55, RZ, PT ;  /* 0x000000ff3700720c */ /* 0x000fe40003f05270 */
[----:B------:R-:W-:Y:S02]  /*09d0*/  ISETP.NE.AND P4, PT, R51, RZ, PT ;  /* 0x000000ff3300720c */ /* 0x000fe40003f85270 */
[----:B------:R-:W-:Y:S02]  /*09e0*/  ISETP.NE.AND P3, PT, R52, RZ, PT ;  /* 0x000000ff3400720c */ /* 0x000fe40003f65270 */
[----:B------:R-:W-:Y:S01]  /*09f0*/  ISETP.NE.AND P1, PT, R54, RZ, PT ;  /* 0x000000ff3600720c */ /* 0x000fe20003f25270 */
[----:B------:R-:W-:Y:S01]  /*0a00*/  IMAD.MOV.U32 R43, RZ, RZ, 0xff ;  /* 0x000000ffff2b7424 */ /* 0x000fe200078e00ff */
[----:B------:R0:W5:Y:S01]  /*0a10*/  @!P6 LDG.E R3, desc[UR10][R4.64+0x48] ;  /* 0x0000480a0403e981 */ /* 0x000162000c1e1900 */
[----:B------:R-:W-:-:S03]  /*0a20*/  IMAD.MOV.U32 R41, RZ, RZ, 0xff ;  /* 0x000000ffff297424 */ /* 0x000fc600078e00ff */
[----:B------:R0:W5:Y:S01]  /*0a30*/  @!P5 LDG.E R12, desc[UR10][R4.64+0x44] ;  /* 0x0000440a040cd981 */ /* 0x000162000c1e1900 */
[----:B------:R-:W-:-:S03]  /*0a40*/  @!P0 LOP3.LUT R42, R42, 0xff80, RZ, 0x3c, !PT ;  /* 0x0000ff802a2a8812 */ /* 0x000fc600078e3cff */
[----:B------:R0:W5:Y:S01]  /*0a50*/  @!P0 LDG.E R17, desc[UR10][R4.64+0x30] ;  /* 0x0000300a04118981 */ /* 0x000162000c1e1900 */
[----:B------:R-:W-:-:S03]  /*0a60*/  @!P2 LOP3.LUT R45, R45, 0xff80, RZ, 0x3c, !PT ;  /* 0x0000ff802d2da812 */ /* 0x000fc600078e3cff */
[----:B------:R0:W5:Y:S01]  /*0a70*/  @!P1 LDG.E R16, desc[UR10][R4.64+0x34] ;  /* 0x0000340a04109981 */ /* 0x000162000c1e1900 */
[----:B------:R-:W-:Y:S02]  /*0a80*/  @!P0 PRMT R41, R42, 0x7610, R41 ;  /* 0x000076102a298816 */ /* 0x000fe40000000029 */
[----:B------:R-:W-:Y:S01]  /*0a90*/  @!P2 PRMT R43, R45, 0x7610, R43 ;  /* 0x000076102d2ba816 */ /* 0x000fe2000000002b */
[----:B------:R0:W5:Y:S01]  /*0aa0*/  @!P3 LDG.E R14, desc[UR10][R4.64+0x3c] ;  /* 0x00003c0a040eb981 */ /* 0x000162000c1e1900 */
[----:B------:R-:W-:-:S03]  /*0ab0*/  IMAD.MOV.U32 R45, RZ, RZ, 0xff ;  /* 0x000000ffff2d7424 */ /* 0x000fc600078e00ff */
[----:B------:R0:W5:Y:S01]  /*0ac0*/  @!P4 LDG.E R13, desc[UR10][R4.64+0x40] ;  /* 0x0000400a040dc981 */ /* 0x000162000c1e1900 */
[----:B------:R-:W-:Y:S01]  /*0ad0*/  IMAD.MOV.U32 R42, RZ, RZ, 0xff ;  /* 0x000000ffff2a7424 */ /* 0x000fe200078e00ff */
[----:B------:R-:W-:Y:S02]  /*0ae0*/  @!P4 LOP3.LUT R47, R47, 0xff80, RZ, 0x3c, !PT ;  /* 0x0000ff802f2fc812 */ /* 0x000fe400078e3cff */
[----:B------:R-:W-:Y:S02]  /*0af0*/  @!P1 LOP3.LUT R44, R44, 0xff80, RZ, 0x3c, !PT ;  /* 0x0000ff802c2c9812 */ /* 0x000fe400078e3cff */
[----:B------:R-:W-:Y:S02]  /*0b00*/  @!P4 PRMT R45, R47, 0x7610, R45 ;  /* 0x000076102f2dc816 */ /* 0x000fe4000000002d */
[----:B------:R-:W-:Y:S02]  /*0b10*/  LEA R47, R0, UR4, 0x2 ;  /* 0x00000004002f7c11 */ /* 0x000fe4000f8e10ff */
[----:B------:R-:W-:Y:S01]  /*0b20*/  @!P1 PRMT R42, R44, 0x7610, R42 ;  /* 0x000076102c2a9816 */ /* 0x000fe2000000002a */
[----:B------:R-:W-:Y:S01]  /*0b30*/  IMAD.MOV.U32 R44, RZ, RZ, 0xff ;  /* 0x000000ffff2c7424 */ /* 0x000fe200078e00ff */
[----:B------:R-:W-:Y:S01]  /*0b40*/  @!P3 LOP3.LUT R46, R46, 0xff80, RZ, 0x3c, !PT ;  /* 0x0000ff802e2eb812 */ /* 0x000fe200078e3cff */
[----:B------:R-:W-:-:S03]  /*0b50*/  IMAD R49, R0, 0x40, R47 ;  /* 0x0000004000317824 */ /* 0x000fc600078e022f */
[----:B------:R-:W-:Y:S01]  /*0b60*/  @!P3 PRMT R44, R46, 0x7610, R44 ;  /* 0x000076102e2cb816 */ /* 0x000fe2000000002c */
[----:B------:R-:W-:Y:S01]  /*0b70*/  IMAD.MOV.U32 R46, RZ, RZ, 0xff ;  /* 0x000000ffff2e7424 */ /* 0x000fe200078e00ff */
[----:B------:R-:W-:Y:S01]  /*0b80*/  @!P6 LOP3.LUT R50, R50, 0xff80, RZ, 0x3c, !PT ;  /* 0x0000ff803232e812 */ /* 0x000fe200078e3cff */
[----:B------:R-:W-:Y:S01]  /*0b90*/  IMAD R51, R0, -0x31, R49 ;  /* 0xffffffcf00337824 */ /* 0x000fe200078e0231 */
[----:B------:R-:W-:Y:S02]  /*0ba0*/  @!P5 LOP3.LUT R9, R9, 0xff80, RZ, 0x3c, !PT ;  /* 0x0000ff800909d812 */ /* 0x000fe400078e3cff */
[----:B------:R-:W-:Y:S01]  /*0bb0*/  @!P6 PRMT R48, R50, 0x7610, R48 ;  /* 0x000076103230e816 */ /* 0x000fe20000000030 */
[----:B------:R-:W-:Y:S01]  /*0bc0*/  IMAD R53, R0, 0x39, R51 ;  /* 0x0000003900357824 */ /* 0x000fe200078e0233 */
[----:B------:R-:W-:Y:S02]  /*0bd0*/  @!P5 PRMT R46, R9, 0x7610, R46 ;  /* 0x00007610092ed816 */ /* 0x000fe4000000002e */
[----:B------:R-:W-:Y:S01]  /*0be0*/  LEA R50, R109, UR4, 0x2 ;  /* 0x000000046d327c11 */ /* 0x000fe2000f8e10ff */
[----:B------:R-:W-:-:S02]  /*0bf0*/  UIADD3 UR5, UPT, UPT, -UR6, UR7, URZ ;  /* 0x0000000706057290 */ /* 0x000fc4000fffe1ff */
[----:B------:R-:W-:Y:S01]  /*0c00*/  UIADD3 UR8, UPT, UPT, UR6, 0x5, URZ ;  /* 0x0000000506087890 */ /* 0x000fe2000fffe0ff */
[----:B------:R-:W2:Y:S01]  /*0c10*/  LDCU UR7, c[0x0][0x3ac] ;  /* 0x00007580ff0777ac */ /* 0x000ea20008000800 */
[----:B01----:R-:W-:Y:S10]  /*0c20*/  BAR.SYNC.DEFER_BLOCKING 0x0 ;  /* 0x0000000000007b1d */ /* 0x003ff40000010000 */
.L_x_475:
[----:B------:R-:W-:Y:S01]  /*0c30*/  UISETP.LT.AND UP0, UPT, UR5, 0x5, UPT ;  /* 0x000000050500788c */ /* 0x000fe2000bf01270 */
[----:B0--3--:R-:W-:Y:S01]  /*0c40*/  LOP3.LUT R4, R29, 0xff, RZ, 0xc0, !PT ;  /* 0x000000ff1d047812 */ /* 0x009fe200078ec0ff */
[----:B------:R-:W-:Y:S01]  /*0c50*/  UIADD3 UR6, UPT, UPT, UR8, -0x5, URZ ;  /* 0xfffffffb08067890 */ /* 0x000fe2000fffe0ff */
[----:B------:R-:W-:Y:S01]  /*0c60*/  STS [R47], RZ ;  /* 0x000000ff2f007388 */ /* 0x000fe20000000800 */
[----:B------:R-:W-:Y:S01]  /*0c70*/  USEL UR4, UR5, 0x5, UP0 ;  /* 0x0000000505047887 */ /* 0x000fe20008000000 */
[----:B------:R-:W-:Y:S01]  /*0c80*/  ISETP.NE.AND P1, PT, R108, 0x1f, PT ;  /* 0x0000001f6c00780c */ /* 0x000fe20003f25270 */
[----:B--2---:R-:W-:Y:S01]  /*0c90*/  UISETP.GE.AND UP0, UPT, UR8, UR7, UPT ;  /* 0x000000070800728c */ /* 0x004fe2000bf06270 */
        /* <DEDUP_REMOVED lines=140> */
[----:B------:R-:W-:Y:S02]  /*1560*/  LOP3.LUT R77, R4, 0x1e, RZ, 0xc0, !PT ;  /* 0x0000001e044d7812 */ /* 0x000fe400078ec0ff */
[----:B------:R-:W-:Y:S02]  /*1570*/  LOP3.LUT R5, R41, 0xff, RZ, 0xc0, !PT ;  /* 0x000000ff29057812 */ /* 0x000fe400078ec0ff */
[----:B------:R-:W-:Y:S02]  /*1580*/  IADD3 R77, PT, PT, R77, R47, R6 ;  /* 0x0000002f4d4d7210 */ /* 0x000fe40007ffe006 */
[----:B------:R-:W-:-:S04]  /*1590*/  SHF.R.U32.HI R5, RZ, UR6, R5 ;  /* 0x00000006ff057c19 */ /* 0x000fc80008011605 */
[----:B------:R-:W-:-:S05]  /*15a0*/  LOP3.LUT R5, R5, UR4, RZ, 0xc0, !PT ;  /* 0x0000000405057c12 */ /* 0x000fca000f8ec0ff */
[----:B------:R-:W-:Y:S01]  /*15b0*/  IMAD.SHL.U32 R6, R5, 0x400, RZ ;  /* 0x0000040005067824 */ /* 0x000fe200078e00ff */
[----:B------:R-:W-:-:S04]  /*15c0*/  SHF.R.U32.HI R5, RZ, 0x3, R5 ;  /* 0x00000003ff057819 */ /* 0x000fc80000011605 */
[----:B------:R-:W-:Y:S02]  /*15d0*/  LOP3.LUT R8, R6, 0x3c00, RZ, 0xc0, !PT ;  /* 0x00003c0006087812 */ /* 0x000fe400078ec0ff */
[----:B------:R-:W-:-:S04]  /*15e0*/  LOP3.LUT R5, R5, 0x1e, RZ, 0xc0, !PT ;  /* 0x0000001e05057812 */ /* 0x000fc800078ec0ff */
[----:B------:R-:W-:Y:S01]  /*15f0*/  IADD3 R79, PT, PT, R5, R47, R8 ;  /* 0x0000002f054f7210 */ /* 0x000fe20007ffe008 */
[----:B-1----:R-:W-:-:S05]  /*1600*/  VIADD R7, R73, 0x1 ;  /* 0x0000000149077836 */ /* 0x002fca0000000000 */
[----:B------:R-:W-:Y:S04]  /*1610*/  STS.U16 [R72], R7 ;  /* 0x0000000748007388 */ /* 0x000fe80000000400 */
[----:B------:R-:W0:Y:S02]  /*1620*/  LDS.U16 R74, [R75] ;  /* 0x000000004b4a7984 */ /* 0x000e240000000400 */
[----:B0-----:R-:W-:-:S05]  /*1630*/  VIADD R4, R74, 0x1 ;  /* 0x000000014a047836 */ /* 0x001fca0000000000 */
[----:B------:R0:W-:Y:S04]  /*1640*/  STS.U16 [R75], R4 ;  /* 0x000000044b007388 */ /* 0x0001e80000000400 */
[----:B------:R-:W1:Y:S01]  /*1650*/  LDS.U16 R76, [R77] ;  /* 0x000000004d4c7984 */ /* 0x000e620000000400 */
[----:B0-----:R-:W-:-:S04]  /*1660*/  LOP3.LUT R4, R42, 0xff, RZ, 0xc0, !PT ;  /* 0x000000ff2a047812 */ /* 0x001fc800078ec0ff */
[----:B------:R-:W-:-:S04]  /*1670*/  SHF.R.U32.HI R4, RZ, UR6, R4 ;  /* 0x00000006ff047c19 */ /* 0x000fc80008011604 */
[----:B------:R-:W-:-:S05]  /*1680*/  LOP3.LUT R4, R4, UR4, RZ, 0xc0, !PT ;  /* 0x0000000404047c12 */ /* 0x000fca000f8ec0ff */
[----:B------:R-:W-:Y:S01]  /*1690*/  IMAD.SHL.U32 R5, R4, 0x400, RZ ;  /* 0x0000040004057824 */ /* 0x000fe200078e00ff */
[----:B------:R-:W-:-:S04]  /*16a0*/  SHF.R.U32.HI R4, RZ, 0x3, R4 ;  /* 0x00000003ff047819 */ /* 0x000fc80000011604 */
[----:B------:R-:W-:Y:S02]  /*16b0*/  LOP3.LUT R8, R5, 0x3c00, RZ, 0xc0, !PT ;  /* 0x00003c0005087812 */ /* 0x000fe400078ec0ff */
[----:B------:R-:W-:Y:S02]  /*16c0*/  LOP3.LUT R81, R4, 0x1e, RZ, 0xc0, !PT ;  /* 0x0000001e04517812 */ /* 0x000fe400078ec0ff */
[----:B------:R-:W-:Y:S02]  /*16d0*/  LOP3.LUT R5, R43, 0xff, RZ, 0xc0, !PT ;  /* 0x000000ff2b057812 */ /* 0x000fe400078ec0ff */
[----:B------:R-:W-:Y:S02]  /*16e0*/  IADD3 R81, PT, PT, R81, R47, R8 ;  /* 0x0000002f51517210 */ /* 0x000fe40007ffe008 */
[----:B------:R-:W-:-:S04]  /*16f0*/  SHF.R.U32.HI R5, RZ, UR6, R5 ;  /* 0x00000006ff057c19 */ /* 0x000fc80008011605 */
[----:B------:R-:W-:Y:S01]  /*1700*/  LOP3.LUT R5, R5, UR4, RZ, 0xc0, !PT ;  /* 0x0000000405057c12 */ /* 0x000fe2000f8ec0ff */
[----:B-1----:R-:W-:-:S05]  /*1710*/  VIADD R6, R76, 0x1 ;  /* 0x000000014c067836 */ /* 0x002fca0000000000 */
[----:B------:R0:W-:Y:S04]  /*1720*/  STS.U16 [R77], R6 ;  /* 0x000000064d007388 */ /* 0x0001e80000000400 */
[----:B------:R-:W1:Y:S01]  /*1730*/  LDS.U16 R78, [R79] ;  /* 0x000000004f4e7984 */ /* 0x000e620000000400 */
[----:B0-----:R-:W-:Y:S01]  /*1740*/  IMAD.SHL.U32 R6, R5, 0x400, RZ ;  /* 0x0000040005067824 */ /* 0x001fe200078e00ff */
[----:B------:R-:W-:-:S04]  /*1750*/  SHF.R.U32.HI R5, RZ, 0x3, R5 ;  /* 0x00000003ff057819 */ /* 0x000fc80000011605 */
[----:B------:R-:W-:Y:S02]  /*1760*/  LOP3.LUT R8, R6, 0x3c00, RZ, 0xc0, !PT ;  /* 0x00003c0006087812 */ /* 0x000fe400078ec0ff */
[----:B------:R-:W-:-:S04]  /*1770*/  LOP3.LUT R5, R5, 0x1e, RZ, 0xc0, !PT ;  /* 0x0000001e05057812 */ /* 0x000fc800078ec0ff */
[----:B------:R-:W-:Y:S01]  /*1780*/  IADD3 R83, PT, PT, R5, R47, R8 ;  /* 0x0000002f05537210 */ /* 0x000fe20007ffe008 */
[----:B-1----:R-:W-:-:S05]  /*1790*/  VIADD R4, R78, 0x1 ;  /* 0x000000014e047836 */ /* 0x002fca0000000000 */
        /* <DEDUP_REMOVED lines=30> */
[----:B------:R-:W-:-:S04]  /*1980*/  LOP3.LUT R5, R4, 0x1e, RZ, 0xc0, !PT ;  /* 0x0000001e04057812 */ /* 0x000fc800078ec0ff */
[----:B------:R-:W-:Y:S02]  /*1990*/  IADD3 R90, PT, PT, R5, R47, R90 ;  /* 0x0000002f055a7210 */ /* 0x000fe40007ffe05a */
[----:B------:R-:W-:-:S04]  /*19a0*/  LOP3.LUT R5, R48, 0xff, RZ, 0xc0, !PT ;  /* 0x000000ff30057812 */ /* 0x000fc800078ec0ff */
[----:B------:R-:W-:Y:S01]  /*19b0*/  SHF.R.U32.HI R5, RZ, UR6, R5 ;  /* 0x00000006ff057c19 */ /* 0x000fe20008011605 */
[----:B------:R-:W0:Y:S01]  /*19c0*/  S2UR UR6, SR_CgaCtaId ;  /* 0x00000000000679c3 */ /* 0x000e220000008800 */
[----:B-1----:R-:W-:Y:S02]  /*19d0*/  VIADD R6, R84, 0x1 ;  /* 0x0000000154067836 */ /* 0x002fe40000000000 */
[----:B------:R-:W-:Y:S01]  /*19e0*/  LOP3.LUT R5, R5, UR4, RZ, 0xc0, !PT ;  /* 0x0000000405057c12 */ /* 0x000fe2000f8ec0ff */
[----:B------:R-:W-:Y:S02]  /*19f0*/  UMOV UR4, 0x400 ;  /* 0x0000040000047882 */ /* 0x000fe40000000000 */
[----:B------:R1:W-:Y:S04]  /*1a00*/  STS.U16 [R85], R6 ;  /* 0x0000000655007388 */ /* 0x0003e80000000400 */
[----:B------:R-:W2:Y:S01]  /*1a10*/  LDS.U16 R86, [R87] ;  /* 0x0000000057567984 */ /* 0x000ea20000000400 */
[----:B-1----:R-:W-:Y:S01]  /*1a20*/  IMAD.SHL.U32 R6, R5, 0x400, RZ ;  /* 0x0000040005067824 */ /* 0x002fe200078e00ff */
[----:B------:R-:W-:-:S04]  /*1a30*/  SHF.R.U32.HI R5, RZ, 0x3, R5 ;  /* 0x00000003ff057819 */ /* 0x000fc80000011605 */
[----:B------:R-:W-:Y:S01]  /*1a40*/  LOP3.LUT R6, R6, 0x3c00, RZ, 0xc0, !PT ;  /* 0x00003c0006067812 */ /* 0x000fe200078ec0ff */
[----:B0-----:R-:W-:Y:S01]  /*1a50*/  ULEA UR4, UR6, UR4, 0x18 ;  /* 0x0000000406047291 */ /* 0x001fe2000f8ec0ff */
[----:B------:R-:W-:-:S04]  /*1a60*/  LOP3.LUT R91, R5, 0x1e, RZ, 0xc0, !PT ;  /* 0x0000001e055b7812 */ /* 0x000fc800078ec0ff */
[----:B------:R-:W-:Y:S01]  /*1a70*/  IADD3 R91, PT, PT, R91, R47, R6 ;  /* 0x0000002f5b5b7210 */ /* 0x000fe20007ffe006 */
[----:B--2---:R-:W-:-:S05]  /*1a80*/  VIADD R4, R86, 0x1 ;  /* 0x0000000156047836 */ /* 0x004fca0000000000 */
        /* <DEDUP_REMOVED lines=66> */
[----:B-1----:R-:W-:Y:S01]  /*1eb0*/  IMAD.IADD R8, R7, 0x1, R8 ;  /* 0x0000000107087824 */ /* 0x002fe200078e0208 */
        /* <DEDUP_REMOVED lines=66> */
[----:B------:R3:W0:Y:S01]  /*22e0*/  LDS.U16 R11, [R77] ;  /* 0x000000004d0b7984 */ /* 0x0006220000000400 */
[----:B-1----:R-:W-:-:S03]  /*22f0*/  IMAD.IADD R95, R57, 0x1, R56 ;  /* 0x00000001395f7824 */ /* 0x002fc600078e0238 */
[----:B------:R-:W1:Y:S01]  /*2300*/  LDS.U16 R79, [R79] ;  /* 0x000000004f4f7984 */ /* 0x000e620000000400 */
[----:B--2---:R-:W-:-:S03]  /*2310*/  IMAD.IADD R58, R59, 0x1, R58 ;  /* 0x000000013b3a7824 */ /* 0x004fc600078e023a */
[----:B------:R2:W1:Y:S01]  /*2320*/  LDS.U16 R9, [R81] ;  /* 0x0000000051097984 */ /* 0x0004620000000400 */
[----:B---3--:R-:W-:-:S03]  /*2330*/  IMAD.IADD R77, R61, 0x1, R60 ;  /* 0x000000013d4d7824 */ /* 0x008fc600078e023c */
[----:B------:R-:W3:Y:S01]  /*2340*/  LDS.U16 R83, [R83] ;  /* 0x0000000053537984 */ /* 0x000ee20000000400 */
[----:B----4-:R-:W-:-:S03]  /*2350*/  IMAD.IADD R62, R63, 0x1, R62 ;  /* 0x000000013f3e7824 */ /* 0x010fc600078e023e */
[----:B------:R-:W4:Y:S01]  /*2360*/  LDS.U16 R7, [R85] ;  /* 0x0000000055077984 */ /* 0x000f220000000400 */
[----:B--2---:R-:W-:-:S03]  /*2370*/  IMAD.IADD R81, R65, 0x1, R64 ;  /* 0x0000000141517824 */ /* 0x004fc600078e0240 */
[----:B------:R-:W2:Y:S01]  /*2380*/  LDS.U16 R87, [R87] ;  /* 0x0000000057577984 */ /* 0x000ea20000000400 */
[----:B------:R-:W-:-:S03]  /*2390*/  IMAD.IADD R66, R67, 0x1, R66 ;  /* 0x0000000143427824 */ /* 0x000fc600078e0242 */
[----:B------:R-:W2:Y:S01]  /*23a0*/  LDS.U16 R93, [R90] ;  /* 0x000000005a5d7984 */ /* 0x000ea20000000400 */
[----:B------:R-:W-:-:S03]  /*23b0*/  IMAD.IADD R69, R69, 0x1, R68 ;  /* 0x0000000145457824 */ /* 0x000fc600078e0244 */
[----:B------:R-:W2:Y:S01]  /*23c0*/  LDS.U16 R6, [R91] ;  /* 0x000000005b067984 */ /* 0x000ea20000000400 */
[----:B------:R-:W-:Y:S02]  /*23d0*/  IMAD.IADD R4, R71, 0x1, R4 ;  /* 0x0000000147047824 */ /* 0x000fe400078e0204 */
[----:B------:R-:W-:Y:S02]  /*23e0*/  IMAD.IADD R73, R73, 0x1, R72 ;  /* 0x0000000149497824 */ /* 0x000fe400078e0248 */
[----:B------:R-:W-:Y:S02]  /*23f0*/  IMAD.IADD R74, R74, 0x1, R75 ;  /* 0x000000014a4a7824 */ /* 0x000fe400078e024b */
[----:B0-----:R-:W-:Y:S02]  /*2400*/  IMAD.IADD R11, R76, 0x1, R11 ;  /* 0x000000014c0b7824 */ /* 0x001fe400078e020b */
[----:B-1----:R-:W-:Y:S02]  /*2410*/  IMAD.IADD R78, R78, 0x1, R79 ;  /* 0x000000014e4e7824 */ /* 0x002fe400078e024f */
[----:B------:R-:W-:-:S02]  /*2420*/  IMAD.IADD R9, R80, 0x1, R9 ;  /* 0x0000000150097824 */ /* 0x000fc400078e0209 */
[----:B---3--:R-:W-:Y:S02]  /*2430*/  IMAD.IADD R82, R82, 0x1, R83 ;  /* 0x0000000152527824 */ /* 0x008fe400078e0253 */
[----:B----4-:R-:W-:Y:S02]  /*2440*/  IMAD.IADD R7, R84, 0x1, R7 ;  /* 0x0000000154077824 */ /* 0x010fe400078e0207 */
[----:B--2---:R-:W-:Y:S02]  /*2450*/  IMAD.IADD R86, R86, 0x1, R87 ;  /* 0x0000000156567824 */ /* 0x004fe400078e0257 */
[----:B------:R-:W-:Y:S02]  /*2460*/  IMAD.IADD R5, R88, 0x1, R93 ;  /* 0x0000000158057824 */ /* 0x000fe400078e025d */
[----:B------:R-:W-:Y:S01]  /*2470*/  IMAD.IADD R89, R89, 0x1, R6 ;  /* 0x0000000159597824 */ /* 0x000fe200078e0206 */
[----:B------:R-:W-:Y:S06]  /*2480*/  BAR.SYNC.DEFER_BLOCKING 0x0 ;  /* 0x0000000000007b1d */ /* 0x000fec0000010000 */
[----:B------:R-:W-:Y:S05]  /*2490*/  BRA.U UP0, `(.L_x_474) ;  /* 0x0000000500e47547 */ /* 0x000fea000b800000 */
[----:B------:R0:W-:Y:S01]  /*24a0*/  STS.U8 [R54+UR4], R29 ;  /* 0x0000001d36007988 */ /* 0x0001e20008000004 */
[C---:B------:R-:W-:Y:S01]  /*24b0*/  VIADD R8, R95.reuse, UR4 ;  /* 0x000000045f087c36 */ /* 0x040fe20008000000 */
[----:B------:R-:W-:Y:S01]  /*24c0*/  UIADD3 UR8, UPT, UPT, UR8, 0x5, URZ ;  /* 0x0000000508087890 */ /* 0x000fe2000fffe0ff */
[----:B------:R-:W-:Y:S01]  /*24d0*/  VIADD R6, R54, UR4 ;  /* 0x0000000436067c36 */ /* 0x000fe20008000000 */
[----:B------:R-:W-:Y:S01]  /*24e0*/  STS.U8 [R95+UR4], R30 ;  /* 0x0000001e5f007988 */ /* 0x000fe20008000004 */
[----:B------:R-:W-:Y:S01]  /*24f0*/  IMAD R59, R95, 0x3, R8 ;  /* 0x000000035f3b7824 */ /* 0x000fe200078e0208 */
[----:B------:R-:W-:Y:S01]  /*2500*/  UIADD3 UR5, UPT, UPT, UR5, -0x5, URZ ;  /* 0xfffffffb05057890 */ /* 0x000fe2000fffe0ff */
[----:B------:R-:W-:Y:S01]  /*2510*/  VIADD R8, R62, UR4 ;  /* 0x000000043e087c36 */ /* 0x000fe20008000000 */
[----:B------:R1:W-:Y:S01]  /*2520*/  STS.U8 [R58+UR4], R31 ;  /* 0x0000001f3a007988 */ /* 0x0003e20008000004 */
[----:B------:R-:W-:Y:S02]  /*2530*/  IMAD R57, R54, 0x3, R6 ;  /* 0x0000000336397824 */ /* 0x000fe400078e0206 */
[----:B0-----:R-:W-:Y:S01]  /*2540*/  VIADD R29, R4, UR4 ;  /* 0x00000004041d7c36 */ /* 0x001fe20008000000 */
[----:B------:R-:W-:Y:S01]  /*2550*/  STS.U8 [R77+UR4], R32 ;  /* 0x000000204d007988 */ /* 0x000fe20008000004 */
[----:B------:R-:W-:-:S02]  /*2560*/  VIADD R10, R58, UR4 ;  /* 0x000000043a0a7c36 */ /* 0x000fc40008000000 */
[----:B------:R-:W-:Y:S01]  /*2570*/  IMAD R54, R62, 0x3, R8 ;  /* 0x000000033e367824 */ /* 0x000fe200078e0208 */
[----:B------:R0:W-:Y:S01]  /*2580*/  STS.U8 [R62+UR4], R33 ;  /* 0x000000213e007988 */ /* 0x0001e20008000004 */
[----:B------:R-:W-:Y:S02]  /*2590*/  IMAD R56, R4, 0x3, R29 ;  /* 0x0000000304387824 */ /* 0x000fe400078e021d */
[----:B------:R-:W-:Y:S01]  /*25a0*/  VIADD R8, R69, UR4 ;  /* 0x0000000445087c36 */ /* 0x000fe20008000000 */
[----:B------:R-:W-:Y:S01]  /*25b0*/  STS.U8 [R81+UR4], R34 ;  /* 0x0000002251007988 */ /* 0x000fe20008000004 */
[----:B-1----:R-:W-:Y:S02]  /*25c0*/  VIADD R31, R74, UR4 ;  /* 0x000000044a1f7c36 */ /* 0x002fe40008000000 */
[----:B------:R-:W-:Y:S01]  /*25d0*/  VIADD R29, R78, UR4 ;  /* 0x000000044e1d7c36 */ /* 0x000fe20008000000 */
[----:B------:R-:W-:Y:S01]  /*25e0*/  STS.U8 [R66+UR4], R35 ;  /* 0x0000002342007988 */ /* 0x000fe20008000004 */
[----:B------:R-:W-:-:S02]  /*25f0*/  IMAD R52, R58, 0x3, R10 ;  /* 0x000000033a347824 */ /* 0x000fc400078e020a */
[----:B------:R-:W-:Y:S01]  /*2600*/  IMAD R65, R69, 0x3, R8 ;  /* 0x0000000345417824 */ /* 0x000fe200078e0208 */
[----:B------:R-:W-:Y:S01]  /*2610*/  STS.U8 [R69+UR4], R36 ;  /* 0x0000002445007988 */ /* 0x000fe20008000004 */
[----:B------:R-:W-:Y:S02]  /*2620*/  IMAD R58, R74, 0x3, R31 ;  /* 0x000000034a3a7824 */ /* 0x000fe400078e021f */
[----:B------:R-:W-:Y:S01]  /*2630*/  IMAD R60, R78, 0x3, R29 ;  /* 0x000000034e3c7824 */ /* 0x000fe200078e021d */
[----:B------:R1:W-:Y:S01]  /*2640*/  STS.U8 [R4+UR4], R37 ;  /* 0x0000002504007988 */ /* 0x0003e20008000004 */
[----:B------:R-:W-:Y:S02]  /*2650*/  VIADD R8, R9, UR4 ;  /* 0x0000000409087c36 */ /* 0x000fe40008000000 */
[----:B------:R-:W-:Y:S01]  /*2660*/  VIADD R31, R82, UR4 ;  /* 0x00000004521f7c36 */ /* 0x000fe20008000000 */
[----:B------:R-:W-:Y:S01]  /*2670*/  STS.U8 [R73+UR4], R38 ;  /* 0x0000002649007988 */ /* 0x000fe20008000004 */
[----:B------:R-:W-:-:S02]  /*2680*/  VIADD R29, R86, UR4 ;  /* 0x00000004561d7c36 */ /* 0x000fc40008000000 */
[----:B------:R-:W-:Y:S01]  /*2690*/  IMAD R71, R9, 0x3, R8 ;  /* 0x0000000309477824 */ /* 0x000fe200078e0208 */
[----:B------:R-:W-:Y:S01]  /*26a0*/  STS.U8 [R74+UR4], R39 ;  /* 0x000000274a007988 */ /* 0x000fe20008000004 */
[----:B------:R-:W-:Y:S02]  /*26b0*/  IMAD R8, R82, 0x3, R31 ;  /* 0x0000000352087824 */ /* 0x000fe400078e021f */
[----:B0-----:R-:W-:Y:S01]  /*26c0*/  IMAD R62, R86, 0x3, R29 ;  /* 0x00000003563e7824 */ /* 0x001fe200078e021d */
[----:B------:R0:W-:Y:S01]  /*26d0*/  STS.U8 [R11+UR4], R40 ;  /* 0x000000280b007988 */ /* 0x0001e20008000004 */
[----:B------:R-:W-:Y:S02]  /*26e0*/  VIADD R6, R77, UR4 ;  /* 0x000000044d067c36 */ /* 0x000fe40008000000 */
[----:B------:R-:W-:Y:S01]  /*26f0*/  VIADD R10, R81, UR4 ;  /* 0x00000004510a7c36 */ /* 0x000fe20008000000 */
[----:B------:R-:W-:Y:S01]  /*2700*/  STS.U8 [R78+UR4], R41 ;  /* 0x000000294e007988 */ /* 0x000fe20008000004 */
[----:B------:R-:W-:-:S02]  /*2710*/  IMAD R61, R77, 0x3, R6 ;  /* 0x000000034d3d7824 */ /* 0x000fc400078e0206 */
[C---:B------:R-:W-:Y:S01]  /*2720*/  VIADD R6, R66.reuse, UR4 ;  /* 0x0000000442067c36 */ /* 0x040fe20008000000 */
[----:B------:R2:W-:Y:S01]  /*2730*/  STS.U8 [R9+UR4], R42 ;  /* 0x0000002a09007988 */ /* 0x0005e20008000004 */
[----:B------:R-:W-:Y:S02]  /*2740*/  IMAD R63, R81, 0x3, R10 ;  /* 0x00000003513f7824 */ /* 0x000fe400078e020a */
[----:B------:R-:W-:Y:S01]  /*2750*/  IMAD R10, R66, 0x3, R6 ;  /* 0x00000003420a7824 */ /* 0x000fe200078e0206 */
[----:B------:R3:W-:Y:S01]  /*2760*/  STS.U8 [R82+UR4], R43 ;  /* 0x0000002b52007988 */ /* 0x0007e20008000004 */
[----:B------:R-:W-:Y:S02]  /*2770*/  VIADD R6, R73, UR4 ;  /* 0x0000000449067c36 */ /* 0x000fe40008000000 */
[----:B-1----:R-:W-:Y:S01]  /*2780*/  VIADD R4, R7, UR4 ;  /* 0x0000000407047c36 */ /* 0x002fe20008000000 */
[----:B------:R3:W-:Y:S01]  /*2790*/  STS.U8 [R7+UR4], R44 ;  /* 0x0000002c07007988 */ /* 0x0007e20008000004 */
[----:B------:R-:W-:-:S02]  /*27a0*/  IMAD R67, R73, 0x3, R6 ;  /* 0x0000000349437824 */ /* 0x000fc400078e0206 */
[C---:B------:R-:W-:Y:S01]  /*27b0*/  VIADD R6, R11.reuse, UR4 ;  /* 0x000000040b067c36 */ /* 0x040fe20008000000 */
[----:B------:R3:W-:Y:S03]  /*27c0*/  STS.U8 [R86+UR4], R45 ;  /* 0x0000002d56007988 */ /* 0x0007e60008000004 */
[----:B------:R-:W-:Y:S01]  /*27d0*/  IMAD R69, R11, 0x3, R6 ;  /* 0x000000030b457824 */ /* 0x000fe200078e0206 */
[----:B------:R3:W-:Y:S01]  /*27e0*/  STS.U8 [R5+UR4], R46 ;  /* 0x0000002e05007988 */ /* 0x0007e20008000004 */
[----:B------:R-:W-:Y:S02]  /*27f0*/  VIADD R6, R5, UR4 ;  /* 0x0000000405067c36 */ /* 0x000fe40008000000 */
[----:B0-----:R-:W-:Y:S01]  /*2800*/  IMAD R11, R7, 0x3, R4 ;  /* 0x00000003070b7824 */ /* 0x001fe200078e0204 */
[----:B------:R3:W-:Y:S01]  /*2810*/  STS.U8 [R89+UR4], R48 ;  /* 0x0000003059007988 */ /* 0x0007e20008000004 */
[----:B------:R-:W-:-:S02]  /*2820*/  VIADD R4, R89, UR4 ;  /* 0x0000000459047c36 */ /* 0x000fc40008000000 */
[----:B--2---:R-:W-:Y:S01]  /*2830*/  IMAD R9, R5, 0x3, R6 ;  /* 0x0000000305097824 */ /* 0x004fe200078e0206 */
[----:B------:R-:W-:Y:S01]  /*2840*/  BAR.SYNC.DEFER_BLOCKING 0x0 ;  /* 0x0000000000007b1d */ /* 0x000fe20000010000 */
[----:B------:R-:W-:-:S05]  /*2850*/  IMAD R4, R89, 0x3, R4 ;  /* 0x0000000359047824 */ /* 0x000fca00078e0204 */
[----:B------:R3:W0:Y:S04]  /*2860*/  LDS.U8 R29, [R51] ;  /* 0x00000000331d7984 */ /* 0x0006280000000000 */
[----:B------:R3:W1:Y:S04]  /*2870*/  LDS.U8 R30, [R51+0x1] ;  /* 0x00000100331e7984 */ /* 0x0006680000000000 */
[----:B------:R3:W4:Y:S04]  /*2880*/  LDS.U8 R31, [R51+0x2] ;  /* 0x00000200331f7984 */ /* 0x0007280000000000 */
[----:B------:R3:W2:Y:S04]  /*2890*/  LDS.U8 R32, [R51+0x3] ;  /* 0x0000030033207984 */ /* 0x0006a80000000000 */
        /* <DEDUP_REMOVED lines=16> */
[----:B-----5:R3:W-:Y:S04]  /*29a0*/  STS [R57], R2 ;  /* 0x0000000239007388 */ /* 0x0207e80000000800 */
[----:B------:R3:W-:Y:S04]  /*29b0*/  STS [R59], R28 ;  /* 0x0000001c3b007388 */ /* 0x0007e80000000800 */
        /* <DEDUP_REMOVED lines=16> */
[----:B------:R3:W-:Y:S01]  /*2ac0*/  STS [R4], R3 ;  /* 0x0000000304007388 */ /* 0x0007e20000000800 */
[----:B------:R-:W-:Y:S06]  /*2ad0*/  BAR.SYNC.DEFER_BLOCKING 0x0 ;  /* 0x0000000000007b1d */ /* 0x000fec0000010000 */
[----:B------:R3:W0:Y:S04]  /*2ae0*/  LDS R2, [R53] ;  /* 0x0000000035027984 */ /* 0x0006280000000800 */
[----:B------:R3:W0:Y:S04]  /*2af0*/  LDS R28, [R53+0x4] ;  /* 0x00000400351c7984 */ /* 0x0006280000000800 */
        /* <DEDUP_REMOVED lines=16> */
[----:B------:R3:W0:Y:S01]  /*2c00*/  LDS R3, [R53+0x48] ;  /* 0x0000480035037984 */ /* 0x0006220000000800 */
[----:B------:R-:W-:Y:S06]  /*2c10*/  BAR.SYNC.DEFER_BLOCKING 0x0 ;  /* 0x0000000000007b1d */ /* 0x000fec0000010000 */
[----:B-12-4-:R-:W-:Y:S05]  /*2c20*/  BRA `(.L_x_475) ;  /* 0xffffffe000007947 */ /* 0x016fea000383ffff */
.L_x_474:
[----:B------:R0:W-:Y:S01]  /*2c30*/  STS.U8 [R54+UR4], R29 ;  /* 0x0000001d36007988 */ /* 0x0001e20008000004 */
[----:B------:R-:W1:Y:S01]  /*2c40*/  LDCU.64 UR8, c[0x0][0x3a0] ;  /* 0x00007400ff0877ac */ /* 0x000e620008000a00 */
[C---:B------:R-:W-:Y:S02]  /*2c50*/  VIADD R6, R95.reuse, UR4 ;  /* 0x000000045f067c36 */ /* 0x040fe40008000000 */
[----:B------:R-:W-:Y:S01]  /*2c60*/  STS.U8 [R95+UR4], R30 ;  /* 0x0000001e5f007988 */ /* 0x000fe20008000004 */
[----:B------:R-:W-:Y:S02]  /*2c70*/  VIADD R47, R54, UR4 ;  /* 0x00000004362f7c36 */ /* 0x000fe40008000000 */
[----:B------:R-:W-:Y:S01]  /*2c80*/  IMAD R51, R95, 0x3, R6 ;  /* 0x000000035f337824 */ /* 0x000fe200078e0206 */
[----:B------:R2:W-:Y:S01]  /*2c90*/  STS.U8 [R58+UR4], R31 ;  /* 0x0000001f3a007988 */ /* 0x0005e20008000004 */
[C---:B------:R-:W-:Y:S02]  /*2ca0*/  VIADD R6, R77.reuse, UR4 ;  /* 0x000000044d067c36 */ /* 0x040fe40008000000 */
[----:B0-----:R-:W-:Y:S01]  /*2cb0*/  VIADD R29, R62, UR4 ;  /* 0x000000043e1d7c36 */ /* 0x001fe20008000000 */
[----:B------:R-:W-:Y:S01]  /*2cc0*/  STS.U8 [R77+UR4], R32 ;  /* 0x000000204d007988 */ /* 0x000fe20008000004 */
[----:B------:R-:W-:-:S02]  /*2cd0*/  IMAD R55, R77, 0x3, R6 ;  /* 0x000000034d377824 */ /* 0x000fc400078e0206 */
[C---:B------:R-:W-:Y:S01]  /*2ce0*/  VIADD R6, R81.reuse, UR4 ;  /* 0x0000000451067c36 */ /* 0x040fe20008000000 */
[----:B------:R-:W-:Y:S01]  /*2cf0*/  STS.U8 [R62+UR4], R33 ;  /* 0x000000213e007988 */ /* 0x000fe20008000004 */
[----:B------:R-:W-:Y:S02]  /*2d00*/  IMAD R49, R54, 0x3, R47 ;  /* 0x0000000336317824 */ /* 0x000fe400078e022f */
[----:B------:R-:W-:Y:S01]  /*2d10*/  VIADD R47, R58, UR4 ;  /* 0x000000043a2f7c36 */ /* 0x000fe20008000000 */
[----:B------:R-:W-:Y:S01]  /*2d20*/  STS.U8 [R81+UR4], R34 ;  /* 0x0000002251007988 */ /* 0x000fe20008000004 */
[----:B-1----:R-:W-:Y:S01]  /*2d30*/  IMAD.U32 R8, RZ, RZ, UR9 ;  /* 0x00000009ff087e24 */ /* 0x002fe2000f8e00ff */
[----:B------:R-:W-:Y:S01]  /*2d40*/  ISETP.LT.U32.AND P3, PT, R0, UR8, PT ;  /* 0x0000000800007c0c */ /* 0x000fe2000bf61070 */
[----:B------:R-:W-:Y:S01]  /*2d50*/  IMAD R52, R62, 0x3, R29 ;  /* 0x000000033e347824 */ /* 0x000fe200078e021d */
[----:B------:R-:W-:Y:S01]  /*2d60*/  STS.U8 [R66+UR4], R35 ;  /* 0x0000002342007988 */ /* 0x000fe20008000004 */
[----:B------:R-:W-:Y:S01]  /*2d70*/  IMAD R57, R81, 0x3, R6 ;  /* 0x0000000351397824 */ /* 0x000fe200078e0206 */
[----:B------:R-:W-:Y:S01]  /*2d80*/  ISETP.GT.U32.AND.EX P3, PT, R8, RZ, PT, P3 ;  /* 0x000000ff0800720c */ /* 0x000fe20003f64130 */
[----:B------:R-:W-:Y:S01]  /*2d90*/  VIADD R29, R4, UR4 ;  /* 0x00000004041d7c36 */ /* 0x000fe20008000000 */
[----:B------:R-:W-:Y:S01]  /*2da0*/  STS.U8 [R69+UR4], R36 ;  /* 0x0000002445007988 */ /* 0x000fe20008000004 */
[----:B------:R-:W-:-:S02]  /*2db0*/  VIADD R6, R73, UR4 ;  /* 0x0000000449067c36 */ /* 0x000fc40008000000 */
[----:B------:R-:W-:Y:S01]  /*2dc0*/  IMAD R50, R58, 0x3, R47 ;  /* 0x000000033a327824 */ /* 0x000fe200078e022f */
[----:B------:R0:W-:Y:S01]  /*2dd0*/  STS.U8 [R4+UR4], R37 ;  /* 0x0000002504007988 */ /* 0x0001e20008000004 */
[----:B------:R-:W-:Y:S02]  /*2de0*/  VIADD R47, R66, UR4 ;  /* 0x00000004422f7c36 */ /* 0x000fe40008000000 */
[----:B------:R-:W-:Y:S01]  /*2df0*/  IMAD R56, R4, 0x3, R29 ;  /* 0x0000000304387824 */ /* 0x000fe200078e021d */
[----:B------:R-:W-:Y:S01]  /*2e00*/  STS.U8 [R73+UR4], R38 ;  /* 0x0000002649007988 */ /* 0x000fe20008000004 */
[----:B------:R-:W-:Y:S02]  /*2e10*/  IMAD R59, R73, 0x3, R6 ;  /* 0x00000003493b7824 */ /* 0x000fe400078e0206 */
[----:B------:R-:W-:Y:S01]  /*2e20*/  VIADD R8, R69, UR4 ;  /* 0x0000000445087c36 */ /* 0x000fe20008000000 */
[----:B------:R-:W-:Y:S01]  /*2e30*/  STS.U8 [R74+UR4], R39 ;  /* 0x000000274a007988 */ /* 0x000fe20008000004 */
[----:B--2---:R-:W-:-:S02]  /*2e40*/  VIADD R31, R74, UR4 ;  /* 0x000000044a1f7c36 */ /* 0x004fc40008000000 */
[----:B------:R-:W-:Y:S01]  /*2e50*/  VIADD R29, R78, UR4 ;  /* 0x000000044e1d7c36 */ /* 0x000fe20008000000 */
[----:B------:R-:W-:Y:S01]  /*2e60*/  STS.U8 [R11+UR4], R40 ;  /* 0x000000280b007988 */ /* 0x000fe20008000004 */
[----:B------:R-:W-:Y:S02]  /*2e70*/  VIADD R6, R9, UR4 ;  /* 0x0000000409067c36 */ /* 0x000fe40008000000 */
[----:B------:R-:W-:Y:S01]  /*2e80*/  IMAD R54, R66, 0x3, R47 ;  /* 0x0000000342367824 */ /* 0x000fe200078e022f */
[----:B------:R-:W-:Y:S01]  /*2e90*/  STS.U8 [R78+UR4], R41 ;  /* 0x000000294e007988 */ /* 0x000fe20008000004 */
[----:B------:R-:W-:Y:S02]  /*2ea0*/  IMAD R47, R69, 0x3, R8 ;  /* 0x00000003452f7824 */ /* 0x000fe400078e0208 */
[----:B------:R-:W-:Y:S01]  /*2eb0*/  IMAD R58, R74, 0x3, R31 ;  /* 0x000000034a3a7824 */ /* 0x000fe200078e021f */
[----:B------:R1:W-:Y:S01]  /*2ec0*/  STS.U8 [R9+UR4], R42 ;  /* 0x0000002a09007988 */ /* 0x0003e20008000004 */
[----:B------:R-:W-:-:S02]  /*2ed0*/  IMAD R60, R78, 0x3, R29 ;  /* 0x000000034e3c7824 */ /* 0x000fc400078e021d */
[----:B------:R-:W-:Y:S01]  /*2ee0*/  IMAD R63, R9, 0x3, R6 ;  /* 0x00000003093f7824 */ /* 0x000fe200078e0206 */
[----:B------:R-:W-:Y:S01]  /*2ef0*/  STS.U8 [R82+UR4], R43 ;  /* 0x0000002b52007988 */ /* 0x000fe20008000004 */
[----:B------:R-:W-:Y:S02]  /*2f00*/  VIADD R8, R11, UR4 ;  /* 0x000000040b087c36 */ /* 0x000fe40008000000 */
[----:B------:R-:W-:Y:S01]  /*2f10*/  VIADD R31, R82, UR4 ;  /* 0x00000004521f7c36 */ /* 0x000fe20008000000 */
[----:B------:R-:W-:Y:S01]  /*2f20*/  STS.U8 [R7+UR4], R44 ;  /* 0x0000002c07007988 */ /* 0x000fe20008000004 */
[----:B------:R-:W-:Y:S02]  /*2f30*/  VIADD R29, R86, UR4 ;  /* 0x00000004561d7c36 */ /* 0x000fe40008000000 */
[----:B------:R-:W-:Y:S01]  /*2f40*/  VIADD R6, R89, UR4 ;  /* 0x0000000459067c36 */ /* 0x000fe20008000000 */
[----:B------:R-:W-:Y:S01]  /*2f50*/  STS.U8 [R86+UR4], R45 ;  /* 0x0000002d56007988 */ /* 0x000fe20008000004 */
[----:B0-----:R-:W-:-:S02]  /*2f60*/  VIADD R4, R7, UR4 ;  /* 0x0000000407047c36 */ /* 0x001fc40008000000 */
[----:B------:R-:W-:Y:S01]  /*2f70*/  IMAD R53, R0, -0x4b, R53 ;  /* 0xffffffb500357824 */ /* 0x000fe200078e0235 */
[----:B------:R0:W-:Y:S01]  /*2f80*/  STS.U8 [R5+UR4], R46 ;  /* 0x0000002e05007988 */ /* 0x0001e20008000004 */
[----:B------:R-:W-:Y:S02]  /*2f90*/  IMAD R61, R11, 0x3, R8 ;  /* 0x000000030b3d7824 */ /* 0x000fe400078e0208 */
[----:B------:R-:W-:Y:S01]  /*2fa0*/  IMAD R62, R82, 0x3, R31 ;  /* 0x00000003523e7824 */ /* 0x000fe200078e021f */
[----:B------:R-:W-:Y:S01]  /*2fb0*/  STS.U8 [R89+UR4], R48 ;  /* 0x0000003059007988 */ /* 0x000fe20008000004 */
[----:B------:R-:W-:Y:S02]  /*2fc0*/  IMAD R65, R7, 0x3, R4 ;  /* 0x0000000307417824 */ /* 0x000fe400078e0204 */
[----:B------:R-:W-:Y:S01]  /*2fd0*/  IMAD R64, R86, 0x3, R29 ;  /* 0x0000000356407824 */ /* 0x000fe200078e021d */
[----:B------:R-:W-:Y:S01]  /*2fe0*/  BAR.SYNC.DEFER_BLOCKING 0x0 ;  /* 0x0000000000007b1d */ /* 0x000fe20000010000 */
[----:B-1----:R-:W-:-:S02]  /*2ff0*/  IMAD R42, R89, 0x3, R6 ;  /* 0x00000003592a7824 */ /* 0x002fc400078e0206 */
[----:B------:R-:W-:-:S03]  /*3000*/  VIADD R4, R5, UR4 ;  /* 0x0000000405047c36 */ /* 0x000fc60008000000 */
[----:B------:R-:W1:Y:S01]  /*3010*/  LDCU.64 UR4, c[0x0][0x388] ;  /* 0x00007100ff0477ac */ /* 0x000e620008000a00 */
[----:B------:R-:W-:Y:S02]  /*3020*/  IMAD R67, R5, 0x3, R4 ;  /* 0x0000000305437824 */ /* 0x000fe400078e0204 */
[----:B0-----:R-:W0:Y:S01]  /*3030*/  LDC.64 R4, c[0x0][0x398] ;  /* 0x0000e600ff047b82 */ /* 0x001e220000000a00 */
[----:B------:R-:W2:Y:S04]  /*3040*/  LDS.U8 R31, [R53] ;  /* 0x00000000351f7984 */ /* 0x000ea80000000000 */
[----:B------:R-:W3:Y:S04]  /*3050*/  LDS.U8 R32, [R53+0x100] ;  /* 0x0001000035207984 */ /* 0x000ee80000000000 */
[----:B------:R-:W4:Y:S01]  /*3060*/  LDS.U8 R33, [R53+0x200] ;  /* 0x0002000035217984 */ /* 0x000f220000000000 */
[----:B0-----:R-:W-:-:S03]  /*3070*/  IMAD.WIDE.U32 R4, R0, 0x4, R4 ;  /* 0x0000000400047825 */ /* 0x001fc600078e0004 */
[----:B------:R-:W-:Y:S04]  /*3080*/  LDS.U8 R34, [R53+0x300] ;  /* 0x0003000035227984 */ /* 0x000fe80000000000 */
[----:B------:R-:W-:Y:S04]  /*3090*/  LDS.U8 R35, [R53+0x400] ;  /* 0x0004000035237984 */ /* 0x000fe80000000000 */
[----:B------:R-:W-:Y:S04]  /*30a0*/  LDS.U8 R36, [R53+0x500] ;  /* 0x0005000035247984 */ /* 0x000fe80000000000 */
[----:B------:R-:W0:Y:S04]  /*30b0*/  LDS.U8 R37, [R53+0x600] ;  /* 0x0006000035257984 */ /* 0x000e280000000000 */
[----:B------:R-:W-:Y:S04]  /*30c0*/  LDS.U8 R38, [R53+0x700] ;  /* 0x0007000035267984 */ /* 0x000fe80000000000 */
[----:B------:R-:W-:Y:S04]  /*30d0*/  LDS.U8 R39, [R53+0x800] ;  /* 0x0008000035277984 */ /* 0x000fe80000000000 */
[----:B------:R-:W-:Y:S04]  /*30e0*/  LDS.U8 R40, [R53+0x900] ;  /* 0x0009000035287984 */ /* 0x000fe80000000000 */
[----:B------:R-:W-:Y:S01]  /*30f0*/  LDS.U8 R41, [R53+0xa00] ;  /* 0x000a000035297984 */ /* 0x000fe20000000000 */
[----:B--2---:R-:W-:-:S03]  /*3100*/  @P3 LOP3.LUT R31, R31, 0x80, RZ, 0x3c, !PT ;  /* 0x000000801f1f3812 */ /* 0x004fc600078e3cff */
[----:B------:R-:W-:Y:S04]  /*3110*/  LDS.U8 R30, [R53+0xb00] ;  /* 0x000b0000351e7984 */ /* 0x000fe80000000000 */
[----:B------:R-:W-:Y:S04]  /*3120*/  LDS.U8 R29, [R53+0xc00] ;  /* 0x000c0000351d7984 */ /* 0x000fe80000000000 */
[----:B------:R-:W-:Y:S04]  /*3130*/  LDS.U8 R11, [R53+0xd00] ;  /* 0x000d0000350b7984 */ /* 0x000fe80000000000 */
[----:B------:R-:W-:Y:S04]  /*3140*/  LDS.U8 R10, [R53+0xe00] ;  /* 0x000e0000350a7984 */ /* 0x000fe80000000000 */
[----:B------:R-:W-:Y:S04]  /*3150*/  LDS.U8 R9, [R53+0xf00] ;  /* 0x000f000035097984 */ /* 0x000fe80000000000 */
[----:B------:R-:W-:Y:S04]  /*3160*/  LDS.U8 R8, [R53+0x1000] ;  /* 0x0010000035087984 */ /* 0x000fe80000000000 */
[----:B------:R-:W-:Y:S04]  /*3170*/  LDS.U8 R7, [R53+0x1100] ;  /* 0x0011000035077984 */ /* 0x000fe80000000000 */
[----:B------:R2:W-:Y:S01]  /*3180*/  LDS.U8 R6, [R53+0x1200] ;  /* 0x0012000035067984 */ /* 0x0005e20000000000 */
[----:B------:R-:W-:Y:S01]  /*3190*/  BAR.SYNC.DEFER_BLOCKING 0x0 ;  /* 0x0000000000007b1d */ /* 0x000fe20000010000 */
[----:B--2---:R-:W-:-:S05]  /*31a0*/  IMAD R53, R0, 0x3, R53 ;  /* 0x0000000300357824 */ /* 0x004fca00078e0235 */
[----:B-----5:R2:W-:Y:S04]  /*31b0*/  STS [R49], R2 ;  /* 0x0000000231007388 */ /* 0x0205e80000000800 */
[----:B------:R-:W-:Y:S04]  /*31c0*/  STS [R51], R28 ;  /* 0x0000001c33007388 */ /* 0x000fe80000000800 */
[----:B------:R-:W-:Y:S01]  /*31d0*/  STS [R50], R27 ;  /* 0x0000001b32007388 */ /* 0x000fe20000000800 */
[----:B--2---:R-:W-:-:S03]  /*31e0*/  VIADD R2, R0, 0x100 ;  /* 0x0000010000027836 */ /* 0x004fc60000000000 */
[----:B------:R-:W-:Y:S02]  /*31f0*/  STS [R55], R26 ;  /* 0x0000001a37007388 */ /* 0x000fe40000000800 */
[----:B------:R-:W-:Y:S02]  /*3200*/  ISETP.LT.U32.AND P4, PT, R2, UR8, PT ;  /* 0x0000000802007c0c */ /* 0x000fe4000bf81070 */
[----:B------:R-:W-:Y:S01]  /*3210*/  STS [R52], R25 ;  /* 0x0000001934007388 */ /* 0x000fe20000000800 */
[----:B------:R-:W-:-:S03]  /*3220*/  VIADD R2, R0, 0x200 ;  /* 0x0000020000027836 */ /* 0x000fc60000000000 */
[----:B------:R-:W-:Y:S02]  /*3230*/  STS [R57], R24 ;  /* 0x0000001839007388 */ /* 0x000fe40000000800 */
[----:B------:R-:W-:Y:S02]  /*3240*/  ISETP.LT.U32.AND P6, PT, R2, UR8, PT ;  /* 0x0000000802007c0c */ /* 0x000fe4000bfc1070 */
[----:B------:R-:W-:Y:S01]  /*3250*/  STS [R54], R23 ;  /* 0x0000001736007388 */ /* 0x000fe20000000800 */
[----:B-1----:R-:W-:-:S03]  /*3260*/  IADD3 R2, P1, PT, R0, UR4, RZ ;  /* 0x0000000400027c10 */ /* 0x002fc6000ff3e0ff */
[----:B------:R-:W-:Y:S04]  /*3270*/  STS [R47], R22 ;  /* 0x000000162f007388 */ /* 0x000fe80000000800 */
[----:B------:R-:W-:Y:S04]  /*3280*/  STS [R56], R21 ;  /* 0x0000001538007388 */ /* 0x000fe80000000800 */
[----:B------:R-:W-:Y:S04]  /*3290*/  STS [R59], R20 ;  /* 0x000000143b007388 */ /* 0x000fe80000000800 */
[----:B------:R-:W-:Y:S04]  /*32a0*/  STS [R58], R19 ;  /* 0x000000133a007388 */ /* 0x000fe80000000800 */
[----:B------:R1:W-:Y:S04]  /*32b0*/  STS [R61], R18 ;  /* 0x000000123d007388 */ /* 0x0003e80000000800 */
[----:B------:R-:W-:Y:S04]  /*32c0*/  STS [R60], R17 ;  /* 0x000000113c007388 */ /* 0x000fe80000000800 */
[----:B------:R2:W-:Y:S01]  /*32d0*/  STS [R63], R16 ;  /* 0x000000103f007388 */ /* 0x0005e20000000800 */
[----:B-1----:R-:W-:-:S03]  /*32e0*/  IMAD.U32 R18, RZ, RZ, UR9 ;  /* 0x00000009ff127e24 */ /* 0x002fc6000f8e00ff */
[----:B------:R-:W-:Y:S04]  /*32f0*/  STS [R62], R15 ;  /* 0x0000000f3e007388 */ /* 0x000fe80000000800 */
[----:B------:R1:W-:Y:S01]  /*3300*/  STS [R65], R14 ;  /* 0x0000000e41007388 */ /* 0x0003e20000000800 */
[----:B--2---:R-:W-:-:S03]  /*3310*/  IMAD.U32 R16, RZ, RZ, UR9 ;  /* 0x00000009ff107e24 */ /* 0x004fc6000f8e00ff */
[----:B------:R-:W-:Y:S04]  /*3320*/  STS [R64], R13 ;  /* 0x0000000d40007388 */ /* 0x000fe80000000800 */
[----:B------:R2:W-:Y:S01]  /*3330*/  STS [R67], R12 ;  /* 0x0000000c43007388 */ /* 0x0005e20000000800 */
[----:B-1----:R-:W-:-:S03]  /*3340*/  VIADD R14, R0, 0x500 ;  /* 0x00000500000e7836 */ /* 0x002fc60000000000 */
[----:B------:R1:W-:Y:S01]  /*3350*/  STS [R42], R3 ;  /* 0x000000032a007388 */ /* 0x0003e20000000800 */
[----:B------:R-:W-:Y:S01]  /*3360*/  BAR.SYNC.DEFER_BLOCKING 0x0 ;  /* 0x0000000000007b1d */ /* 0x000fe20000010000 */
[----:B------:R-:W-:Y:S01]  /*3370*/  ISETP.LT.U32.AND P5, PT, R14, UR8, PT ;  /* 0x000000080e007c0c */ /* 0x000fe2000bfa1070 */
[C---:B--2---:R-:W-:Y:S02]  /*3380*/  VIADD R12, R0.reuse, 0x300 ;  /* 0x00000300000c7836 */ /* 0x044fe40000000000 */
[----:B------:R-:W-:Y:S01]  /*3390*/  IMAD.U32 R14, RZ, RZ, UR9 ;  /* 0x00000009ff0e7e24 */ /* 0x000fe2000f8e00ff */
[----:B-1----:R-:W-:Y:S02]  /*33a0*/  LOP3.LUT R3, R0, 0x400, RZ, 0xfc, !PT ;  /* 0x0000040000037812 */ /* 0x002fe400078efcff */
[----:B------:R-:W-:Y:S01]  /*33b0*/  ISETP.LT.U32.AND P0, PT, R12, UR8, PT ;  /* 0x000000080c007c0c */ /* 0x000fe2000bf01070 */
[----:B------:R-:W-:Y:S01]  /*33c0*/  VIADD R12, R0, 0x600 ;  /* 0x00000600000c7836 */ /* 0x000fe20000000000 */
[----:B------:R-:W-:Y:S01]  /*33d0*/  ISETP.LT.U32.AND P2, PT, R3, UR8, PT ;  /* 0x0000000803007c0c */ /* 0x000fe2000bf41070 */
[----:B------:R-:W-:Y:S01]  /*33e0*/  IMAD.X R3, RZ, RZ, UR5, P1 ;  /* 0x00000005ff037e24 */ /* 0x000fe200088e06ff */
[----:B------:R-:W-:-:S02]  /*33f0*/  ISETP.GT.U32.AND.EX P4, PT, R14, RZ, PT, P4 ;  /* 0x000000ff0e00720c */ /* 0x000fc40003f84140 */
[----:B------:R-:W-:Y:S01]  /*3400*/  ISETP.LT.U32.AND P1, PT, R12, UR8, PT ;  /* 0x000000080c007c0c */ /* 0x000fe2000bf21070 */
[----:B------:R-:W-:Y:S01]  /*3410*/  IMAD.U32 R12, RZ, RZ, UR9 ;  /* 0x00000009ff0c7e24 */ /* 0x000fe2000f8e00ff */
[C---:B------:R-:W-:Y:S02]  /*3420*/  ISETP.GT.U32.AND.EX P0, PT, R14.reuse, RZ, PT, P0 ;  /* 0x000000ff0e00720c */ /* 0x040fe40003f04100 */
[----:B------:R-:W-:Y:S02]  /*3430*/  ISETP.GT.U32.AND.EX P5, PT, R14, RZ, PT, P5 ;  /* 0x000000ff0e00720c */ /* 0x000fe40003fa4150 */
[----:B------:R-:W-:Y:S01]  /*3440*/  ISETP.GT.U32.AND.EX P6, PT, R12, RZ, PT, P6 ;  /* 0x000000ff0c00720c */ /* 0x000fe20003fc4160 */
[----:B------:R-:W-:Y:S01]  /*3450*/  VIADD R12, R0, 0x700 ;  /* 0x00000700000c7836 */ /* 0x000fe20000000000 */
[----:B------:R-:W-:Y:S01]  /*3460*/  ISETP.GT.U32.AND.EX P1, PT, R14, RZ, PT, P1 ;  /* 0x000000ff0e00720c */ /* 0x000fe20003f24110 */
[----:B------:R-:W1:Y:S02]  /*3470*/  @P3 LDS R25, [R53] ;  /* 0x0000000035193984 */ /* 0x000e640000000800 */
[----:B---3--:R-:W-:-:S02]  /*3480*/  @P4 LOP3.LUT R27, R32, 0x80, RZ, 0x3c, !PT ;  /* 0x00000080201b4812 */ /* 0x008fc400078e3cff */
[----:B------:R-:W2:Y:S04]  /*3490*/  LDS R15, [R53+0x400] ;  /* 0x00040000350f7984 */ /* 0x000ea80000000800 */
[----:B------:R-:W3:Y:S02]  /*34a0*/  LDS R13, [R53+0x800] ;  /* 0x00080000350d7984 */ /* 0x000ee40000000800 */
[----:B----4-:R-:W-:Y:S02]  /*34b0*/  @P6 LOP3.LUT R33, R33, 0x80, RZ, 0x3c, !PT ;  /* 0x0000008021216812 */ /* 0x010fe400078e3cff */
[----:B0-----:R-:W-:Y:S01]  /*34c0*/  @P1 LOP3.LUT R37, R37, 0x80, RZ, 0x3c, !PT ;  /* 0x0000008025251812 */ /* 0x001fe200078e3cff */
[----:B------:R-:W0:Y:S04]  /*34d0*/  LDS R17, [R53+0xc00] ;  /* 0x000c000035117984 */ /* 0x000e280000000800 */
[----:B------:R-:W4:Y:S04]  /*34e0*/  LDS R19, [R53+0x1000] ;  /* 0x0010000035137984 */ /* 0x000f280000000800 */
[----:B------:R1:W-:Y:S04]  /*34f0*/  @P3 STG.E.U8 desc[UR10][R2.64], R31 ;  /* 0x0000001f02003986 */ /* 0x0003e8000c10110a */
[----:B------:R-:W4:Y:S04]  /*3500*/  LDS R21, [R53+0x1400] ;  /* 0x0014000035157984 */ /* 0x000f280000000800 */
[----:B------:R-:W4:Y:S01]  /*3510*/  LDS R23, [R53+0x1800] ;  /* 0x0018000035177984 */ /* 0x000f220000000800 */
[----:B-1----:R-:W-:-:S03]  /*3520*/  @P0 LOP3.LUT R31, R34, 0x80, RZ, 0x3c, !PT ;  /* 0x00000080221f0812 */ /* 0x002fc600078e3cff */
[----:B------:R-:W-:Y:S01]  /*3530*/  @P3 STG.E desc[UR10][R4.64], R25 ;  /* 0x0000001904003986 */ /* 0x000fe2000c10190a */
[----:B------:R-:W-:Y:S01]  /*3540*/  ISETP.LT.U32.AND P3, PT, R12, UR8, PT ;  /* 0x000000080c007c0c */ /* 0x000fe2000bf61070 */
[----:B------:R-:W-:Y:S02]  /*3550*/  IMAD.U32 R12, RZ, RZ, UR9 ;  /* 0x00000009ff0c7e24 */ /* 0x000fe4000f8e00ff */
[----:B------:R1:W-:Y:S01]  /*3560*/  @P4 STG.E.U8 desc[UR10][R2.64+0x100], R27 ;  /* 0x0001001b02004986 */ /* 0x0003e2000c10110a */
[----:B------:R-:W-:Y:S02]  /*3570*/  ISETP.GT.U32.AND.EX P3, PT, R14, RZ, PT, P3 ;  /* 0x000000ff0e00720c */ /* 0x000fe40003f64130 */
[----:B------:R-:W-:Y:S01]  /*3580*/  ISETP.GT.U32.AND.EX P2, PT, R12, RZ, PT, P2 ;  /* 0x000000ff0c00720c */ /* 0x000fe20003f44120 */
[----:B--2---:R-:W-:Y:S01]  /*3590*/  @P4 STG.E desc[UR10][R4.64+0x400], R15 ;  /* 0x0004000f04004986 */ /* 0x004fe2000c10190a */
[----:B------:R-:W-:-:S03]  /*35a0*/  LOP3.LUT R12, R0, 0x800, RZ, 0xfc, !PT ;  /* 0x00000800000c7812 */ /* 0x000fc600078efcff */
[----:B------:R-:W2:Y:S01]  /*35b0*/  LDS R25, [R53+0x1c00] ;  /* 0x001c000035197984 */ /* 0x000ea20000000800 */
[----:B------:R-:W-:Y:S01]  /*35c0*/  ISETP.LT.U32.AND P4, PT, R12, UR8, PT ;  /* 0x000000080c007c0c */ /* 0x000fe2000bf81070 */
[----:B------:R-:W-:Y:S02]  /*35d0*/  VIADD R12, R0, 0x900 ;  /* 0x00000900000c7836 */ /* 0x000fe40000000000 */
[----:B------:R-:W2:Y:S01]  /*35e0*/  LDS R15, [R53+0x2000] ;  /* 0x00200000350f7984 */ /* 0x000ea20000000800 */
[----:B-1----:R-:W-:-:S03]  /*35f0*/  @P5 LOP3.LUT R27, R36, 0x80, RZ, 0x3c, !PT ;  /* 0x00000080241b5812 */ /* 0x002fc600078e3cff */
[----:B------:R-:W-:Y:S01]  /*3600*/  @P6 STG.E.U8 desc[UR10][R2.64+0x200], R33 ;  /* 0x0002002102006986 */ /* 0x000fe2000c10110a */
[----:B------:R-:W-:-:S03]  /*3610*/  @P2 LOP3.LUT R35, R35, 0x80, RZ, 0x3c, !PT ;  /* 0x0000008023232812 */ /* 0x000fc600078e3cff */
[----:B---3--:R-:W-:Y:S01]  /*3620*/  @P6 STG.E desc[UR10][R4.64+0x800], R13 ;  /* 0x0008000d04006986 */ /* 0x008fe2000c10190a */
[----:B------:R-:W-:Y:S01]  /*3630*/  ISETP.LT.U32.AND P6, PT, R12, UR8, PT ;  /* 0x000000080c007c0c */ /* 0x000fe2000bfc1070 */
[----:B------:R-:W-:Y:S02]  /*3640*/  VIADD R12, R0, 0xa00 ;  /* 0x00000a00000c7836 */ /* 0x000fe40000000000 */
[----:B------:R1:W-:Y:S01]  /*3650*/  @P0 STG.E.U8 desc[UR10][R2.64+0x300], R31 ;  /* 0x0003001f02000986 */ /* 0x0003e2000c10110a */
[----:B------:R-:W-:-:S03]  /*3660*/  ISETP.GT.U32.AND.EX P6, PT, R14, RZ, PT, P6 ;  /* 0x000000ff0e00720c */ /* 0x000fc60003fc4160 */
[----:B0-----:R-:W-:Y:S01]  /*3670*/  @P0 STG.E desc[UR10][R4.64+0xc00], R17 ;  /* 0x000c001104000986 */ /* 0x001fe2000c10190a */
[----:B------:R-:W-:Y:S01]  /*3680*/  ISETP.LT.U32.AND P0, PT, R12, UR8, PT ;  /* 0x000000080c007c0c */ /* 0x000fe2000bf01070 */
[----:B------:R-:W-:Y:S02]  /*3690*/  VIADD R12, R0, 0xb00 ;  /* 0x00000b00000c7836 */ /* 0x000fe40000000000 */
[----:B------:R-:W0:Y:S01]  /*36a0*/  LDS R13, [R53+0x2400] ;  /* 0x00240000350d7984 */ /* 0x000e220000000800 */
[----:B------:R-:W-:-:S03]  /*36b0*/  ISETP.GT.U32.AND.EX P0, PT, R14, RZ, PT, P0 ;  /* 0x000000ff0e00720c */ /* 0x000fc60003f04100 */
[----:B------:R-:W-:Y:S01]  /*36c0*/  @P2 STG.E.U8 desc[UR10][R2.64+0x400], R35 ;  /* 0x0004002302002986 */ /* 0x000fe2000c10110a */
[----:B-1----:R-:W-:Y:S02]  /*36d0*/  @P3 LOP3.LUT R31, R38, 0x80, RZ, 0x3c, !PT ;  /* 0x00000080261f3812 */ /* 0x002fe400078e3cff */
[----:B------:R-:W-:Y:S01]  /*36e0*/  @P6 LOP3.LUT R33, R40, 0x80, RZ, 0x3c, !PT ;  /* 0x0000008028216812 */ /* 0x000fe200078e3cff */
[----:B----4-:R-:W-:Y:S01]  /*36f0*/  @P2 STG.E desc[UR10][R4.64+0x1000], R19 ;  /* 0x0010001304002986 */ /* 0x010fe2000c10190a */
[----:B------:R-:W-:Y:S01]  /*3700*/  ISETP.LT.U32.AND P2, PT, R12, UR8, PT ;  /* 0x000000080c007c0c */ /* 0x000fe2000bf41070 */
[----:B------:R-:W-:Y:S02]  /*3710*/  IMAD.U32 R12, RZ, RZ, UR9 ;  /* 0x00000009ff0c7e24 */ /* 0x000fe4000f8e00ff */
[----:B------:R-:W1:Y:S01]  /*3720*/  LDS R17, [R53+0x2800] ;  /* 0x0028000035117984 */ /* 0x000e620000000800 */
[----:B------:R-:W-:Y:S02]  /*3730*/  ISETP.GT.U32.AND.EX P2, PT, R14, RZ, PT, P2 ;  /* 0x000000ff0e00720c */ /* 0x000fe40003f44120 */
[----:B------:R-:W-:Y:S01]  /*3740*/  ISETP.GT.U32.AND.EX P4, PT, R12, RZ, PT, P4 ;  /* 0x000000ff0c00720c */ /* 0x000fe20003f84140 */
[----:B------:R-:W3:Y:S01]  /*3750*/  LDS R19, [R53+0x2c00] ;  /* 0x002c000035137984 */ /* 0x000ee20000000800 */
[----:B------:R-:W-:-:S02]  /*3760*/  LOP3.LUT R12, R0, 0xc00, RZ, 0xfc, !PT ;  /* 0x00000c00000c7812 */ /* 0x000fc400078efcff */
[----:B------:R-:W-:Y:S01]  /*3770*/  @P0 LOP3.LUT R41, R41, 0x80, RZ, 0x3c, !PT ;  /* 0x0000008029290812 */ /* 0x000fe200078e3cff */
[----:B------:R-:W-:Y:S04]  /*3780*/  @P5 STG.E.U8 desc[UR10][R2.64+0x500], R27 ;  /* 0x0005001b02005986 */ /* 0x000fe8000c10110a */
[----:B------:R-:W-:Y:S01]  /*3790*/  @P5 STG.E desc[UR10][R4.64+0x1400], R21 ;  /* 0x0014001504005986 */ /* 0x000fe2000c10190a */
[----:B------:R-:W-:Y:S01]  /*37a0*/  ISETP.LT.U32.AND P5, PT, R12, UR8, PT ;  /* 0x000000080c007c0c */ /* 0x000fe2000bfa1070 */
[----:B------:R-:W-:Y:S02]  /*37b0*/  VIADD R12, R0, 0xd00 ;  /* 0x00000d00000c7836 */ /* 0x000fe40000000000 */
[----:B------:R-:W-:Y:S01]  /*37c0*/  @P1 STG.E.U8 desc[UR10][R2.64+0x600], R37 ;  /* 0x0006002502001986 */ /* 0x000fe2000c10110a */
[----:B------:R-:W-:-:S02]  /*37d0*/  @P4 LOP3.LUT R39, R39, 0x80, RZ, 0x3c, !PT ;  /* 0x0000008027274812 */ /* 0x000fc400078e3cff */
[----:B------:R-:W-:Y:S01]  /*37e0*/  ISETP.GT.U32.AND.EX P5, PT, R14, RZ, PT, P5 ;  /* 0x000000ff0e00720c */ /* 0x000fe20003fa4150 */
[----:B------:R-:W-:Y:S01]  /*37f0*/  @P1 STG.E desc[UR10][R4.64+0x1800], R23 ;  /* 0x0018001704001986 */ /* 0x000fe2000c10190a */
[----:B------:R-:W-:Y:S01]  /*3800*/  ISETP.LT.U32.AND P1, PT, R12, UR8, PT ;  /* 0x000000080c007c0c */ /* 0x000fe2000bf21070 */
[----:B------:R-:W-:Y:S02]  /*3810*/  VIADD R12, R0, 0xe00 ;  /* 0x00000e00000c7836 */ /* 0x000fe40000000000 */
[----:B------:R-:W4:Y:S01]  /*3820*/  LDS R21, [R53+0x3000] ;  /* 0x0030000035157984 */ /* 0x000f220000000800 */
[----:B------:R-:W-:-:S03]  /*3830*/  ISETP.GT.U32.AND.EX P1, PT, R16, RZ, PT, P1 ;  /* 0x000000ff1000720c */ /* 0x000fc60003f24110 */
[----:B------:R-:W-:Y:S04]  /*3840*/  @P3 STG.E.U8 desc[UR10][R2.64+0x700], R31 ;  /* 0x0007001f02003986 */ /* 0x000fe8000c10110a */
[----:B------:R-:W4:Y:S01]  /*3850*/  LDS R23, [R53+0x3400] ;  /* 0x0034000035177984 */ /* 0x000f220000000800 */
[----:B------:R-:W-:-:S03]  /*3860*/  @P5 LOP3.LUT R29, R29, 0x80, RZ, 0x3c, !PT ;  /* 0x000000801d1d5812 */ /* 0x000fc600078e3cff */
[----:B--2---:R-:W-:Y:S01]  /*3870*/  @P3 STG.E desc[UR10][R4.64+0x1c00], R25 ;  /* 0x001c001904003986 */ /* 0x004fe2000c10190a */
[----:B------:R-:W-:Y:S01]  /*3880*/  ISETP.LT.U32.AND P3, PT, R12, UR8, PT ;  /* 0x000000080c007c0c */ /* 0x000fe2000bf61070 */
[----:B------:R-:W-:Y:S01]  /*3890*/  VIADD R12, R0, 0xf00 ;  /* 0x00000f00000c7836 */ /* 0x000fe20000000000 */
[----:B------:R-:W-:Y:S01]  /*38a0*/  @P1 LOP3.LUT R11, R11, 0x80, RZ, 0x3c, !PT ;  /* 0x000000800b0b1812 */ /* 0x000fe200078e3cff */
[----:B------:R-:W-:Y:S01]  /*38b0*/  @P4 STG.E.U8 desc[UR10][R2.64+0x800], R39 ;  /* 0x0008002702004986 */ /* 0x000fe2000c10110a */
[----:B------:R-:W-:-:S03]  /*38c0*/  ISETP.GT.U32.AND.EX P3, PT, R18, RZ, PT, P3 ;  /* 0x000000ff1200720c */ /* 0x000fc60003f64130 */
[----:B------:R-:W2:Y:S04]  /*38d0*/  LDS R25, [R53+0x3800] ;  /* 0x0038000035197984 */ /* 0x000ea80000000800 */
[----:B------:R-:W-:Y:S01]  /*38e0*/  @P4 STG.E desc[UR10][R4.64+0x2000], R15 ;  /* 0x0020000f04004986 */ /* 0x000fe2000c10190a */
[----:B------:R-:W-:Y:S02]  /*38f0*/  ISETP.LT.U32.AND P4, PT, R12, UR8, PT ;  /* 0x000000080c007c0c */ /* 0x000fe4000bf81070 */
[----:B------:R-:W-:Y:S01]  /*3900*/  LOP3.LUT R12, R0, 0x1000, RZ, 0xfc, !PT ;  /* 0x00001000000c7812 */ /* 0x000fe200078efcff */
[----:B------:R-:W2:Y:S04]  /*3910*/  LDS R15, [R53+0x3c00] ;  /* 0x003c0000350f7984 */ /* 0x000ea80000000800 */
[----:B------:R-:W2:Y:S04]  /*3920*/  LDS R27, [R53+0x4000] ;  /* 0x00400000351b7984 */ /* 0x000ea80000000800 */
[----:B------:R-:W2:Y:S04]  /*3930*/  LDS R31, [R53+0x4400] ;  /* 0x00440000351f7984 */ /* 0x000ea80000000800 */
[----:B------:R-:W-:Y:S04]  /*3940*/  @P6 STG.E.U8 desc[UR10][R2.64+0x900], R33 ;  /* 0x0009002102006986 */ /* 0x000fe8000c10110a */
[----:B0-----:R0:W-:Y:S01]  /*3950*/  @P6 STG.E desc[UR10][R4.64+0x2400], R13 ;  /* 0x0024000d04006986 */ /* 0x0011e2000c10190a */
[----:B------:R-:W-:Y:S01]  /*3960*/  ISETP.LT.U32.AND P6, PT, R12, UR8, PT ;  /* 0x000000080c007c0c */ /* 0x000fe2000bfc1070 */
[----:B------:R-:W-:-:S02]  /*3970*/  VIADD R12, R0, 0x1100 ;  /* 0x00001100000c7836 */ /* 0x000fc40000000000 */
[----:B------:R-:W-:Y:S01]  /*3980*/  @P0 STG.E.U8 desc[UR10][R2.64+0xa00], R41 ;  /* 0x000a002902000986 */ /* 0x000fe2000c10110a */
[----:B------:R-:W-:Y:S01]  /*3990*/  VIADD R0, R0, 0x1200 ;  /* 0x0000120000007836 */ /* 0x000fe20000000000 */
[----:B------:R-:W-:Y:S02]  /*39a0*/  ISETP.GT.U32.AND.EX P6, PT, R14, RZ, PT, P6 ;  /* 0x000000ff0e00720c */ /* 0x000fe40003fc4160 */
[----:B-1----:R1:W-:Y:S01]  /*39b0*/  @P0 STG.E desc[UR10][R4.64+0x2800], R17 ;  /* 0x0028001104000986 */ /* 0x0023e2000c10190a */
[----:B------:R-:W-:Y:S01]  /*39c0*/  ISETP.LT.U32.AND P0, PT, R12, UR8, PT ;  /* 0x000000080c007c0c */ /* 0x000fe2000bf01070 */
[----:B------:R-:W-:Y:S01]  /*39d0*/  IMAD.U32 R12, RZ, RZ, UR9 ;  /* 0x00000009ff0c7e24 */ /* 0x000fe2000f8e00ff */
[----:B0-----:R-:W-:-:S04]  /*39e0*/  @P2 LOP3.LUT R13, R30, 0x80, RZ, 0x3c, !PT ;  /* 0x000000801e0d2812 */ /* 0x001fc800078e3cff */
[----:B------:R-:W-:Y:S01]  /*39f0*/  ISETP.GT.U32.AND.EX P4, PT, R12, RZ, PT, P4 ;  /* 0x000000ff0c00720c */ /* 0x000fe20003f84140 */
[----:B------:R0:W-:Y:S03]  /*3a00*/  @P2 STG.E.U8 desc[UR10][R2.64+0xb00], R13 ;  /* 0x000b000d02002986 */ /* 0x0001e6000c10110a */
[----:B-1----:R-:W-:Y:S01]  /*3a10*/  @P6 LOP3.LUT R17, R8, 0x80, RZ, 0x3c, !PT ;  /* 0x0000008008116812 */ /* 0x002fe200078e3cff */
[----:B---3--:R1:W-:Y:S01]  /*3a20*/  @P2 STG.E desc[UR10][R4.64+0x2c00], R19 ;  /* 0x002c001304002986 */ /* 0x0083e2000c10190a */
[----:B------:R-:W-:Y:S01]  /*3a30*/  ISETP.LT.U32.AND P2, PT, R0, UR8, PT ;  /* 0x0000000800007c0c */ /* 0x000fe2000bf41070 */
[----:B------:R-:W-:Y:S02]  /*3a40*/  IMAD.U32 R0, RZ, RZ, UR9 ;  /* 0x00000009ff007e24 */ /* 0x000fe4000f8e00ff */
[----:B------:R1:W-:Y:S01]  /*3a50*/  @P5 STG.E.U8 desc[UR10][R2.64+0xc00], R29 ;  /* 0x000c001d02005986 */ /* 0x0003e2000c10110a */
[----:B------:R-:W-:-:S02]  /*3a60*/  ISETP.GT.U32.AND.EX P2, PT, R12, RZ, PT, P2 ;  /* 0x000000ff0c00720c */ /* 0x000fc40003f44120 */
[----:B------:R-:W-:Y:S01]  /*3a70*/  ISETP.GT.U32.AND.EX P0, PT, R0, RZ, PT, P0 ;  /* 0x000000ff0000720c */ /* 0x000fe20003f04100 */
[----:B----4-:R1:W-:Y:S01]  /*3a80*/  @P5 STG.E desc[UR10][R4.64+0x3000], R21 ;  /* 0x0030001504005986 */ /* 0x0103e2000c10190a */
[----:B0-----:R-:W-:Y:S02]  /*3a90*/  @P3 LOP3.LUT R13, R10, 0x80, RZ, 0x3c, !PT ;  /* 0x000000800a0d3812 */ /* 0x001fe400078e3cff */
[----:B------:R-:W-:Y:S01]  /*3aa0*/  @P4 LOP3.LUT R9, R9, 0x80, RZ, 0x3c, !PT ;  /* 0x0000008009094812 */ /* 0x000fe200078e3cff */
[----:B------:R1:W-:Y:S04]  /*3ab0*/  @P1 STG.E.U8 desc[UR10][R2.64+0xd00], R11 ;  /* 0x000d000b02001986 */ /* 0x0003e8000c10110a */
[----:B------:R1:W-:Y:S04]  /*3ac0*/  @P1 STG.E desc[UR10][R4.64+0x3400], R23 ;  /* 0x0034001704001986 */ /* 0x0003e8000c10190a */
[----:B------:R1:W-:Y:S01]  /*3ad0*/  @P3 STG.E.U8 desc[UR10][R2.64+0xe00], R13 ;  /* 0x000e000d02003986 */ /* 0x0003e2000c10110a */
[----:B------:R-:W-:-:S03]  /*3ae0*/  @P0 LOP3.LUT R7, R7, 0x80, RZ, 0x3c, !PT ;  /* 0x0000008007070812 */ /* 0x000fc600078e3cff */
[----:B--2---:R1:W-:Y:S04]  /*3af0*/  @P3 STG.E desc[UR10][R4.64+0x3800], R25 ;  /* 0x0038001904003986 */ /* 0x0043e8000c10190a */
[----:B------:R1:W-:Y:S04]  /*3b00*/  @P4 STG.E.U8 desc[UR10][R2.64+0xf00], R9 ;  /* 0x000f000902004986 */ /* 0x0003e8000c10110a */
[----:B------:R1:W-:Y:S04]  /*3b10*/  @P4 STG.E desc[UR10][R4.64+0x3c00], R15 ;  /* 0x003c000f04004986 */ /* 0x0003e8000c10190a */
[----:B------:R1:W-:Y:S04]  /*3b20*/  @P6 STG.E.U8 desc[UR10][R2.64+0x1000], R17 ;  /* 0x0010001102006986 */ /* 0x0003e8000c10110a */
[----:B------:R1:W-:Y:S04]  /*3b30*/  @P6 STG.E desc[UR10][R4.64+0x4000], R27 ;  /* 0x0040001b04006986 */ /* 0x0003e8000c10190a */
[----:B------:R1:W-:Y:S04]  /*3b40*/  @P0 STG.E.U8 desc[UR10][R2.64+0x1100], R7 ;  /* 0x0011000702000986 */ /* 0x0003e8000c10110a */
[----:B------:R1:W-:Y:S01]  /*3b50*/  @P0 STG.E desc[UR10][R4.64+0x4400], R31 ;  /* 0x0044001f04000986 */ /* 0x0003e2000c10190a */
[----:B------:R-:W-:Y:S05]  /*3b60*/  @!P2 EXIT ;  /* 0x000000000000a94d */ /* 0x000fea0003800000 */
[----:B------:R-:W0:Y:S01]  /*3b70*/  LDS R53, [R53+0x4800] ;  /* 0x0048000035357984 */ /* 0x000e220000000800 */
[----:B-1----:R-:W-:-:S05]  /*3b80*/  LOP3.LUT R7, R6, 0x80, RZ, 0x3c, !PT ;  /* 0x0000008006077812 */ /* 0x002fca00078e3cff */
[----:B------:R-:W-:Y:S04]  /*3b90*/  STG.E.U8 desc[UR10][R2.64+0x1200], R7 ;  /* 0x0012000702007986 */ /* 0x000fe8000c10110a */
[----:B0-----:R-:W-:Y:S01]  /*3ba0*/  STG.E desc[UR10][R4.64+0x4800], R53 ;  /* 0x0048003504007986 */ /* 0x001fe2000c10190a */
[----:B------:R-:W-:Y:S05]  /*3bb0*/  EXIT ;  /* 0x000000000000794d */ /* 0x000fea0003800000 */
.L_x_476:
        /* <DEDUP_REMOVED lines=12> */
.L_x_486:


//--------------------- .text._ZN3cub18CUB_300001_SM_10006detail11EmptyKernelIvEEvv --------------------------
	.section	.text._ZN3cub18CUB_300001_SM_10006detail11EmptyKernelIvEEvv,"ax",@progbits
	.align	128
        .global         _ZN3cub18CUB_300001_SM_10006detail11EmptyKernelIvEEvv
        .type           _ZN3cub18CUB_300001_SM_10006detail11EmptyKernelIvEEvv,@function
        .size           _ZN3cub18CUB_300001_SM_10006detail11EmptyKernelIvEEvv,(.L_x_487 - _ZN3cub18CUB_300001_SM_10006detail11EmptyKernelIvEEvv)
        .other          _ZN3cub18CUB_300001_SM_10006detail11EmptyKernelIvEEvv,@"STO_CUDA_ENTRY STV_DEFAULT"
_ZN3cub18CUB_300001_SM_10006detail11EmptyKernelIvEEvv:
.text._ZN3cub18CUB_300001_SM_10006detail11EmptyKernelIvEEvv:
[----:B------:R-:W-:Y:S01]  /*0000*/  LDC R1, c[0x0][0x37c] ;  /* 0x0000df00ff017b82 */ /* 0x000fe20000000800 */
[----:B------:R-:W-:Y:S05]  /*0010*/  EXIT ;  /* 0x000000000000794d */ /* 0x000fea0003800000 */
.L_x_477:
        /* <DEDUP_REMOVED lines=14> */
.L_x_487:


//--------------------- .text._Z6fnKernPcPiS_     --------------------------
	.section	.text._Z6fnKernPcPiS_,"ax",@progbits
	.align	128
        .global         _Z6fnKernPcPiS_
        .type           _Z6fnKernPcPiS_,@function
        .size           _Z6fnKernPcPiS_,(.L_x_488 - _Z6fnKernPcPiS_)
        .other          _Z6fnKernPcPiS_,@"STO_CUDA_ENTRY STV_DEFAULT"
_Z6fnKernPcPiS_:
.text._Z6fnKernPcPiS_:
[----:B------:R-:W-:Y:S01]  /*0000*/  LDC R1, c[0x0][0x37c] ;  /* 0x0000df00ff017b82 */ /* 0x000fe20000000800 */
[----:B------:R-:W0:Y:S07]  /*0010*/  S2R R7, SR_TID.X ;  /* 0x0000000000077919 */ /* 0x000e2e0000002100 */
[----:B------:R-:W0:Y:S01]  /*0020*/  LDC.64 R2, c[0x0][0x388] ;  /* 0x0000e200ff027b82 */ /* 0x000e220000000a00 */
[----:B------:R-:W1:Y:S01]  /*0030*/  LDCU.64 UR4, c[0x0][0x358] ;  /* 0x00006b00ff0477ac */ /* 0x000e620008000a00 */
[----:B------:R-:W2:Y:S01]  /*0040*/  LDCU.64 UR6, c[0x0][0x380] ;  /* 0x00007000ff0677ac */ /* 0x000ea20008000a00 */
[----:B0-----:R-:W-:-:S06]  /*0050*/  IMAD.WIDE.U32 R2, R7, 0x4, R2 ;  /* 0x0000000407027825 */ /* 0x001fcc00078e0002 */
[----:B-1----:R-:W2:Y:S02]  /*0060*/  LDG.E R2, desc[UR4][R2.64] ;  /* 0x0000000402027981 */ /* 0x002ea4000c1e1900 */
[----:B--2---:R-:W-:-:S04]  /*0070*/  IADD3 R4, P0, PT, R2, UR6, RZ ;  /* 0x0000000602047c10 */ /* 0x004fc8000ff1e0ff */
[----:B------:R-:W-:Y:S01]  /*0080*/  LEA.HI.X.SX32 R5, R2, UR7, 0x1, P0 ;  /* 0x0000000702057c11 */ /* 0x000fe200080f0eff */
[----:B------:R-:W0:Y:S05]  /*0090*/  LDCU.64 UR6, c[0x0][0x390] ;  /* 0x00007200ff0677ac */ /* 0x000e2a0008000a00 */
[----:B------:R-:W2:Y:S01]  /*00a0*/  LDG.E.U8 R5, desc[UR4][R4.64+-0x1] ;  /* 0xffffff0404057981 */ /* 0x000ea2000c1e1100 */
[----:B0-----:R-:W-:-:S05]  /*00b0*/  IADD3 R6, P0, PT, R7, UR6, RZ ;  /* 0x0000000607067c10 */ /* 0x001fca000ff1e0ff */
[----:B------:R-:W-:-:S05]  /*00c0*/  IMAD.X R7, RZ, RZ, UR7, P0 ;  /* 0x00000007ff077e24 */ /* 0x000fca00080e06ff */
[----:B--2---:R-:W-:Y:S01]  /*00d0*/  STG.E.U8 desc[UR4][R6.64], R5 ;  /* 0x0000000506007986 */ /* 0x004fe2000c101104 */
[----:B------:R-:W-:Y:S05]  /*00e0*/  EXIT ;  /* 0x000000000000794d */ /* 0x000fea0003800000 */
.L_x_478:
        /* <DEDUP_REMOVED lines=9> */
.L_x_488:


//--------------------- .nv.shared._ZN3cub18CUB_300001_SM_10006detail10radix_sort29DeviceRadixSortOnesweepKernelINS1_5radix10policy_hubIccyE10Policy1000ELNS0_9SortOrderE0EccyiiNS1_21identity_decomposer_tEEEvPT5_SB_PT3_PKSC_PT1_PKSG_PT2_PKSK_T4_iiT6_ --------------------------
	.section	.nv.shared._ZN3cub18CUB_300001_SM_10006detail10radix_sort29DeviceRadixSortOnesweepKernelINS1_5radix10policy_hubIccyE10Policy1000ELNS0_9SortOrderE0EccyiiNS1_21identity_decomposer_tEEEvPT5_SB_PT3_PKSC_PT1_PKSG_PT2_PKSK_T4_iiT6_,"aw",@nobits
	.sectionflags	@""
	.align	16
.nv.shared._ZN3cub18CUB_300001_SM_10006detail10radix_sort29DeviceRadixSortOnesweepKernelINS1_5radix10policy_hubIccyE10Policy1000ELNS0_9SortOrderE0EccyiiNS1_21identity_decomposer_tEEEvPT5_SB_PT3_PKSC_PT1_PKSG_PT2_PKSK_T4_iiT6_:
	.zero		18080


//--------------------- .nv.shared.reserved.0     --------------------------
	.section	.nv.shared.reserved.0,"aw",@nobits
	.weak		__nv_reservedSMEM_offset_0_alias
	.size		__nv_reservedSMEM_offset_0_alias, 0, 64
	.other		__nv_reservedSMEM_offset_0_alias,@"STO_CUDA_RESERVED_SHARED STV_DEFAULT"
__nv_reservedSMEM_offset_0_alias:
	.zero		0
	.zero		64


//--------------------- .nv.global                --------------------------
	.section	.nv.global,"aw",@nobits
.nv.global:
	.type		_ZN34_INTERNAL_2a0dd49b_4_k_cu_eba852166thrust24THRUST_300001_SM_1000_NS12placeholders2_8E,@object
	.size		_ZN34_INTERNAL_2a0dd49b_4_k_cu_eba852166thrust24THRUST_300001_SM_1000_NS12placeholders2_8E,(_ZN34_INTERNAL_2a0dd49b_4_k_cu_eba852164cuda3std3__436_GLOBAL__N__2a0dd49b_4_k_cu_eba852166ignoreE - _ZN34_INTERNAL_2a0dd49b_4_k_cu_eba852166thrust24THRUST_300001_SM_1000_NS12placeholders2_8E)
_ZN34_INTERNAL_2a0dd49b_4_k_cu_eba852166thrust24THRUST_300001_SM_1000_NS12placeholders2_8E:
	.zero		1
	.type		_ZN34_INTERNAL_2a0dd49b_4_k_cu_eba852164cuda3std3__436_GLOBAL__N__2a0dd49b_4_k_cu_eba852166ignoreE,@object
	.size		_ZN34_INTERNAL_2a0dd49b_4_k_cu_eba852164cuda3std3__436_GLOBAL__N__2a0dd49b_4_k_cu_eba852166ignoreE,(_ZN34_INTERNAL_2a0dd49b_4_k_cu_eba852164cuda3std6ranges3__45__cpo4dataE - _ZN34_INTERNAL_2a0dd49b_4_k_cu_eba852164cuda3std3__436_GLOBAL__N__2a0dd49b_4_k_cu_eba852166ignoreE)
_ZN34_INTERNAL_2a0dd49b_4_k_cu_eba852164cuda3std3__436_GLOBAL__N__2a0dd49b_4_k_cu_eba852166ignoreE:
	.zero		1
	.type		_ZN34_INTERNAL_2a0dd49b_4_k_cu_eba852164cuda3std6ranges3__45__cpo4dataE,@object
	.size		_ZN34_INTERNAL_2a0dd49b_4_k_cu_eba852164cuda3std6ranges3__45__cpo4dataE,(_ZN34_INTERNAL_2a0dd49b_4_k_cu_eba852166thrust24THRUST_300001_SM_1000_NS6system3cpp3parE - _ZN34_INTERNAL_2a0dd49b_4_k_cu_eba852164cuda3std6ranges3__45__cpo4dataE)
_ZN34_INTERNAL_2a0dd49b_4_k_cu_eba852164cuda3std6ranges3__45__cpo4dataE:
	.zero		1
	.type		_ZN34_INTERNAL_2a0dd49b_4_k_cu_eba852166thrust24THRUST_300001_SM_1000_NS6system3cpp3parE,@object
	.size		_ZN34_INTERNAL_2a0dd49b_4_k_cu_eba852166thrust24THRUST_300001_SM_1000_NS6system3cpp3parE,(_ZN34_INTERNAL_2a0dd49b_4_k_cu_eba852164cuda3std3__45__cpo5beginE - _ZN34_INTERNAL_2a0dd49b_4_k_cu_eba852166thrust24THRUST_300001_SM_1000_NS6system3cpp3parE)
_ZN34_INTERNAL_2a0dd49b_4_k_cu_eba852166thrust24THRUST_300001_SM_1000_NS6system3cpp3parE:
	.zero		1
	.type		_ZN34_INTERNAL_2a0dd49b_4_k_cu_eba852164cuda3std3__45__cpo5beginE,@object
	.size		_ZN34_INTERNAL_2a0dd49b_4_k_cu_eba852164cuda3std3__45__cpo5beginE,(_ZN34_INTERNAL_2a0dd49b_4_k_cu_eba852164cuda3std6ranges3__45__cpo5beginE - _ZN34_INTERNAL_2a0dd49b_4_k_cu_eba852164cuda3std3__45__cpo5beginE)
_ZN34_INTERNAL_2a0dd49b_4_k_cu_eba852164cuda3std3__45__cpo5beginE:
	.zero		1
	.type		_ZN34_INTERNAL_2a0dd49b_4_k_cu_eba852164cuda3std6ranges3__45__cpo5beginE,@object
	.size		_ZN34_INTERNAL_2a0dd49b_4_k_cu_eba852164cuda3std6ranges3__45__cpo5beginE,(_ZN34_INTERNAL_2a0dd49b_4_k_cu_eba852166thrust24THRUST_300001_SM_1000_NS6deviceE - _ZN34_INTERNAL_2a0dd49b_4_k_cu_eba852164cuda3std6ranges3__45__cpo5beginE)
_ZN34_INTERNAL_2a0dd49b_4_k_cu_eba852164cuda3std6ranges3__45__cpo5beginE:
	.zero		1
	.type		_ZN34_INTERNAL_2a0dd49b_4_k_cu_eba852166thrust24THRUST_300001_SM_1000_NS6deviceE,@object
	.size		_ZN34_INTERNAL_2a0dd49b_4_k_cu_eba852166thrust24THRUST_300001_SM_1000_NS6deviceE,(_ZN34_INTERNAL_2a0dd49b_4_k_cu_eba852164cuda3std3__47nulloptE - _ZN34_INTERNAL_2a0dd49b_4_k_cu_eba852166thrust24THRUST_300001_SM_1000_NS6deviceE)
_ZN34_INTERNAL_2a0dd49b_4_k_cu_eba852166thrust24THRUST_300001_SM_1000_NS6deviceE:
	.zero		1
	.type		_ZN34_INTERNAL_2a0dd49b_4_k_cu_eba852164cuda3std3__47nulloptE,@object
	.size		_ZN34_INTERNAL_2a0dd49b_4_k_cu_eba852164cuda3std3__47nulloptE,(_ZN34_INTERNAL_2a0dd49b_4_k_cu_eba852164cuda3std6ranges3__45__cpo8distanceE - _ZN34_INTERNAL_2a0dd49b_4_k_cu_eba852164cuda3std3__47nulloptE)
_ZN34_INTERNAL_2a0dd49b_4_k_cu_eba852164cuda3std3__47nulloptE:
	.zero		1
	.type		_ZN34_INTERNAL_2a0dd49b_4_k_cu_eba852164cuda3std6ranges3__45__cpo8distanceE,@object
	.size		_ZN34_INTERNAL_2a0dd49b_4_k_cu_eba852164cuda3std6ranges3__45__cpo8distanceE,(_ZN34_INTERNAL_2a0dd49b_4_k_cu_eba852166thrust24THRUST_300001_SM_1000_NS12placeholders2_4E - _ZN34_INTERNAL_2a0dd49b_4_k_cu_eba852164cuda3std6ranges3__45__cpo8distanceE)
_ZN34_INTERNAL_2a0dd49b_4_k_cu_eba852164cuda3std6ranges3__45__cpo8distanceE:
	.zero		1
	.type		_ZN34_INTERNAL_2a0dd49b_4_k_cu_eba852166thrust24THRUST_300001_SM_1000_NS12placeholders2_4E,@object
	.size		_ZN34_INTERNAL_2a0dd49b_4_k_cu_eba852166thrust24THRUST_300001_SM_1000_NS12placeholders2_4E,(_ZN34_INTERNAL_2a0dd49b_4_k_cu_eba852164cuda3std3__45__cpo6rbeginE - _ZN34_INTERNAL_2a0dd49b_4_k_cu_eba852166thrust24THRUST_300001_SM_1000_NS12placeholders2_4E)
_ZN34_INTERNAL_2a0dd49b_4_k_cu_eba852166thrust24THRUST_300001_SM_1000_NS12placeholders2_4E:
	.zero		1
	.type		_ZN34_INTERNAL_2a0dd49b_4_k_cu_eba852164cuda3std3__45__cpo6rbeginE,@object
	.size		_ZN34_INTERNAL_2a0dd49b_4_k_cu_eba852164cuda3std3__45__cpo6rbeginE,(_ZN34_INTERNAL_2a0dd49b_4_k_cu_eba852164cuda3std6ranges3__45__cpo7advanceE - _ZN34_INTERNAL_2a0dd49b_4_k_cu_eba852164cuda3std3__45__cpo6rbeginE)
_ZN34_INTERNAL_2a0dd49b_4_k_cu_eba852164cuda3std3__45__cpo6rbeginE:
	.zero		1
	.type		_ZN34_INTERNAL_2a0dd49b_4_k_cu_eba852164cuda3std6ranges3__45__cpo7advanceE,@object
	.size		_ZN34_INTERNAL_2a0dd49b_4_k_cu_eba852164cuda3std6ranges3__45__cpo7advanceE,(_ZN34_INTERNAL_2a0dd49b_4_k_cu_eba852166thrust24THRUST_300001_SM_1000_NS12placeholders3_10E - _ZN34_INTERNAL_2a0dd49b_4_k_cu_eba852164cuda3std6ranges3__45__cpo7advanceE)
_ZN34_INTERNAL_2a0dd49b_4_k_cu_eba852164cuda3std6ranges3__45__cpo7advanceE:
	.zero		1
	.type		_ZN34_INTERNAL_2a0dd49b_4_k_cu_eba852166thrust24THRUST_300001_SM_1000_NS12placeholders3_10E,@object
	.size		_ZN34_INTERNAL_2a0dd49b_4_k_cu_eba852166thrust24THRUST_300001_SM_1000_NS12placeholders3_10E,(_ZN34_INTERNAL_2a0dd49b_4_k_cu_eba852164cuda3std3__48in_placeE - _ZN34_INTERNAL_2a0dd49b_4_k_cu_eba852166thrust24THRUST_300001_SM_1000_NS12placeholders3_10E)
_ZN34_INTERNAL_2a0dd49b_4_k_cu_eba852166thrust24THRUST_300001_SM_1000_NS12placeholders3_10E:
	.zero		1
	.type		_ZN34_INTERNAL_2a0dd49b_4_k_cu_eba852164cuda3std3__48in_placeE,@object
	.size		_ZN34_INTERNAL_2a0dd49b_4_k_cu_eba852164cuda3std3__48in_placeE,(_ZN34_INTERNAL_2a0dd49b_4_k_cu_eba852164cuda3std6ranges3__45__cpo4sizeE - _ZN34_INTERNAL_2a0dd49b_4_k_cu_eba852164cuda3std3__48in_placeE)
_ZN34_INTERNAL_2a0dd49b_4_k_cu_eba852164cuda3std3__48in_placeE:
	.zero		1
	.type		_ZN34_INTERNAL_2a0dd49b_4_k_cu_eba852164cuda3std6ranges3__45__cpo4sizeE,@object
	.size		_ZN34_INTERNAL_2a0dd49b_4_k_cu_eba852164cuda3std6ranges3__45__cpo4sizeE,(_ZN34_INTERNAL_2a0dd49b_4_k_cu_eba852166thrust24THRUST_300001_SM_1000_NS12placeholders2_2E - _ZN34_INTERNAL_2a0dd49b_4_k_cu_eba852164cuda3std6ranges3__45__cpo4sizeE)
_ZN34_INTERNAL_2a0dd49b_4_k_cu_eba852164cuda3std6ranges3__45__cpo4sizeE:
	.zero		1
	.type		_ZN34_INTERNAL_2a0dd49b_4_k_cu_eba852166thrust24THRUST_300001_SM_1000_NS12placeholders2_2E,@object
	.size		_ZN34_INTERNAL_2a0dd49b_4_k_cu_eba852166thrust24THRUST_300001_SM_1000_NS12placeholders2_2E,(_ZN34_INTERNAL_2a0dd49b_4_k_cu_eba852164cuda3std3__45__cpo6cbeginE - _ZN34_INTERNAL_2a0dd49b_4_k_cu_eba852166thrust24THRUST_300001_SM_1000_NS12placeholders2_2E)
_ZN34_INTERNAL_2a0dd49b_4_k_cu_eba852166thrust24THRUST_300001_SM_1000_NS12placeholders2_2E:
	.zero		1
	.type		_ZN34_INTERNAL_2a0dd49b_4_k_cu_eba852164cuda3std3__45__cpo6cbeginE,@object
	.size		_ZN34_INTERNAL_2a0dd49b_4_k_cu_eba852164cuda3std3__45__cpo6cbeginE,(_ZN34_INTERNAL_2a0dd49b_4_k_cu_eba852164cuda3std6ranges3__45__cpo6cbeginE - _ZN34_INTERNAL_2a0dd49b_4_k_cu_eba852164cuda3std3__45__cpo6cbeginE)
_ZN34_INTERNAL_2a0dd49b_4_k_cu_eba852164cuda3std3__45__cpo6cbeginE:
	.zero		1
	.type		_ZN34_INTERNAL_2a0dd49b_4_k_cu_eba852164cuda3std6ranges3__45__cpo6cbeginE,@object
	.size		_ZN34_INTERNAL_2a0dd49b_4_k_cu_eba852164cuda3std6ranges3__45__cpo6cbeginE,(_ZN34_INTERNAL_2a0dd49b_4_k_cu_eba852166thrust24THRUST_300001_SM_1000_NS12placeholders2_6E - _ZN34_INTERNAL_2a0dd49b_4_k_cu_eba852164cuda3std6ranges3__45__cpo6cbeginE)
_ZN34_INTERNAL_2a0dd49b_4_k_cu_eba852164cuda3std6ranges3__45__cpo6cbeginE:
	.zero		1
	.type		_ZN34_INTERNAL_2a0dd49b_4_k_cu_eba852166thrust24THRUST_300001_SM_1000_NS12placeholders2_6E,@object
	.size		_ZN34_INTERNAL_2a0dd49b_4_k_cu_eba852166thrust24THRUST_300001_SM_1000_NS12placeholders2_6E,(_ZN34_INTERNAL_2a0dd49b_4_k_cu_eba852164cuda3std3__45__cpo7crbeginE - _ZN34_INTERNAL_2a0dd49b_4_k_cu_eba852166thrust24THRUST_300001_SM_1000_NS12placeholders2_6E)
_ZN34_INTERNAL_2a0dd49b_4_k_cu_eba852166thrust24THRUST_300001_SM_1000_NS12placeholders2_6E:
	.zero		1
	.type		_ZN34_INTERNAL_2a0dd49b_4_k_cu_eba852164cuda3std3__45__cpo7crbeginE,@object
	.size		_ZN34_INTERNAL_2a0dd49b_4_k_cu_eba852164cuda3std3__45__cpo7crbeginE,(_ZN34_INTERNAL_2a0dd49b_4_k_cu_eba852164cuda3std6ranges3__45__cpo4nextE - _ZN34_INTERNAL_2a0dd49b_4_k_cu_eba852164cuda3std3__45__cpo7crbeginE)
_ZN34_INTERNAL_2a0dd49b_4_k_cu_eba852164cuda3std3__45__cpo7crbeginE:
	.zero		1
	.type		_ZN34_INTERNAL_2a0dd49b_4_k_cu_eba852164cuda3std6ranges3__45__cpo4nextE,@object
	.size		_ZN34_INTERNAL_2a0dd49b_4_k_cu_eba852164cuda3std6ranges3__45__cpo4nextE,(_ZN34_INTERNAL_2a0dd49b_4_k_cu_eba852164cuda3std6ranges3__45__cpo4swapE - _ZN34_INTERNAL_2a0dd49b_4_k_cu_eba852164cuda3std6ranges3__45__cpo4nextE)
_ZN34_INTERNAL_2a0dd49b_4_k_cu_eba852164cuda3std6ranges3__45__cpo4nextE:
	.zero		1
	.type		_ZN34_INTERNAL_2a0dd49b_4_k_cu_eba852164cuda3std6ranges3__45__cpo4swapE,@object
	.size		_ZN34_INTERNAL_2a0dd49b_4_k_cu_eba852164cuda3std6ranges3__45__cpo4swapE,(_ZN34_INTERNAL_2a0dd49b_4_k_cu_eba852166thrust24THRUST_300001_SM_1000_NS8cuda_cub10par_nosyncE - _ZN34_INTERNAL_2a0dd49b_4_k_cu_eba852164cuda3std6ranges3__45__cpo4swapE)
_ZN34_INTERNAL_2a0dd49b_4_k_cu_eba852164cuda3std6ranges3__45__cpo4swapE:
	.zero		1
	.type		_ZN34_INTERNAL_2a0dd49b_4_k_cu_eba852166thrust24THRUST_300001_SM_1000_NS8cuda_cub10par_nosyncE,@object
	.size		_ZN34_INTERNAL_2a0dd49b_4_k_cu_eba852166thrust24THRUST_300001_SM_1000_NS8cuda_cub10par_nosyncE,(_ZN34_INTERNAL_2a0dd49b_4_k_cu_eba852166thrust24THRUST_300001_SM_1000_NS3seqE - _ZN34_INTERNAL_2a0dd49b_4_k_cu_eba852166thrust24THRUST_300001_SM_1000_NS8cuda_cub10par_nosyncE)
_ZN34_INTERNAL_2a0dd49b_4_k_cu_eba852166thrust24THRUST_300001_SM_1000_NS8cuda_cub10par_nosyncE:
	.zero		1
	.type		_ZN34_INTERNAL_2a0dd49b_4_k_cu_eba852166thrust24THRUST_300001_SM_1000_NS3seqE,@object
	.size		_ZN34_INTERNAL_2a0dd49b_4_k_cu_eba852166thrust24THRUST_300001_SM_1000_NS3seqE,(_ZN34_INTERNAL_2a0dd49b_4_k_cu_eba852164cuda3std3__420unreachable_sentinelE - _ZN34_INTERNAL_2a0dd49b_4_k_cu_eba852166thrust24THRUST_300001_SM_1000_NS3seqE)
_ZN34_INTERNAL_2a0dd49b_4_k_cu_eba852166thrust24THRUST_300001_SM_1000_NS3seqE:
	.zero		1
	.type		_ZN34_INTERNAL_2a0dd49b_4_k_cu_eba852164cuda3std3__420unreachable_sentinelE,@object
	.size		_ZN34_INTERNAL_2a0dd49b_4_k_cu_eba852164cuda3std3__420unreachable_sentinelE,(_ZN34_INTERNAL_2a0dd49b_4_k_cu_eba852164cuda3std6ranges3__45__cpo5ssizeE - _ZN34_INTERNAL_2a0dd49b_4_k_cu_eba852164cuda3std3__420unreachable_sentinelE)
_ZN34_INTERNAL_2a0dd49b_4_k_cu_eba852164cuda3std3__420unreachable_sentinelE:
	.zero		1
	.type		_ZN34_INTERNAL_2a0dd49b_4_k_cu_eba852164cuda3std6ranges3__45__cpo5ssizeE,@object
	.size		_ZN34_INTERNAL_2a0dd49b_4_k_cu_eba852164cuda3std6ranges3__45__cpo5ssizeE,(_ZN34_INTERNAL_2a0dd49b_4_k_cu_eba852166thrust24THRUST_300001_SM_1000_NS12placeholders2_3E - _ZN34_INTERNAL_2a0dd49b_4_k_cu_eba852164cuda3std6ranges3__45__cpo5ssizeE)
_ZN34_INTERNAL_2a0dd49b_4_k_cu_eba852164cuda3std6ranges3__45__cpo5ssizeE:
	.zero		1
	.type		_ZN34_INTERNAL_2a0dd49b_4_k_cu_eba852166thrust24THRUST_300001_SM_1000_NS12placeholders2_3E,@object
	.size		_ZN34_INTERNAL_2a0dd49b_4_k_cu_eba852166thrust24THRUST_300001_SM_1000_NS12placeholders2_3E,(_ZN34_INTERNAL_2a0dd49b_4_k_cu_eba852164cuda3std3__45__cpo4cendE - _ZN34_INTERNAL_2a0dd49b_4_k_cu_eba852166thrust24THRUST_300001_SM_1000_NS12placeholders2_3E)
_ZN34_INTERNAL_2a0dd49b_4_k_cu_eba852166thrust24THRUST_300001_SM_1000_NS12placeholders2_3E:
	.zero		1
	.type		_ZN34_INTERNAL_2a0dd49b_4_k_cu_eba852164cuda3std3__45__cpo4cendE,@object
	.size		_ZN34_INTERNAL_2a0dd49b_4_k_cu_eba852164cuda3std3__45__cpo4cendE,(_ZN34_INTERNAL_2a0dd49b_4_k_cu_eba852164cuda3std6ranges3__45__cpo4cendE - _ZN34_INTERNAL_2a0dd49b_4_k_cu_eba852164cuda3std3__45__cpo4cendE)
_ZN34_INTERNAL_2a0dd49b_4_k_cu_eba852164cuda3std3__45__cpo4cendE:
	.zero		1
	.type		_ZN34_INTERNAL_2a0dd49b_4_k_cu_eba852164cuda3std6ranges3__45__cpo4cendE,@object
	.size		_ZN34_INTERNAL_2a0dd49b_4_k_cu_eba852164cuda3std6ranges3__45__cpo4cendE,(_ZN34_INTERNAL_2a0dd49b_4_k_cu_eba852166thrust24THRUST_300001_SM_1000_NS12placeholders2_7E - _ZN34_INTERNAL_2a0dd49b_4_k_cu_eba852164cuda3std6ranges3__45__cpo4cendE)
_ZN34_INTERNAL_2a0dd49b_4_k_cu_eba852164cuda3std6ranges3__45__cpo4cendE:
	.zero		1
	.type		_ZN34_INTERNAL_2a0dd49b_4_k_cu_eba852166thrust24THRUST_300001_SM_1000_NS12placeholders2_7E,@object
	.size		_ZN34_INTERNAL_2a0dd49b_4_k_cu_eba852166thrust24THRUST_300001_SM_1000_NS12placeholders2_7E,(_ZN34_INTERNAL_2a0dd49b_4_k_cu_eba852164cuda3std3__45__cpo5crendE - _ZN34_INTERNAL_2a0dd49b_4_k_cu_eba852166thrust24THRUST_300001_SM_1000_NS12placeholders2_7E)
_ZN34_INTERNAL_2a0dd49b_4_k_cu_eba852166thrust24THRUST_300001_SM_1000_NS12placeholders2_7E:
	.zero		1
	.type		_ZN34_INTERNAL_2a0dd49b_4_k_cu_eba852164cuda3std3__45__cpo5crendE,@object
	.size		_ZN34_INTERNAL_2a0dd49b_4_k_cu_eba852164cuda3std3__45__cpo5crendE,(_ZN34_INTERNAL_2a0dd49b_4_k_cu_eba852164cuda3std6ranges3__45__cpo4prevE - _ZN34_INTERNAL_2a0dd49b_4_k_cu_eba852164cuda3std3__45__cpo5crendE)
_ZN34_INTERNAL_2a0dd49b_4_k_cu_eba852164cuda3std3__45__cpo5crendE:
	.zero		1
	.type		_ZN34_INTERNAL_2a0dd49b_4_k_cu_eba852164cuda3std6ranges3__45__cpo4prevE,@object
	.size		_ZN34_INTERNAL_2a0dd49b_4_k_cu_eba852164cuda3std6ranges3__45__cpo4prevE,(_ZN34_INTERNAL_2a0dd49b_4_k_cu_eba852164cuda3std6ranges3__45__cpo9iter_moveE - _ZN34_INTERNAL_2a0dd49b_4_k_cu_eba852164cuda3std6ranges3__45__cpo4prevE)
_ZN34_INTERNAL_2a0dd49b_4_k_cu_eba852164cuda3std6ranges3__45__cpo4prevE:
	.zero		1
	.type		_ZN34_INTERNAL_2a0dd49b_4_k_cu_eba852164cuda3std6ranges3__45__cpo9iter_moveE,@object
	.size		_ZN34_INTERNAL_2a0dd49b_4_k_cu_eba852164cuda3std6ranges3__45__cpo9iter_moveE,(_ZN34_INTERNAL_2a0dd49b_4_k_cu_eba852166thrust24THRUST_300001_SM_1000_NS6system6detail10sequential3seqE - _ZN34_INTERNAL_2a0dd49b_4_k_cu_eba852164cuda3std6ranges3__45__cpo9iter_moveE)
_ZN34_INTERNAL_2a0dd49b_4_k_cu_eba852164cuda3std6ranges3__45__cpo9iter_moveE:
	.zero		1
	.type		_ZN34_INTERNAL_2a0dd49b_4_k_cu_eba852166thrust24THRUST_300001_SM_1000_NS6system6detail10sequential3seqE,@object
	.size		_ZN34_INTERNAL_2a0dd49b_4_k_cu_eba852166thrust24THRUST_300001_SM_1000_NS6system6detail10sequential3seqE,(_ZN34_INTERNAL_2a0dd49b_4_k_cu_eba852166thrust24THRUST_300001_SM_1000_NS12placeholders2_9E - _ZN34_INTERNAL_2a0dd49b_4_k_cu_eba852166thrust24THRUST_300001_SM_1000_NS6system6detail10sequential3seqE)
_ZN34_INTERNAL_2a0dd49b_4_k_cu_eba852166thrust24THRUST_300001_SM_1000_NS6system6detail10sequential3seqE:
	.zero		1
	.type		_ZN34_INTERNAL_2a0dd49b_4_k_cu_eba852166thrust24THRUST_300001_SM_1000_NS12placeholders2_9E,@object
	.size		_ZN34_INTERNAL_2a0dd49b_4_k_cu_eba852166thrust24THRUST_300001_SM_1000_NS12placeholders2_9E,(_ZN34_INTERNAL_2a0dd49b_4_k_cu_eba852164cuda3std3__419piecewise_constructE - _ZN34_INTERNAL_2a0dd49b_4_k_cu_eba852166thrust24THRUST_300001_SM_1000_NS12placeholders2_9E)
_ZN34_INTERNAL_2a0dd49b_4_k_cu_eba852166thrust24THRUST_300001_SM_1000_NS12placeholders2_9E:
	.zero		1
	.type		_ZN34_INTERNAL_2a0dd49b_4_k_cu_eba852164cuda3std3__419piecewise_constructE,@object
	.size		_ZN34_INTERNAL_2a0dd49b_4_k_cu_eba852164cuda3std3__419piecewise_constructE,(_ZN34_INTERNAL_2a0dd49b_4_k_cu_eba852164cuda3std6ranges3__45__cpo5cdataE - _ZN34_INTERNAL_2a0dd49b_4_k_cu_eba852164cuda3std3__419piecewise_constructE)
_ZN34_INTERNAL_2a0dd49b_4_k_cu_eba852164cuda3std3__419piecewise_constructE:
	.zero		1
	.type		_ZN34_INTERNAL_2a0dd49b_4_k_cu_eba852164cuda3std6ranges3__45__cpo5cdataE,@object
	.size		_ZN34_INTERNAL_2a0dd49b_4_k_cu_eba852164cuda3std6ranges3__45__cpo5cdataE,(_ZN34_INTERNAL_2a0dd49b_4_k_cu_eba852166thrust24THRUST_300001_SM_1000_NS12placeholders2_1E - _ZN34_INTERNAL_2a0dd49b_4_k_cu_eba852164cuda3std6ranges3__45__cpo5cdataE)
_ZN34_INTERNAL_2a0dd49b_4_k_cu_eba852164cuda3std6ranges3__45__cpo5cdataE:
	.zero		1
	.type		_ZN34_INTERNAL_2a0dd49b_4_k_cu_eba852166thrust24THRUST_300001_SM_1000_NS12placeholders2_1E,@object
	.size		_ZN34_INTERNAL_2a0dd49b_4_k_cu_eba852166thrust24THRUST_300001_SM_1000_NS12placeholders2_1E,(_ZN34_INTERNAL_2a0dd49b_4_k_cu_eba852164cuda3std3__45__cpo3endE - _ZN34_INTERNAL_2a0dd49b_4_k_cu_eba852166thrust24THRUST_300001_SM_1000_NS12placeholders2_1E)
_ZN34_INTERNAL_2a0dd49b_4_k_cu_eba852166thrust24THRUST_300001_SM_1000_NS12placeholders2_1E:
	.zero		1
	.type		_ZN34_INTERNAL_2a0dd49b_4_k_cu_eba852164cuda3std3__45__cpo3endE,@object
	.size		_ZN34_INTERNAL_2a0dd49b_4_k_cu_eba852164cuda3std3__45__cpo3endE,(_ZN34_INTERNAL_2a0dd49b_4_k_cu_eba852164cuda3std6ranges3__45__cpo3endE - _ZN34_INTERNAL_2a0dd49b_4_k_cu_eba852164cuda3std3__45__cpo3endE)
_ZN34_INTERNAL_2a0dd49b_4_k_cu_eba852164cuda3std3__45__cpo3endE:
	.zero		1
	.type		_ZN34_INTERNAL_2a0dd49b_4_k_cu_eba852164cuda3std6ranges3__45__cpo3endE,@object
	.size		_ZN34_INTERNAL_2a0dd49b_4_k_cu_eba852164cuda3std6ranges3__45__cpo3endE,(_ZN34_INTERNAL_2a0dd49b_4_k_cu_eba852166thrust24THRUST_300001_SM_1000_NS12placeholders2_5E - _ZN34_INTERNAL_2a0dd49b_4_k_cu_eba852164cuda3std6ranges3__45__cpo3endE)
_ZN34_INTERNAL_2a0dd49b_4_k_cu_eba852164cuda3std6ranges3__45__cpo3endE:
	.zero		1
	.type		_ZN34_INTERNAL_2a0dd49b_4_k_cu_eba852166thrust24THRUST_300001_SM_1000_NS12placeholders2_5E,@object
	.size		_ZN34_INTERNAL_2a0dd49b_4_k_cu_eba852166thrust24THRUST_300001_SM_1000_NS12placeholders2_5E,(_ZN34_INTERNAL_2a0dd49b_4_k_cu_eba852164cuda3std3__45__cpo4rendE - _ZN34_INTERNAL_2a0dd49b_4_k_cu_eba852166thrust24THRUST_300001_SM_1000_NS12placeholders2_5E)
_ZN34_INTERNAL_2a0dd49b_4_k_cu_eba852166thrust24THRUST_300001_SM_1000_NS12placeholders2_5E:
	.zero		1
	.type		_ZN34_INTERNAL_2a0dd49b_4_k_cu_eba852164cuda3std3__45__cpo4rendE,@object
	.size		_ZN34_INTERNAL_2a0dd49b_4_k_cu_eba852164cuda3std3__45__cpo4rendE,(_ZN34_INTERNAL_2a0dd49b_4_k_cu_eba852164cuda3std6ranges3__45__cpo9iter_swapE - _ZN34_INTERNAL_2a0dd49b_4_k_cu_eba852164cuda3std3__45__cpo4rendE)
_ZN34_INTERNAL_2a0dd49b_4_k_cu_eba852164cuda3std3__45__cpo4rendE:
	.zero		1
	.type		_ZN34_INTERNAL_2a0dd49b_4_k_cu_eba852164cuda3std6ranges3__45__cpo9iter_swapE,@object
	.size		_ZN34_INTERNAL_2a0dd49b_4_k_cu_eba852164cuda3std6ranges3__45__cpo9iter_swapE,(_ZN34_INTERNAL_2a0dd49b_4_k_cu_eba852164cuda3std3__48unexpectE - _ZN34_INTERNAL_2a0dd49b_4_k_cu_eba852164cuda3std6ranges3__45__cpo9iter_swapE)
_ZN34_INTERNAL_2a0dd49b_4_k_cu_eba852164cuda3std6ranges3__45__cpo9iter_swapE:
	.zero		1
	.type		_ZN34_INTERNAL_2a0dd49b_4_k_cu_eba852164cuda3std3__48unexpectE,@object
	.size		_ZN34_INTERNAL_2a0dd49b_4_k_cu_eba852164cuda3std3__48unexpectE,(_ZN34_INTERNAL_2a0dd49b_4_k_cu_eba852166thrust24THRUST_300001_SM_1000_NS8cuda_cub3parE - _ZN34_INTERNAL_2a0dd49b_4_k_cu_eba852164cuda3std3__48unexpectE)
_ZN34_INTERNAL_2a0dd49b_4_k_cu_eba852164cuda3std3__48unexpectE:
	.zero		1
	.type		_ZN34_INTERNAL_2a0dd49b_4_k_cu_eba852166thrust24THRUST_300001_SM_1000_NS8cuda_cub3parE,@object
	.size		_ZN34_INTERNAL_2a0dd49b_4_k_cu_eba852166thrust24THRUST_300001_SM_1000_NS8cuda_cub3parE,(.L_29 - _ZN34_INTERNAL_2a0dd49b_4_k_cu_eba852166thrust24THRUST_300001_SM_1000_NS8cuda_cub3parE)
_ZN34_INTERNAL_2a0dd49b_4_k_cu_eba852166thrust24THRUST_300001_SM_1000_NS8cuda_cub3parE:
	.zero		1
.L_29:


//--------------------- .nv.shared._ZN3cub18CUB_300001_SM_10006detail10radix_sort33DeviceRadixSortExclusiveSumKernelINS1_5radix10policy_hubIccyE10Policy1000EyEEvPT0_ --------------------------
	.section	.nv.shared._ZN3cub18CUB_300001_SM_10006detail10radix_sort33DeviceRadixSortExclusiveSumKernelINS1_5radix10policy_hubIccyE10Policy1000EyEEvPT0_,"aw",@nobits
	.sectionflags	@""
	.align	16
.nv.shared._ZN3cub18CUB_300001_SM_10006detail10radix_sort33DeviceRadixSortExclusiveSumKernelINS1_5radix10policy_hubIccyE10Policy1000EyEEvPT0_:
	.zero		3360


//--------------------- .nv.shared._ZN3cub18CUB_300001_SM_10006detail10radix_sort30DeviceRadixSortHistogramKernelINS1_5radix10policy_hubIccyE10Policy1000ELNS0_9SortOrderE0EcyNS1_21identity_decomposer_tEEEvPT2_PKT1_SA_iiT3_ --------------------------
	.section	.nv.shared._ZN3cub18CUB_300001_SM_10006detail10radix_sort30DeviceRadixSortHistogramKernelINS1_5radix10policy_hubIccyE10Policy1000ELNS0_9SortOrderE0EcyNS1_21identity_decomposer_tEEEvPT2_PKT1_SA_iiT3_,"aw",@nobits
	.sectionflags	@""
	.align	4
.nv.shared._ZN3cub18CUB_300001_SM_10006detail10radix_sort30DeviceRadixSortHistogramKernelINS1_5radix10policy_hubIccyE10Policy1000ELNS0_9SortOrderE0EcyNS1_21identity_decomposer_tEEEvPT2_PKT1_SA_iiT3_:
	.zero		2048


//--------------------- .nv.shared._ZN3cub18CUB_300001_SM_10006detail10radix_sort31DeviceRadixSortSingleTileKernelINS1_5radix10policy_hubIccyE10Policy1000ELNS0_9SortOrderE0EccyNS1_21identity_decomposer_tEEEvPKT1_PSA_PKT2_PSE_T3_iiT4_ --------------------------
	.section	.nv.shared._ZN3cub18CUB_300001_SM_10006detail10radix_sort31DeviceRadixSortSingleTileKernelINS1_5radix10policy_hubIccyE10Policy1000ELNS0_9SortOrderE0EccyNS1_21identity_decomposer_tEEEvPKT1_PSA_PKT2_PSE_T3_iiT4_,"aw",@nobits
	.sectionflags	@""
	.align	16
.nv.shared._ZN3cub18CUB_300001_SM_10006detail10radix_sort31DeviceRadixSortSingleTileKernelINS1_5radix10policy_hubIccyE10Policy1000ELNS0_9SortOrderE0EccyNS1_21identity_decomposer_tEEEvPKT1_PSA_PKT2_PSE_T3_iiT4_:
	.zero		18496


//--------------------- .nv.shared._ZN3cub18CUB_300001_SM_10006detail10radix_sort29DeviceRadixSortOnesweepKernelINS1_5radix10policy_hubIciyE10Policy1000ELNS0_9SortOrderE0EciyiiNS1_21identity_decomposer_tEEEvPT5_SB_PT3_PKSC_PT1_PKSG_PT2_PKSK_T4_iiT6_ --------------------------
	.section	.nv.shared._ZN3cub18CUB_300001_SM_10006detail10radix_sort29DeviceRadixSortOnesweepKernelINS1_5radix10policy_hubIciyE10Policy1000ELNS0_9SortOrderE0EciyiiNS1_21identity_decomposer_tEEEvPT5_SB_PT3_PKSC_PT1_PKSG_PT2_PKSK_T4_iiT6_,"aw",@nobits
	.sectionflags	@""
	.align	16
.nv.shared._ZN3cub18CUB_300001_SM_10006detail10radix_sort29DeviceRadixSortOnesweepKernelINS1_5radix10policy_hubIciyE10Policy1000ELNS0_9SortOrderE0EciyiiNS1_21identity_decomposer_tEEEvPT5_SB_PT3_PKSC_PT1_PKSG_PT2_PKSK_T4_iiT6_:
	.zero		26112


//--------------------- .nv.shared._ZN3cub18CUB_300001_SM_10006detail10radix_sort33DeviceRadixSortExclusiveSumKernelINS1_5radix10policy_hubIciyE10Policy1000EyEEvPT0_ --------------------------
	.section	.nv.shared._ZN3cub18CUB_300001_SM_10006detail10radix_sort33DeviceRadixSortExclusiveSumKernelINS1_5radix10policy_hubIciyE10Policy1000EyEEvPT0_,"aw",@nobits
	.sectionflags	@""
	.align	16
.nv.shared._ZN3cub18CUB_300001_SM_10006detail10radix_sort33DeviceRadixSortExclusiveSumKernelINS1_5radix10policy_hubIciyE10Policy1000EyEEvPT0_:
	.zero		3360


//--------------------- .nv.shared._ZN3cub18CUB_300001_SM_10006detail10radix_sort30DeviceRadixSortHistogramKernelINS1_5radix10policy_hubIciyE10Policy1000ELNS0_9SortOrderE0EcyNS1_21identity_decomposer_tEEEvPT2_PKT1_SA_iiT3_ --------------------------
	.section	.nv.shared._ZN3cub18CUB_300001_SM_10006detail10radix_sort30DeviceRadixSortHistogramKernelINS1_5radix10policy_hubIciyE10Policy1000ELNS0_9SortOrderE0EcyNS1_21identity_decomposer_tEEEvPT2_PKT1_SA_iiT3_,"aw",@nobits
	.sectionflags	@""
	.align	4
.nv.shared._ZN3cub18CUB_300001_SM_10006detail10radix_sort30DeviceRadixSortHistogramKernelINS1_5radix10policy_hubIciyE10Policy1000ELNS0_9SortOrderE0EcyNS1_21identity_decomposer_tEEEvPT2_PKT1_SA_iiT3_:
	.zero		2048


//--------------------- .nv.shared._ZN3cub18CUB_300001_SM_10006detail10radix_sort31DeviceRadixSortSingleTileKernelINS1_5radix10policy_hubIciyE10Policy1000ELNS0_9SortOrderE0EciyNS1_21identity_decomposer_tEEEvPKT1_PSA_PKT2_PSE_T3_iiT4_ --------------------------
	.section	.nv.shared._ZN3cub18CUB_300001_SM_10006detail10radix_sort31DeviceRadixSortSingleTileKernelINS1_5radix10policy_hubIciyE10Policy1000ELNS0_9SortOrderE0EciyNS1_21identity_decomposer_tEEEvPKT1_PSA_PKT2_PSE_T3_iiT4_,"aw",@nobits
	.sectionflags	@""
	.align	16
.nv.shared._ZN3cub18CUB_300001_SM_10006detail10radix_sort31DeviceRadixSortSingleTileKernelINS1_5radix10policy_hubIciyE10Policy1000ELNS0_9SortOrderE0EciyNS1_21identity_decomposer_tEEEvPKT1_PSA_PKT2_PSE_T3_iiT4_:
	.zero		20480


//--------------------- .nv.constant0._ZN3cub18CUB_300001_SM_10006detail10radix_sort29DeviceRadixSortOnesweepKernelINS1_5radix10policy_hubIccyE10Policy1000ELNS0_9SortOrderE0EccyiiNS1_21identity_decomposer_tEEEvPT5_SB_PT3_PKSC_PT1_PKSG_PT2_PKSK_T4_iiT6_ --------------------------
	.section	.nv.constant0._ZN3cub18CUB_300001_SM_10006detail10radix_sort29DeviceRadixSortOnesweepKernelINS1_5radix10policy_hubIccyE10Policy1000ELNS0_9SortOrderE0EccyiiNS1_21identity_decomposer_tEEEvPT5_SB_PT3_PKSC_PT1_PKSG_PT2_PKSK_T4_iiT6_,"a",@progbits
	.sectionflags	@""
	.align	4
.nv.constant0._ZN3cub18CUB_300001_SM_10006detail10radix_sort29DeviceRadixSortOnesweepKernelINS1_5radix10policy_hubIccyE10Policy1000ELNS0_9SortOrderE0EccyiiNS1_21identity_decomposer_tEEEvPT5_SB_PT3_PKSC_PT1_PKSG_PT2_PKSK_T4_iiT6_:
	.zero		973


//--------------------- .nv.constant0._ZN3cub18CUB_300001_SM_10006detail10radix_sort33DeviceRadixSortExclusiveSumKernelINS1_5radix10policy_hubIccyE10Policy1000EyEEvPT0_ --------------------------
	.section	.nv.constant0._ZN3cub18CUB_300001_SM_10006detail10radix_sort33DeviceRadixSortExclusiveSumKernelINS1_5radix10policy_hubIccyE10Policy1000EyEEvPT0_,"a",@progbits
	.sectionflags	@""
	.align	4
.nv.constant0._ZN3cub18CUB_300001_SM_10006detail10radix_sort33DeviceRadixSortExclusiveSumKernelINS1_5radix10policy_hubIccyE10Policy1000EyEEvPT0_:
	.zero		904


//--------------------- .nv.constant0._ZN3cub18CUB_300001_SM_10006detail10radix_sort30DeviceRadixSortHistogramKernelINS1_5radix10policy_hubIccyE10Policy1000ELNS0_9SortOrderE0EcyNS1_21identity_decomposer_tEEEvPT2_PKT1_SA_iiT3_ --------------------------
	.section	.nv.constant0._ZN3cub18CUB_300001_SM_10006detail10radix_sort30DeviceRadixSortHistogramKernelINS1_5radix10policy_hubIccyE10Policy1000ELNS0_9SortOrderE0EcyNS1_21identity_decomposer_tEEEvPT2_PKT1_SA_iiT3_,"a",@progbits
	.sectionflags	@""
	.align	4
.nv.constant0._ZN3cub18CUB_300001_SM_10006detail10radix_sort30DeviceRadixSortHistogramKernelINS1_5radix10policy_hubIccyE10Policy1000ELNS0_9SortOrderE0EcyNS1_21identity_decomposer_tEEEvPT2_PKT1_SA_iiT3_:
	.zero		929


//--------------------- .nv.constant0._ZN3cub18CUB_300001_SM_10006detail10radix_sort31DeviceRadixSortSingleTileKernelINS1_5radix10policy_hubIccyE10Policy1000ELNS0_9SortOrderE0EccyNS1_21identity_decomposer_tEEEvPKT1_PSA_PKT2_PSE_T3_iiT4_ --------------------------
	.section	.nv.constant0._ZN3cub18CUB_300001_SM_10006detail10radix_sort31DeviceRadixSortSingleTileKernelINS1_5radix10policy_hubIccyE10Policy1000ELNS0_9SortOrderE0EccyNS1_21identity_decomposer_tEEEvPKT1_PSA_PKT2_PSE_T3_iiT4_,"a",@progbits
	.sectionflags	@""
	.align	4
.nv.constant0._ZN3cub18CUB_300001_SM_10006detail10radix_sort31DeviceRadixSortSingleTileKernelINS1_5radix10policy_hubIccyE10Policy1000ELNS0_9SortOrderE0EccyNS1_21identity_decomposer_tEEEvPKT1_PSA_PKT2_PSE_T3_iiT4_:
	.zero		945


//--------------------- .nv.constant0._ZN3cub18CUB_300001_SM_10006detail10radix_sort29DeviceRadixSortOnesweepKernelINS1_5radix10policy_hubIciyE10Policy1000ELNS0_9SortOrderE0EciyiiNS1_21identity_decomposer_tEEEvPT5_SB_PT3_PKSC_PT1_PKSG_PT2_PKSK_T4_iiT6_ --------------------------
	.section	.nv.constant0._ZN3cub18CUB_300001_SM_10006detail10radix_sort29DeviceRadixSortOnesweepKernelINS1_5radix10policy_hubIciyE10Policy1000ELNS0_9SortOrderE0EciyiiNS1_21identity_decomposer_tEEEvPT5_SB_PT3_PKSC_PT1_PKSG_PT2_PKSK_T4_iiT6_,"a",@progbits
	.sectionflags	@""
	.align	4
.nv.constant0._ZN3cub18CUB_300001_SM_10006detail10radix_sort29DeviceRadixSortOnesweepKernelINS1_5radix10policy_hubIciyE10Policy1000ELNS0_9SortOrderE0EciyiiNS1_21identity_decomposer_tEEEvPT5_SB_PT3_PKSC_PT1_PKSG_PT2_PKSK_T4_iiT6_:
	.zero		973


//--------------------- .nv.constant0._ZN3cub18CUB_300001_SM_10006detail10radix_sort33DeviceRadixSortExclusiveSumKernelINS1_5radix10policy_hubIciyE10Policy1000EyEEvPT0_ --------------------------
	.section	.nv.constant0._ZN3cub18CUB_300001_SM_10006detail10radix_sort33DeviceRadixSortExclusiveSumKernelINS1_5radix10policy_hubIciyE10Policy1000EyEEvPT0_,"a",@progbits
	.sectionflags	@""
	.align	4
.nv.constant0._ZN3cub18CUB_300001_SM_10006detail10radix_sort33DeviceRadixSortExclusiveSumKernelINS1_5radix10policy_hubIciyE10Policy1000EyEEvPT0_:
	.zero		904


//--------------------- .nv.constant0._ZN3cub18CUB_300001_SM_10006detail10radix_sort30DeviceRadixSortHistogramKernelINS1_5radix10policy_hubIciyE10Policy1000ELNS0_9SortOrderE0EcyNS1_21identity_decomposer_tEEEvPT2_PKT1_SA_iiT3_ --------------------------
	.section	.nv.constant0._ZN3cub18CUB_300001_SM_10006detail10radix_sort30DeviceRadixSortHistogramKernelINS1_5radix10policy_hubIciyE10Policy1000ELNS0_9SortOrderE0EcyNS1_21identity_decomposer_tEEEvPT2_PKT1_SA_iiT3_,"a",@progbits
	.sectionflags	@""
	.align	4
.nv.constant0._ZN3cub18CUB_300001_SM_10006detail10radix_sort30DeviceRadixSortHistogramKernelINS1_5radix10policy_hubIciyE10Policy1000ELNS0_9SortOrderE0EcyNS1_21identity_decomposer_tEEEvPT2_PKT1_SA_iiT3_:
	.zero		929


//--------------------- .nv.constant0._ZN3cub18CUB_300001_SM_10006detail10radix_sort31DeviceRadixSortSingleTileKernelINS1_5radix10policy_hubIciyE10Policy1000ELNS0_9SortOrderE0EciyNS1_21identity_decomposer_tEEEvPKT1_PSA_PKT2_PSE_T3_iiT4_ --------------------------
	.section	.nv.constant0._ZN3cub18CUB_300001_SM_10006detail10radix_sort31DeviceRadixSortSingleTileKernelINS1_5radix10policy_hubIciyE10Policy1000ELNS0_9SortOrderE0EciyNS1_21identity_decomposer_tEEEvPKT1_PSA_PKT2_PSE_T3_iiT4_,"a",@progbits
	.sectionflags	@""
	.align	4
.nv.constant0._ZN3cub18CUB_300001_SM_10006detail10radix_sort31DeviceRadixSortSingleTileKernelINS1_5radix10policy_hubIciyE10Policy1000ELNS0_9SortOrderE0EciyNS1_21identity_decomposer_tEEEvPKT1_PSA_PKT2_PSE_T3_iiT4_:
	.zero		945


//--------------------- .nv.constant0._ZN3cub18CUB_300001_SM_10006detail11EmptyKernelIvEEvv --------------------------
	.section	.nv.constant0._ZN3cub18CUB_300001_SM_10006detail11EmptyKernelIvEEvv,"a",@progbits
	.sectionflags	@""
	.align	4
.nv.constant0._ZN3cub18CUB_300001_SM_10006detail11EmptyKernelIvEEvv:
	.zero		896


//--------------------- .nv.constant0._Z6fnKernPcPiS_ --------------------------
	.section	.nv.constant0._Z6fnKernPcPiS_,"a",@progbits
	.sectionflags	@""
	.align	4
.nv.constant0._Z6fnKernPcPiS_:
	.zero		920


//--------------------- SYMBOLS --------------------------

	.type		.nv.reservedSmem.offset0,@object
	.size		.nv.reservedSmem.offset0,0x4
	.type		.nv.reservedSmem.cap,@object
	.size		.nv.reservedSmem.cap,0x4
